	.target	sm_80

	.elftype	@"ET_EXEC"


//--------------------- .note.nv.tkinfo           --------------------------
	.section	.note.nv.tkinfo,"",@"SHT_NOTE"
	.sectionflags	@"SHF_NOTE_NV_TKINFO"
	.tkinfo
        /*0018*/ 	.word	0x00000002
        /*0030*/ 	.string	""
        /*0030*/ 	.string	"ptxas"
        /*0030*/ 	.string	"Cuda compilation tools, release 13.0, V13.0.88"
        /*0030*/ 	.string	"Build cuda_13.0.r13.0/compiler.36424714_0"
        /*0030*/ 	.string	"-v  -suppress-debug-info  -lineinfo  -arch sm_80 "



//--------------------- .note.nv.cuinfo           --------------------------
	.section	.note.nv.cuinfo,"",@"SHT_NOTE"
	.sectionflags	@"SHF_NOTE_NV_CUINFO"
        /*0018*/ 	.short	0x0002
        /*001a*/ 	.short	0x0050
        /*001c*/ 	.short	0x0082
	.zero		2


//--------------------- .nv.info                  --------------------------
	.section	.nv.info,"",@"SHT_CUDA_INFO"
	.align	4


	//----- nvinfo : EIATTR_REGCOUNT
	.align		4
        /*0000*/ 	.byte	0x04, 0x2f
        /*0002*/ 	.short	(.L_1 - .L_0)
	.align		4
.L_0:
        /*0004*/ 	.word	index@(matmul_kernel)
        /*0008*/ 	.word	0x00000020


	//----- nvinfo : EIATTR_FRAME_SIZE
	.align		4
.L_1:
        /*000c*/ 	.byte	0x04, 0x11
        /*000e*/ 	.short	(.L_3 - .L_2)
	.align		4
.L_2:
        /*0010*/ 	.word	index@(matmul_kernel)
        /*0014*/ 	.word	0x00002020


	//----- nvinfo : EIATTR_MIN_STACK_SIZE
	.align		4
.L_3:
        /*0018*/ 	.byte	0x04, 0x12
        /*001a*/ 	.short	(.L_5 - .L_4)
	.align		4
.L_4:
        /*001c*/ 	.word	index@(matmul_kernel)
        /*0020*/ 	.word	0x00002020
.L_5:


//--------------------- .nv.info.matmul_kernel    --------------------------
	.section	.nv.info.matmul_kernel,"",@"SHT_CUDA_INFO"
	.sectionflags	@""
	.align	4


	//----- nvinfo : EIATTR_CUDA_API_VERSION
	.align		4
        /*0000*/ 	.byte	0x04, 0x37
        /*0002*/ 	.short	(.L_7 - .L_6)
.L_6:
        /*0004*/ 	.word	0x00000082


	//----- nvinfo : EIATTR_SW2861232_WAR
	.align		4
.L_7:
        /*0008*/ 	.byte	0x01, 0x35
	.zero		2


	//----- nvinfo : EIATTR_PARAM_CBANK
	.align		4
        /*000c*/ 	.byte	0x04, 0x0a
        /*000e*/ 	.short	(.L_9 - .L_8)
	.align		4
.L_8:
        /*0010*/ 	.word	index@(.nv.constant0.matmul_kernel)
        /*0014*/ 	.short	0x0160
        /*0016*/ 	.short	0x0050


	//----- nvinfo : EIATTR_CBANK_PARAM_SIZE
	.align		4
.L_9:
        /*0018*/ 	.byte	0x03, 0x19
        /*001a*/ 	.short	0x0050


	//----- nvinfo : EIATTR_KPARAM_INFO
	.align		4
        /*001c*/ 	.byte	0x04, 0x17
        /*001e*/ 	.short	(.L_11 - .L_10)
.L_10:
        /*0020*/ 	.word	0x00000000
        /*0024*/ 	.short	0x000d
        /*0026*/ 	.short	0x0048
        /*0028*/ 	.byte	0x00, 0xf4, 0x21, 0x00


	//----- nvinfo : EIATTR_KPARAM_INFO
	.align		4
.L_11:
        /*002c*/ 	.byte	0x04, 0x17
        /*002e*/ 	.short	(.L_13 - .L_12)
.L_12:
        /*0030*/ 	.word	0x00000000
        /*0034*/ 	.short	0x000c
        /*0036*/ 	.short	0x0040
        /*0038*/ 	.byte	0x00, 0xf4, 0x21, 0x00


	//----- nvinfo : EIATTR_KPARAM_INFO
	.align		4
.L_13:
        /*003c*/ 	.byte	0x04, 0x17
        /*003e*/ 	.short	(.L_15 - .L_14)
.L_14:
        /*0040*/ 	.word	0x00000000
        /*0044*/ 	.short	0x000b
        /*0046*/ 	.short	0x0038
        /*0048*/ 	.byte	0x00, 0xf0, 0x11, 0x00


	//----- nvinfo : EIATTR_KPARAM_INFO
	.align		4
.L_15:
        /*004c*/ 	.byte	0x04, 0x17
        /*004e*/ 	.short	(.L_17 - .L_16)
.L_16:
        /*0050*/ 	.word	0x00000000
        /*0054*/ 	.short	0x000a
        /*0056*/ 	.short	0x0034
        /*0058*/ 	.byte	0x00, 0xf0, 0x11, 0x00


	//----- nvinfo : EIATTR_KPARAM_INFO
	.align		4
.L_17:
        /*005c*/ 	.byte	0x04, 0x17
        /*005e*/ 	.short	(.L_19 - .L_18)
.L_18:
        /*0060*/ 	.word	0x00000000
        /*0064*/ 	.short	0x0009
        /*0066*/ 	.short	0x0030
        /*0068*/ 	.byte	0x00, 0xf0, 0x11, 0x00


	//----- nvinfo : EIATTR_KPARAM_INFO
	.align		4
.L_19:
        /*006c*/ 	.byte	0x04, 0x17
        /*006e*/ 	.short	(.L_21 - .L_20)
.L_20:
        /*0070*/ 	.word	0x00000000
        /*0074*/ 	.short	0x0008
        /*0076*/ 	.short	0x002c
        /*0078*/ 	.byte	0x00, 0xf0, 0x11, 0x00


	//----- nvinfo : EIATTR_KPARAM_INFO
	.align		4
.L_21:
        /*007c*/ 	.byte	0x04, 0x17
        /*007e*/ 	.short	(.L_23 - .L_22)
.L_22:
        /*0080*/ 	.word	0x00000000
        /*0084*/ 	.short	0x0007
        /*0086*/ 	.short	0x0028
        /*0088*/ 	.byte	0x00, 0xf0, 0x11, 0x00


	//----- nvinfo : EIATTR_KPARAM_INFO
	.align		4
.L_23:
        /*008c*/ 	.byte	0x04, 0x17
        /*008e*/ 	.short	(.L_25 - .L_24)
.L_24:
        /*0090*/ 	.word	0x00000000
        /*0094*/ 	.short	0x0006
        /*0096*/ 	.short	0x0024
        /*0098*/ 	.byte	0x00, 0xf0, 0x11, 0x00


	//----- nvinfo : EIATTR_KPARAM_INFO
	.align		4
.L_25:
        /*009c*/ 	.byte	0x04, 0x17
        /*009e*/ 	.short	(.L_27 - .L_26)
.L_26:
        /*00a0*/ 	.word	0x00000000
        /*00a4*/ 	.short	0x0005
        /*00a6*/ 	.short	0x0020
        /*00a8*/ 	.byte	0x00, 0xf0, 0x11, 0x00


	//----- nvinfo : EIATTR_KPARAM_INFO
	.align		4
.L_27:
        /*00ac*/ 	.byte	0x04, 0x17
        /*00ae*/ 	.short	(.L_29 - .L_28)
.L_28:
        /*00b0*/ 	.word	0x00000000
        /*00b4*/ 	.short	0x0004
        /*00b6*/ 	.short	0x001c
        /*00b8*/ 	.byte	0x00, 0xf0, 0x11, 0x00


	//----- nvinfo : EIATTR_KPARAM_INFO
	.align		4
.L_29:
        /*00bc*/ 	.byte	0x04, 0x17
        /*00be*/ 	.short	(.L_31 - .L_30)
.L_30:
        /*00c0*/ 	.word	0x00000000
        /*00c4*/ 	.short	0x0003
        /*00c6*/ 	.short	0x0018
        /*00c8*/ 	.byte	0x00, 0xf0, 0x11, 0x00


	//----- nvinfo : EIATTR_KPARAM_INFO
	.align		4
.L_31:
        /*00cc*/ 	.byte	0x04, 0x17
        /*00ce*/ 	.short	(.L_33 - .L_32)
.L_32:
        /*00d0*/ 	.word	0x00000000
        /*00d4*/ 	.short	0x0002
        /*00d6*/ 	.short	0x0010
        /*00d8*/ 	.byte	0x00, 0xf4, 0x21, 0x00


	//----- nvinfo : EIATTR_KPARAM_INFO
	.align		4
.L_33:
        /*00dc*/ 	.byte	0x04, 0x17
        /*00de*/ 	.short	(.L_35 - .L_34)
.L_34:
        /*00e0*/ 	.word	0x00000000
        /*00e4*/ 	.short	0x0001
        /*00e6*/ 	.short	0x0008
        /*00e8*/ 	.byte	0x00, 0xf4, 0x21, 0x00


	//----- nvinfo : EIATTR_KPARAM_INFO
	.align		4
.L_35:
        /*00ec*/ 	.byte	0x04, 0x17
        /*00ee*/ 	.short	(.L_37 - .L_36)
.L_36:
        /*00f0*/ 	.word	0x00000000
        /*00f4*/ 	.short	0x0000
        /*00f6*/ 	.short	0x0000
        /*00f8*/ 	.byte	0x00, 0xf4, 0x21, 0x00


	//----- nvinfo : EIATTR_MAXREG_COUNT
	.align		4
.L_37:
        /*00fc*/ 	.byte	0x03, 0x1b
        /*00fe*/ 	.short	0x00ff


	//----- nvinfo : EIATTR_NUM_BARRIERS
	.align		4
        /*0100*/ 	.byte	0x02, 0x4c
        /*0102*/ 	.byte	0x01
	.zero		1


	//----- nvinfo : EIATTR_ANNOTATIONS
	.align		4
        /*0104*/ 	.byte	0x04, 0x55
        /*0106*/ 	.short	(.L_39 - .L_38)


	//   ....[0]....
.L_38:
        /*0108*/ 	.word	0x00000001
        /*010c*/ 	.byte	0x10, 0x06, 0x00, 0x00, 0x01, 0x00, 0x00, 0x00, 0x40, 0x06, 0x00, 0x00, 0x01, 0x00, 0x00, 0x00
        /* <DEDUP_REMOVED lines=584> */
        /*259c*/ 	.byte	0x10, 0xca, 0x00, 0x00, 0x01, 0x00, 0x00, 0x00, 0x10, 0xcc, 0x00, 0x00


	//----- nvinfo : EIATTR_MERCURY_ISA_VERSION
	.align		4
.L_39:
        /*25a8*/ 	.byte	0x03, 0x5f
        /*25aa*/ 	.short	0x0000


	//----- nvinfo : EIATTR_EXIT_INSTR_OFFSETS
	.align		4
        /*25ac*/ 	.byte	0x04, 0x1c
        /*25ae*/ 	.short	(.L_41 - .L_40)


	//   ....[0]....
.L_40:
        /*25b0*/ 	.word	0x00046270


	//   ....[1]....
        /*25b4*/ 	.word	0x000462a0


	//----- nvinfo : EIATTR_REQNTID
	.align		4
.L_41:
        /*25b8*/ 	.byte	0x04, 0x10
        /*25ba*/ 	.short	(.L_43 - .L_42)
.L_42:
        /*25bc*/ 	.word	0x00000040
        /*25c0*/ 	.word	0x00000001
        /*25c4*/ 	.word	0x00000001
.L_43:


//--------------------- .nv.callgraph             --------------------------
	.section	.nv.callgraph,"",@"SHT_CUDA_CALLGRAPH"
	.align	4
	.sectionentsize	8
	.align		4
        /*0000*/ 	.word	0x00000000
	.align		4
        /*0004*/ 	.word	0xffffffff
	.align		4
        /*0008*/ 	.word	0x00000000
	.align		4
        /*000c*/ 	.word	0xfffffffe
	.align		4
        /*0010*/ 	.word	0x00000000
	.align		4
        /*0014*/ 	.word	0xfffffffd
	.align		4
        /*0018*/ 	.word	0x00000000
	.align		4
        /*001c*/ 	.word	0xfffffffc


//--------------------- .nv.rel.action            --------------------------
	.section	.nv.rel.action,"",@"SHT_CUDA_RELOCINFO"
	.align	8
	.sectionentsize	8
        /*0000*/ 	.byte	0x73, 0x00, 0x00, 0x00, 0x00, 0x00, 0x00, 0x00, 0x00, 0x00, 0x00, 0x11, 0x25, 0x00, 0x05, 0x36


//--------------------- .nv.constant0.matmul_kernel --------------------------
	.section	.nv.constant0.matmul_kernel,"a",@progbits
	.sectionflags	@""
	.align	4
.nv.constant0.matmul_kernel:
	.zero		432


//--------------------- .text.matmul_kernel       --------------------------
	.section	.text.matmul_kernel,"ax",@progbits
	.sectioninfo	@"SHI_REGISTERS=32"
	.align	128
        .global         matmul_kernel
        .type           matmul_kernel,@function
        .size           matmul_kernel,(.L_x_5 - matmul_kernel)
        .other          matmul_kernel,@"STO_CUDA_ENTRY STV_DEFAULT"
matmul_kernel:
.text.matmul_kernel:
[----:B------:R-:W-:-:S03]  /*0000*/  IMAD.MOV.U32 R1, RZ, RZ, c[0x0][0x28] ;  /* 0x00000a00ff017624 */ /* 0x000fc600078e00ff */
[----:B------:R-:W-:Y:S01]  /*0010*/  IMAD.MOV.U32 R0, RZ, RZ, c[0x0][0x17c] ;  /* 0x00005f00ff007624 */ /* 0x000fe200078e00ff */
[----:B------:R-:W0:Y:S01]  /*0020*/  S2R R12, SR_TID.X ;  /* 0x00000000000c7919 */ /* 0x000e220000002100 */
[----:B------:R-:W-:Y:S01]  /*0030*/  IADD3 R1, R1, -0x2020, RZ ;  /* 0xffffdfe001017810 */ /* 0x000fe20007ffe0ff */
[----:B------:R-:W-:Y:S02]  /*0040*/  ULDC.64 UR10, c[0x0][0x118] ;  /* 0x00004600000a7ab9 */ /* 0x000fe40000000a00 */
[----:B------:R-:W-:-:S04]  /*0050*/  IADD3 R0, R0, 0x1ff, RZ ;  /* 0x000001ff00007810 */ /* 0x000fc80007ffe0ff */
[----:B------:R-:W-:-:S04]  /*0060*/  SHF.R.S32.HI R3, RZ, 0x1f, R0 ;  /* 0x0000001fff037819 */ /* 0x000fc80000011400 */
[----:B------:R-:W-:-:S04]  /*0070*/  LEA.HI R3, R3, R0, RZ, 0x9 ;  /* 0x0000000003037211 */ /* 0x000fc800078f48ff */
[----:B------:R-:W-:Y:S02]  /*0080*/  SHF.R.S32.HI R2, RZ, 0x9, R3 ;  /* 0x00000009ff027819 */ /* 0x000fe40000011403 */
[----:B------:R-:W1:Y:S03]  /*0090*/  S2R R3, SR_CTAID.X ;  /* 0x0000000000037919 */ /* 0x000e660000002500 */
[----:B------:R-:W-:Y:S01]  /*00a0*/  IMAD.SHL.U32 R2, R2, 0x8, RZ ;  /* 0x0000000802027824 */ /* 0x000fe200078e00ff */
[----:B0-----:R-:W-:-:S04]  /*00b0*/  LOP3.LUT R13, R12, 0x1f, RZ, 0xc0, !PT ;  /* 0x0000001f0c0d7812 */ /* 0x001fc800078ec0ff */
[-C--:B------:R-:W-:Y:S02]  /*00c0*/  IABS R7, R2.reuse ;  /* 0x0000000200077213 */ /* 0x080fe40000000000 */
[----:B------:R-:W-:Y:S02]  /*00d0*/  IABS R10, R2 ;  /* 0x00000002000a7213 */ /* 0x000fe40000000000 */
[----:B------:R-:W0:Y:S01]  /*00e0*/  I2F.RP R0, R7 ;  /* 0x0000000700007306 */ /* 0x000e220000209400 */
[----:B-1----:R-:W-:-:S07]  /*00f0*/  IABS R8, R3 ;  /* 0x0000000300087213 */ /* 0x002fce0000000000 */
[----:B0-----:R-:W0:Y:S02]  /*0100*/  MUFU.RCP R0, R0 ;  /* 0x0000000000007308 */ /* 0x001e240000001000 */
[----:B0-----:R-:W-:Y:S01]  /*0110*/  IADD3 R4, R0, 0xffffffe, RZ ;  /* 0x0ffffffe00047810 */ /* 0x001fe20007ffe0ff */
[----:B------:R-:W-:-:S05]  /*0120*/  IMAD.MOV R0, RZ, RZ, -R10 ;  /* 0x000000ffff007224 */ /* 0x000fca00078e0a0a */
[----:B------:R0:W1:Y:S02]  /*0130*/  F2I.FTZ.U32.TRUNC.NTZ R5, R4 ;  /* 0x0000000400057305 */ /* 0x000064000021f000 */
[----:B0-----:R-:W-:Y:S02]  /*0140*/  IMAD.MOV.U32 R4, RZ, RZ, RZ ;  /* 0x000000ffff047224 */ /* 0x001fe400078e00ff */
[----:B-1----:R-:W-:-:S04]  /*0150*/  IMAD.MOV R6, RZ, RZ, -R5 ;  /* 0x000000ffff067224 */ /* 0x002fc800078e0a05 */
[----:B------:R-:W-:Y:S02]  /*0160*/  IMAD R9, R6, R7, RZ ;  /* 0x0000000706097224 */ /* 0x000fe400078e02ff */
[----:B------:R-:W-:Y:S02]  /*0170*/  IMAD.MOV.U32 R6, RZ, RZ, R8 ;  /* 0x000000ffff067224 */ /* 0x000fe400078e0008 */
[----:B------:R-:W-:-:S06]  /*0180*/  IMAD.HI.U32 R5, R5, R9, R4 ;  /* 0x0000000905057227 */ /* 0x000fcc00078e0004 */
[----:B------:R-:W-:-:S04]  /*0190*/  IMAD.HI.U32 R5, R5, R6, RZ ;  /* 0x0000000605057227 */ /* 0x000fc800078e00ff */
[----:B------:R-:W-:-:S05]  /*01a0*/  IMAD R0, R5, R0, R6 ;  /* 0x0000000005007224 */ /* 0x000fca00078e0206 */
[----:B------:R-:W-:-:S13]  /*01b0*/  ISETP.GT.U32.AND P1, PT, R7, R0, PT ;  /* 0x000000000700720c */ /* 0x000fda0003f24070 */
[----:B------:R-:W-:Y:S01]  /*01c0*/  @!P1 IMAD.IADD R0, R0, 0x1, -R7 ;  /* 0x0000000100009824 */ /* 0x000fe200078e0a07 */
[----:B------:R-:W-:Y:S02]  /*01d0*/  @!P1 IADD3 R5, R5, 0x1, RZ ;  /* 0x0000000105059810 */ /* 0x000fe40007ffe0ff */
[----:B------:R-:W-:Y:S02]  /*01e0*/  ISETP.NE.AND P1, PT, R2, RZ, PT ;  /* 0x000000ff0200720c */ /* 0x000fe40003f25270 */
[----:B------:R-:W-:Y:S02]  /*01f0*/  ISETP.GE.U32.AND P0, PT, R0, R7, PT ;  /* 0x000000070000720c */ /* 0x000fe40003f06070 */
[----:B------:R-:W-:-:S04]  /*0200*/  LOP3.LUT R0, R3, R2, RZ, 0x3c, !PT ;  /* 0x0000000203007212 */ /* 0x000fc800078e3cff */
[----:B------:R-:W-:Y:S01]  /*0210*/  ISETP.GE.AND P2, PT, R0, RZ, PT ;  /* 0x000000ff0000720c */ /* 0x000fe20003f46270 */
[----:B------:R-:W-:-:S05]  /*0220*/  IMAD.MOV.U32 R0, RZ, RZ, 0x1f ;  /* 0x0000001fff007424 */ /* 0x000fca00078e00ff */
[C---:B------:R-:W-:Y:S02]  /*0230*/  IADD3 R4, R0.reuse, c[0x0][0x178], RZ ;  /* 0x00005e0000047a10 */ /* 0x040fe40007ffe0ff */
[----:B------:R-:W-:Y:S02]  /*0240*/  @P0 IADD3 R5, R5, 0x1, RZ ;  /* 0x0000000105050810 */ /* 0x000fe40007ffe0ff */
[----:B------:R-:W-:-:S03]  /*0250*/  IADD3 R15, R0, c[0x0][0x180], RZ ;  /* 0x00006000000f7a10 */ /* 0x000fc60007ffe0ff */
[----:B------:R-:W-:Y:S01]  /*0260*/  IMAD.MOV.U32 R6, RZ, RZ, R5 ;  /* 0x000000ffff067224 */ /* 0x000fe200078e0005 */
[----:B------:R-:W-:-:S03]  /*0270*/  SHF.R.S32.HI R5, RZ, 0x1f, R4 ;  /* 0x0000001fff057819 */ /* 0x000fc60000011404 */
[----:B------:R-:W-:Y:S01]  /*0280*/  @!P2 IMAD.MOV R6, RZ, RZ, -R6 ;  /* 0x000000ffff06a224 */ /* 0x000fe200078e0a06 */
[----:B------:R-:W-:Y:S02]  /*0290*/  @!P1 LOP3.LUT R6, RZ, R2, RZ, 0x33, !PT ;  /* 0x00000002ff069212 */ /* 0x000fe400078e33ff */
[----:B------:R-:W-:-:S03]  /*02a0*/  LEA.HI R5, R5, R4, RZ, 0x5 ;  /* 0x0000000405057211 */ /* 0x000fc600078f28ff */
[----:B------:R-:W-:Y:S02]  /*02b0*/  IMAD.SHL.U32 R4, R6, 0x8, RZ ;  /* 0x0000000806047824 */ /* 0x000fe400078e00ff */
[----:B------:R-:W-:-:S03]  /*02c0*/  IMAD.MOV R6, RZ, RZ, -R6 ;  /* 0x000000ffff067224 */ /* 0x000fc600078e0a06 */
[----:B------:R-:W-:Y:S01]  /*02d0*/  LEA.HI.SX32 R5, R5, -R4, 0x1b ;  /* 0x8000000405057211 */ /* 0x000fe200078fdaff */
[----:B------:R-:W-:Y:S02]  /*02e0*/  IMAD R10, R2, R6, R3 ;  /* 0x00000006020a7224 */ /* 0x000fe400078e0203 */
[----:B------:R-:W-:Y:S01]  /*02f0*/  IMAD.MOV.U32 R6, RZ, RZ, RZ ;  /* 0x000000ffff067224 */ /* 0x000fe200078e00ff */
[----:B------:R-:W-:-:S04]  /*0300*/  IMNMX R5, R5, 0x8, PT ;  /* 0x0000000805057817 */ /* 0x000fc80003800200 */
[----:B------:R-:W-:-:S04]  /*0310*/  IABS R9, R5 ;  /* 0x0000000500097213 */ /* 0x000fc80000000000 */
[----:B------:R-:W0:Y:S08]  /*0320*/  I2F.RP R8, R9 ;  /* 0x0000000900087306 */ /* 0x000e300000209400 */
[----:B0-----:R-:W0:Y:S02]  /*0330*/  MUFU.RCP R8, R8 ;  /* 0x0000000800087308 */ /* 0x001e240000001000 */
[----:B0-----:R-:W-:-:S06]  /*0340*/  IADD3 R7, R8, 0xffffffe, RZ ;  /* 0x0ffffffe08077810 */ /* 0x001fcc0007ffe0ff */
[----:B------:R-:W0:Y:S02]  /*0350*/  F2I.FTZ.U32.TRUNC.NTZ R7, R7 ;  /* 0x0000000700077305 */ /* 0x000e24000021f000 */
[----:B0-----:R-:W-:-:S04]  /*0360*/  IMAD.MOV R11, RZ, RZ, -R7 ;  /* 0x000000ffff0b7224 */ /* 0x001fc800078e0a07 */
[----:B------:R-:W-:Y:S01]  /*0370*/  IMAD.MOV.U32 R2, RZ, RZ, R11 ;  /* 0x000000ffff027224 */ /* 0x000fe200078e000b */
[----:B------:R-:W-:-:S03]  /*0380*/  IABS R11, R10 ;  /* 0x0000000a000b7213 */ /* 0x000fc60000000000 */
[----:B------:R-:W-:Y:S01]  /*0390*/  IMAD R3, R2, R9, RZ ;  /* 0x0000000902037224 */ /* 0x000fe200078e02ff */
[----:B------:R-:W-:-:S03]  /*03a0*/  IABS R2, R5 ;  /* 0x0000000500027213 */ /* 0x000fc60000000000 */
[----:B------:R-:W-:Y:S01]  /*03b0*/  IMAD.HI.U32 R6, R7, R3, R6 ;  /* 0x0000000307067227 */ /* 0x000fe200078e0006 */
[----:B------:R-:W-:-:S03]  /*03c0*/  SHF.R.U32.HI R3, RZ, 0x5, R12 ;  /* 0x00000005ff037819 */ /* 0x000fc6000001160c */
[----:B------:R-:W-:Y:S01]  /*03d0*/  IMAD.MOV R2, RZ, RZ, -R2 ;  /* 0x000000ffff027224 */ /* 0x000fe200078e0a02 */
[----:B------:R-:W-:Y:S01]  /*03e0*/  SGXT.U32 R14, R3, 0x1 ;  /* 0x00000001030e781a */ /* 0x000fe20000000000 */
[----:B------:R-:W-:-:S03]  /*03f0*/  IMAD.HI.U32 R6, R6, R11, RZ ;  /* 0x0000000b06067227 */ /* 0x000fc600078e00ff */
[----:B------:R-:W-:Y:S01]  /*0400*/  LOP3.LUT R3, R14, 0x6, RZ, 0xfc, !PT ;  /* 0x000000060e037812 */ /* 0x000fe200078efcff */
[----:B------:R-:W-:Y:S01]  /*0410*/  IMAD R2, R6, R2, R11 ;  /* 0x0000000206027224 */ /* 0x000fe200078e020b */
[C---:B------:R-:W-:Y:S02]  /*0420*/  LOP3.LUT R3, R14.reuse, 0xc, RZ, 0xfc, !PT ;  /* 0x0000000c0e037812 */ /* 0x040fe400078efcff */
[C---:B------:R-:W-:Y:S02]  /*0430*/  LOP3.LUT R3, R14.reuse, 0x12, RZ, 0xfc, !PT ;  /* 0x000000120e037812 */ /* 0x040fe400078efcff */
[----:B------:R-:W-:Y:S02]  /*0440*/  ISETP.GT.U32.AND P1, PT, R9, R2, PT ;  /* 0x000000020900720c */ /* 0x000fe40003f24070 */
[C---:B------:R-:W-:Y:S02]  /*0450*/  LOP3.LUT R3, R14.reuse, 0x18, RZ, 0xfc, !PT ;  /* 0x000000180e037812 */ /* 0x040fe400078efcff */
[----:B------:R-:W-:-:S09]  /*0460*/  LOP3.LUT R3, R14, 0x1e, RZ, 0xfc, !PT ;  /* 0x0000001e0e037812 */ /* 0x000fd200078efcff */
[----:B------:R-:W-:Y:S01]  /*0470*/  @!P1 IMAD.IADD R2, R2, 0x1, -R9 ;  /* 0x0000000102029824 */ /* 0x000fe200078e0a09 */
[----:B------:R-:W-:Y:S02]  /*0480*/  @!P1 IADD3 R6, R6, 0x1, RZ ;  /* 0x0000000106069810 */ /* 0x000fe40007ffe0ff */
[----:B------:R-:W-:Y:S02]  /*0490*/  ISETP.NE.AND P1, PT, R5, RZ, PT ;  /* 0x000000ff0500720c */ /* 0x000fe40003f25270 */
[----:B------:R-:W-:Y:S02]  /*04a0*/  ISETP.GE.U32.AND P0, PT, R2, R9, PT ;  /* 0x000000090200720c */ /* 0x000fe40003f06070 */
[----:B------:R-:W-:-:S04]  /*04b0*/  LOP3.LUT R2, R10, R5, RZ, 0x3c, !PT ;  /* 0x000000050a027212 */ /* 0x000fc800078e3cff */
[----:B------:R-:W-:-:S07]  /*04c0*/  ISETP.GE.AND P2, PT, R2, RZ, PT ;  /* 0x000000ff0200720c */ /* 0x000fce0003f46270 */
[----:B------:R-:W-:Y:S02]  /*04d0*/  @P0 IADD3 R6, R6, 0x1, RZ ;  /* 0x0000000106060810 */ /* 0x000fe40007ffe0ff */
[----:B------:R-:W-:-:S04]  /*04e0*/  ISETP.GT.AND P0, PT, R15, 0x1f, PT ;  /* 0x0000001f0f00780c */ /* 0x000fc80003f04270 */
[----:B------:R-:W-:Y:S01]  /*04f0*/  @!P2 IMAD.MOV R6, RZ, RZ, -R6 ;  /* 0x000000ffff06a224 */ /* 0x000fe200078e0a06 */
[----:B------:R-:W-:-:S05]  /*0500*/  @!P1 LOP3.LUT R6, RZ, R5, RZ, 0x33, !PT ;  /* 0x00000005ff069212 */ /* 0x000fca00078e33ff */
[----:B------:R-:W-:-:S04]  /*0510*/  IMAD.MOV R2, RZ, RZ, -R6 ;  /* 0x000000ffff027224 */ /* 0x000fc800078e0a06 */
[----:B------:R-:W-:Y:S01]  /*0520*/  IMAD R5, R5, R2, R10 ;  /* 0x0000000205057224 */ /* 0x000fe200078e020a */
[C---:B------:R-:W-:Y:S02]  /*0530*/  LOP3.LUT R2, R14.reuse, 0x2, RZ, 0xfc, !PT ;  /* 0x000000020e027812 */ /* 0x040fe400078efcff */
[----:B------:R-:W-:Y:S01]  /*0540*/  LOP3.LUT R2, R14, 0x8, RZ, 0xfc, !PT ;  /* 0x000000080e027812 */ /* 0x000fe200078efcff */
[----:B------:R-:W-:Y:S01]  /*0550*/  IMAD.IADD R0, R4, 0x1, R5 ;  /* 0x0000000104007824 */ /* 0x000fe200078e0205 */
[C---:B------:R-:W-:Y:S02]  /*0560*/  LOP3.LUT R2, R14.reuse, 0xe, RZ, 0xfc, !PT ;  /* 0x0000000e0e027812 */ /* 0x040fe400078efcff */
[----:B------:R-:W-:Y:S01]  /*0570*/  LOP3.LUT R2, R14, 0x14, RZ, 0xfc, !PT ;  /* 0x000000140e027812 */ /* 0x000fe200078efcff */
[----:B------:R-:W-:Y:S01]  /*0580*/  IMAD.SHL.U32 R2, R6, 0x200, RZ ;  /* 0x0000020006027824 */ /* 0x000fe200078e00ff */
[C---:B------:R-:W-:Y:S02]  /*0590*/  LOP3.LUT R4, R14.reuse, 0x4, RZ, 0xfc, !PT ;  /* 0x000000040e047812 */ /* 0x040fe400078efcff */
[----:B------:R-:W-:-:S02]  /*05a0*/  LOP3.LUT R4, R14, 0xa, RZ, 0xfc, !PT ;  /* 0x0000000a0e047812 */ /* 0x000fc400078efcff */
[C---:B------:R-:W-:Y:S02]  /*05b0*/  LOP3.LUT R4, R14.reuse, 0x10, RZ, 0xfc, !PT ;  /* 0x000000100e047812 */ /* 0x040fe400078efcff */
[C---:B------:R-:W-:Y:S02]  /*05c0*/  LOP3.LUT R4, R14.reuse, 0x16, RZ, 0xfc, !PT ;  /* 0x000000160e047812 */ /* 0x040fe400078efcff */
[----:B------:R-:W-:Y:S02]  /*05d0*/  LOP3.LUT R4, R14, 0x1a, RZ, 0xfc, !PT ;  /* 0x0000001a0e047812 */ /* 0x000fe400078efcff */
[--C-:B------:R-:W-:Y:S02]  /*05e0*/  LOP3.LUT R6, R2, 0x2, R14.reuse, 0xfe, !PT ;  /* 0x0000000202067812 */ /* 0x100fe400078efe0e */
[----:B------:R-:W-:Y:S02]  /*05f0*/  LOP3.LUT R5, R14, 0x1c, RZ, 0xfc, !PT ;  /* 0x0000001c0e057812 */ /* 0x000fe400078efcff */
[C---:B------:R-:W-:Y:S01]  /*0600*/  LOP3.LUT R4, R2.reuse, R14, RZ, 0xfc, !PT ;  /* 0x0000000e02047212 */ /* 0x040fe200078efcff */
[----:B------:R0:W-:Y:S01]  /*0610*/  STL [R1+0xea8], R6 ;  /* 0x000ea80601007387 */ /* 0x0001e20000100800 */
[----:B------:R-:W-:-:S02]  /*0620*/  LOP3.LUT R5, R2, 0x4, R14, 0xfe, !PT ;  /* 0x0000000402057812 */ /* 0x000fc400078efe0e */
[--C-:B------:R-:W-:Y:S01]  /*0630*/  LOP3.LUT R3, R2, 0x6, R14.reuse, 0xfe, !PT ;  /* 0x0000000602037812 */ /* 0x100fe200078efe0e */
[----:B------:R-:W-:Y:S01]  /*0640*/  STL [R1+0x5c0], R4 ;  /* 0x0005c00401007387 */ /* 0x000fe20000100800 */
[C---:B------:R-:W-:Y:S02]  /*0650*/  LOP3.LUT R28, R4.reuse, 0x32, RZ, 0xfc, !PT ;  /* 0x00000032041c7812 */ /* 0x040fe400078efcff */
[C---:B------:R-:W-:Y:S01]  /*0660*/  LOP3.LUT R29, R4.reuse, 0x1da, RZ, 0xfc, !PT ;  /* 0x000001da041d7812 */ /* 0x040fe200078efcff */
[----:B------:R1:W-:Y:S01]  /*0670*/  STL [R1+0xeac], R5 ;  /* 0x000eac0501007387 */ /* 0x0003e20000100800 */
[----:B------:R-:W-:Y:S02]  /*0680*/  LOP3.LUT R7, R4, 0x1f0, RZ, 0xfc, !PT ;  /* 0x000001f004077812 */ /* 0x000fe400078efcff */
[C-C-:B0-----:R-:W-:Y:S01]  /*0690*/  LOP3.LUT R6, R2.reuse, 0xc, R14.reuse, 0xfe, !PT ;  /* 0x0000000c02067812 */ /* 0x141fe200078efe0e */
[----:B------:R0:W-:Y:S01]  /*06a0*/  STL [R1+0xeb0], R3 ;  /* 0x000eb00301007387 */ /* 0x0001e20000100800 */
[----:B-1----:R-:W-:-:S02]  /*06b0*/  LOP3.LUT R5, R2, 0x8, R14, 0xfe, !PT ;  /* 0x0000000802057812 */ /* 0x002fc400078efe0e */
[----:B0-----:R-:W-:-:S03]  /*06c0*/  LOP3.LUT R3, R2, 0xa, R14, 0xfe, !PT ;  /* 0x0000000a02037812 */ /* 0x001fc600078efe0e */
[----:B------:R0:W-:Y:S04]  /*06d0*/  STL [R1+0xeb4], R5 ;  /* 0x000eb40501007387 */ /* 0x0001e80000100800 */
[----:B------:R1:W-:Y:S04]  /*06e0*/  STL [R1+0xeb8], R3 ;  /* 0x000eb80301007387 */ /* 0x0003e80000100800 */
[----:B------:R2:W-:Y:S01]  /*06f0*/  STL [R1+0xebc], R6 ;  /* 0x000ebc0601007387 */ /* 0x0005e20000100800 */
[C-C-:B0-----:R-:W-:Y:S02]  /*0700*/  LOP3.LUT R5, R2.reuse, 0xe, R14.reuse, 0xfe, !PT ;  /* 0x0000000e02057812 */ /* 0x141fe400078efe0e */
[----:B-1----:R-:W-:-:S03]  /*0710*/  LOP3.LUT R3, R2, 0x10, R14, 0xfe, !PT ;  /* 0x0000001002037812 */ /* 0x002fc600078efe0e */
[----:B------:R0:W-:Y:S01]  /*0720*/  STL [R1+0xec0], R5 ;  /* 0x000ec00501007387 */ /* 0x0001e20000100800 */
[----:B--2---:R-:W-:-:S03]  /*0730*/  LOP3.LUT R6, R2, 0x12, R14, 0xfe, !PT ;  /* 0x0000001202067812 */ /* 0x004fc600078efe0e */
        /* <DEDUP_REMOVED lines=11> */
[----:B------:R-:W-:Y:S02]  /*07f0*/  LOP3.LUT R2, R2, 0x1e, R14, 0xfe, !PT ;  /* 0x0000001e02027812 */ /* 0x000fe400078efe0e */
[C---:B--2---:R-:W-:Y:S01]  /*0800*/  LOP3.LUT R6, R4.reuse, 0x1f4, RZ, 0xfc, !PT ;  /* 0x000001f404067812 */ /* 0x044fe200078efcff */
[----:B------:R1:W-:Y:S04]  /*0810*/  STL [R1+0xedc], R3 ;  /* 0x000edc0301007387 */ /* 0x0003e80000100800 */
[----:B------:R2:W-:Y:S01]  /*0820*/  STL [R1+0xee0], R2 ;  /* 0x000ee00201007387 */ /* 0x0005e20000100800 */
[C---:B0-----:R-:W-:Y:S02]  /*0830*/  LOP3.LUT R5, R4.reuse, 0x20, RZ, 0xfc, !PT ;  /* 0x0000002004057812 */ /* 0x041fe400078efcff */
[----:B-1----:R-:W-:-:S03]  /*0840*/  LOP3.LUT R3, R4, 0x22, RZ, 0xfc, !PT ;  /* 0x0000002204037812 */ /* 0x002fc600078efcff */
[----:B------:R0:W-:Y:S01]  /*0850*/  STL [R1+0xee4], R5 ;  /* 0x000ee40501007387 */ /* 0x0001e20000100800 */
[----:B--2---:R-:W-:-:S03]  /*0860*/  LOP3.LUT R2, R4, 0x24, RZ, 0xfc, !PT ;  /* 0x0000002404027812 */ /* 0x004fc600078efcff */
        /* <DEDUP_REMOVED lines=18> */
[----:B------:R-:W-:Y:S04]  /*0990*/  STL [R1+0xf08], R28 ;  /* 0x000f081c01007387 */ /* 0x000fe80000100800 */
[----:B------:R1:W-:Y:S01]  /*09a0*/  STL [R1+0xf10], R2 ;  /* 0x000f100201007387 */ /* 0x0003e20000100800 */
[----:B0-----:R-:W-:-:S03]  /*09b0*/  LOP3.LUT R5, R4, 0x3c, RZ, 0xfc, !PT ;  /* 0x0000003c04057812 */ /* 0x001fc600078efcff */
[----:B------:R0:W-:Y:S01]  /*09c0*/  STL [R1+0xf14], R3 ;  /* 0x000f140301007387 */ /* 0x0001e20000100800 */
[C---:B-1----:R-:W-:Y:S02]  /*09d0*/  LOP3.LUT R2, R4.reuse, 0x3a, RZ, 0xfc, !PT ;  /* 0x0000003a04027812 */ /* 0x042fe400078efcff */
[----:B0-----:R-:W-:-:S03]  /*09e0*/  LOP3.LUT R3, R4, 0x3e, RZ, 0xfc, !PT ;  /* 0x0000003e04037812 */ /* 0x001fc600078efcff */
[----:B------:R0:W-:Y:S04]  /*09f0*/  STL [R1+0xf18], R2 ;  /* 0x000f180201007387 */ /* 0x0001e80000100800 */
        /* <DEDUP_REMOVED lines=407> */
[----:B--2---:R-:W-:Y:S01]  /*2370*/  IMAD R3, R0, 0x20, R13 ;  /* 0x0000002000037824 */ /* 0x004fe200078e020d */
[C---:B------:R-:W-:Y:S02]  /*2380*/  LOP3.LUT R0, R4.reuse, 0x1d8, RZ, 0xfc, !PT ;  /* 0x000001d804007812 */ /* 0x040fe400078efcff */
[----:B------:R1:W-:Y:S04]  /*2390*/  STL [R1+0x1250], R5 ;  /* 0x0012500501007387 */ /* 0x0003e80000100800 */
[----:B------:R2:W-:Y:S01]  /*23a0*/  STL [R1+0xea4], R3 ;  /* 0x000ea40301007387 */ /* 0x0005e20000100800 */
[----:B0-----:R-:W-:-:S05]  /*23b0*/  LOP3.LUT R2, R4, 0x1d6, RZ, 0xfc, !PT ;  /* 0x000001d604027812 */ /* 0x001fca00078efcff */
[----:B------:R0:W-:Y:S01]  /*23c0*/  STL [R1+0x124c], R2 ;  /* 0x00124c0201007387 */ /* 0x0001e20000100800 */
[C---:B-1----:R-:W-:Y:S02]  /*23d0*/  LOP3.LUT R5, R4.reuse, 0x1e8, RZ, 0xfc, !PT ;  /* 0x000001e804057812 */ /* 0x042fe400078efcff */
[C---:B--2---:R-:W-:Y:S01]  /*23e0*/  LOP3.LUT R3, R4.reuse, 0x1dc, RZ, 0xfc, !PT ;  /* 0x000001dc04037812 */ /* 0x044fe200078efcff */
[----:B------:R1:W-:Y:S04]  /*23f0*/  STL [R1+0x1258], R0 ;  /* 0x0012580001007387 */ /* 0x0003e80000100800 */
[----:B------:R2:W-:Y:S01]  /*2400*/  STL [R1+0x1260], R3 ;  /* 0x0012600301007387 */ /* 0x0005e20000100800 */
[----:B0-----:R-:W-:-:S03]  /*2410*/  LOP3.LUT R2, R4, 0x1de, RZ, 0xfc, !PT ;  /* 0x000001de04027812 */ /* 0x001fc600078efcff */
[----:B------:R-:W-:Y:S01]  /*2420*/  STL [R1+0x125c], R29 ;  /* 0x00125c1d01007387 */ /* 0x000fe20000100800 */
[----:B-1----:R-:W-:-:S03]  /*2430*/  LOP3.LUT R0, R4, 0x1e0, RZ, 0xfc, !PT ;  /* 0x000001e004007812 */ /* 0x002fc600078efcff */
[----:B------:R0:W-:Y:S01]  /*2440*/  STL [R1+0x1264], R2 ;  /* 0x0012640201007387 */ /* 0x0001e20000100800 */
[----:B--2---:R-:W-:-:S03]  /*2450*/  LOP3.LUT R3, R4, 0x1e2, RZ, 0xfc, !PT ;  /* 0x000001e204037812 */ /* 0x004fc600078efcff */
[----:B------:R1:W-:Y:S04]  /*2460*/  STL [R1+0x1268], R0 ;  /* 0x0012680001007387 */ /* 0x0003e80000100800 */
[----:B------:R2:W-:Y:S01]  /*2470*/  STL [R1+0x126c], R3 ;  /* 0x00126c0301007387 */ /* 0x0005e20000100800 */
[C---:B0-----:R-:W-:Y:S02]  /*2480*/  LOP3.LUT R2, R4.reuse, 0x1e6, RZ, 0xfc, !PT ;  /* 0x000001e604027812 */ /* 0x041fe400078efcff */
[C---:B-1----:R-:W-:Y:S02]  /*2490*/  LOP3.LUT R0, R4.reuse, 0x1e4, RZ, 0xfc, !PT ;  /* 0x000001e404007812 */ /* 0x042fe400078efcff */
[----:B--2---:R-:W-:-:S03]  /*24a0*/  LOP3.LUT R3, R4, 0x1ea, RZ, 0xfc, !PT ;  /* 0x000001ea04037812 */ /* 0x004fc600078efcff */
[----:B------:R-:W-:Y:S04]  /*24b0*/  STL [R1+0x1270], R0 ;  /* 0x0012700001007387 */ /* 0x000fe80000100800 */
[----:B------:R0:W-:Y:S04]  /*24c0*/  STL [R1+0x1278], R5 ;  /* 0x0012780501007387 */ /* 0x0001e80000100800 */
[----:B------:R1:W-:Y:S04]  /*24d0*/  STL [R1+0x127c], R3 ;  /* 0x00127c0301007387 */ /* 0x0003e80000100800 */
[----:B------:R-:W-:Y:S01]  /*24e0*/  STL [R1+0x1274], R2 ;  /* 0x0012740201007387 */ /* 0x000fe20000100800 */
[----:B0-----:R-:W-:-:S02]  /*24f0*/  LOP3.LUT R5, R4, 0x1ec, RZ, 0xfc, !PT ;  /* 0x000001ec04057812 */ /* 0x001fc400078efcff */
[----:B-1----:R-:W-:-:S03]  /*2500*/  LOP3.LUT R3, R4, 0x1ee, RZ, 0xfc, !PT ;  /* 0x000001ee04037812 */ /* 0x002fc600078efcff */
[----:B------:R0:W-:Y:S04]  /*2510*/  STL [R1+0x1280], R5 ;  /* 0x0012800501007387 */ /* 0x0001e80000100800 */
[----:B------:R1:W-:Y:S04]  /*2520*/  STL [R1+0x1288], R7 ;  /* 0x0012880701007387 */ /* 0x0003e80000100800 */
[----:B------:R-:W-:Y:S01]  /*2530*/  STL [R1+0x1284], R3 ;  /* 0x0012840301007387 */ /* 0x000fe20000100800 */
[C---:B0-----:R-:W-:Y:S02]  /*2540*/  LOP3.LUT R5, R4.reuse, 0x1f2, RZ, 0xfc, !PT ;  /* 0x000001f204057812 */ /* 0x041fe400078efcff */
[----:B-1----:R-:W-:-:S03]  /*2550*/  LOP3.LUT R7, R4, 0x1f8, RZ, 0xfc, !PT ;  /* 0x000001f804077812 */ /* 0x002fc600078efcff */
[----:B------:R0:W-:Y:S04]  /*2560*/  STL [R1+0x128c], R5 ;  /* 0x00128c0501007387 */ /* 0x0001e80000100800 */
[----:B------:R1:W-:Y:S01]  /*2570*/  STL [R1+0x1294], R6 ;  /* 0x0012940601007387 */ /* 0x0003e20000100800 */
[C---:B0-----:R-:W-:Y:S02]  /*2580*/  LOP3.LUT R5, R4.reuse, 0x1f6, RZ, 0xfc, !PT ;  /* 0x000001f604057812 */ /* 0x041fe400078efcff */
[----:B-1----:R-:W-:-:S03]  /*2590*/  LOP3.LUT R6, R4, 0x1fa, RZ, 0xfc, !PT ;  /* 0x000001fa04067812 */ /* 0x002fc600078efcff */
[----:B------:R0:W-:Y:S04]  /*25a0*/  STL [R1+0x1290], R5 ;  /* 0x0012900501007387 */ /* 0x0001e80000100800 */
[----:B------:R1:W-:Y:S04]  /*25b0*/  STL [R1+0x1298], R7 ;  /* 0x0012980701007387 */ /* 0x0003e80000100800 */
[----:B------:R1:W-:Y:S01]  /*25c0*/  STL [R1+0x129c], R6 ;  /* 0x00129c0601007387 */ /* 0x0003e20000100800 */
[C---:B0-----:R-:W-:Y:S02]  /*25d0*/  LOP3.LUT R5, R4.reuse, 0x1fc, RZ, 0xfc, !PT ;  /* 0x000001fc04057812 */ /* 0x041fe400078efcff */
[----:B------:R-:W-:-:S03]  /*25e0*/  LOP3.LUT R4, R4, 0x1fe, RZ, 0xfc, !PT ;  /* 0x000001fe04047812 */ /* 0x000fc600078efcff */
[----:B------:R1:W-:Y:S04]  /*25f0*/  STL [R1+0x12a0], R5 ;  /* 0x0012a00501007387 */ /* 0x0003e80000100800 */
[----:B------:R1:W-:Y:S01]  /*2600*/  STL [R1+0x1230], R4 ;  /* 0x0012300401007387 */ /* 0x0003e20000100800 */
[----:B------:R-:W-:Y:S05]  /*2610*/  @P0 BRA `(.L_x_0) ;  /* 0x0000077000000947 */ /* 0x000fea0003800000 */
[----:B------:R-:W-:Y:S01]  /*2620*/  IMAD.SHL.U32 R0, R12, 0x20, RZ ;  /* 0x000000200c007824 */ /* 0x000fe200078e00ff */
[----:B------:R-:W-:Y:S01]  /*2630*/  CS2R R24, SRZ ;  /* 0x0000000000187805 */ /* 0x000fe2000001ff00 */
[----:B------:R-:W-:Y:S01]  /*2640*/  CS2R R26, SRZ ;  /* 0x00000000001a7805 */ /* 0x000fe2000001ff00 */
[----:B------:R-:W-:Y:S01]  /*2650*/  CS2R R20, SRZ ;  /* 0x0000000000147805 */ /* 0x000fe2000001ff00 */
[----:B------:R-:W-:Y:S01]  /*2660*/  CS2R R22, SRZ ;  /* 0x0000000000167805 */ /* 0x000fe2000001ff00 */
[----:B------:R0:W-:Y:S01]  /*2670*/  STL [R1+0xea0], R0 ;  /* 0x000ea00001007387 */ /* 0x0001e20000100800 */
[----:B------:R-:W-:Y:S01]  /*2680*/  CS2R R16, SRZ ;  /* 0x0000000000107805 */ /* 0x000fe2000001ff00 */
[----:B------:R-:W-:Y:S01]  /*2690*/  CS2R R18, SRZ ;  /* 0x0000000000127805 */ /* 0x000fe2000001ff00 */
[----:B------:R-:W-:Y:S01]  /*26a0*/  CS2R R12, SRZ ;  /* 0x00000000000c7805 */ /* 0x000fe2000001ff00 */
[----:B------:R0:W-:Y:S01]  /*26b0*/  STL [R1], RZ ;  /* 0x000000ff01007387 */ /* 0x0001e20000100800 */
[----:B------:R-:W-:Y:S01]  /*26c0*/  CS2R R14, SRZ ;  /* 0x00000000000e7805 */ /* 0x000fe2000001ff00 */
[----:B------:R-:W-:Y:S01]  /*26d0*/  CS2R R8, SRZ ;  /* 0x0000000000087805 */ /* 0x000fe2000001ff00 */
[----:B------:R-:W-:Y:S01]  /*26e0*/  CS2R R10, SRZ ;  /* 0x00000000000a7805 */ /* 0x000fe2000001ff00 */
[----:B------:R0:W-:Y:S01]  /*26f0*/  STL [R1+0x4], RZ ;  /* 0x000004ff01007387 */ /* 0x0001e20000100800 */
[----:B-1----:R-:W-:Y:S01]  /*2700*/  CS2R R4, SRZ ;  /* 0x0000000000047805 */ /* 0x002fe2000001ff00 */
[----:B------:R-:W-:-:S02]  /*2710*/  CS2R R6, SRZ ;  /* 0x0000000000067805 */ /* 0x000fc4000001ff00 */
[----:B------:R0:W-:Y:S04]  /*2720*/  STL [R1+0x8], RZ ;  /* 0x000008ff01007387 */ /* 0x0001e80000100800 */
        /* <DEDUP_REMOVED lines=100> */
[----:B------:R0:W-:Y:S01]  /*2d70*/  STL [R1+0x19c], RZ ;  /* 0x00019cff01007387 */ /* 0x0001e20000100800 */
[----:B------:R-:W-:Y:S05]  /*2d80*/  BRA `(.L_x_1) ;  /* 0x0003b13000007947 */ /* 0x000fea0003800000 */
.L_x_0:
[----:B------:R-:W-:Y:S01]  /*2d90*/  IMAD.MOV.U32 R19, RZ, RZ, R29 ;  /* 0x000000ffff137224 */ /* 0x000fe200078e001d */
[----:B------:R-:W-:Y:S01]  /*2da0*/  IABS R29, c[0x0][0x17c] ;  /* 0x00005f00001d7a13 */ /* 0x000fe20000000000 */
[----:B------:R-:W-:Y:S01]  /*2db0*/  IMAD.MOV.U32 R17, RZ, RZ, R0 ;  /* 0x000000ffff117224 */ /* 0x000fe200078e0000 */
[----:B------:R-:W2:Y:S01]  /*2dc0*/  LDL R27, [R1+0x1230] ;  /* 0x00123000011b7983 */ /* 0x000ea20000100800 */
[----:B-1----:R-:W-:Y:S01]  /*2dd0*/  IMAD.MOV.U32 R4, RZ, RZ, RZ ;  /* 0x000000ffff047224 */ /* 0x002fe200078e00ff */
[----:B------:R-:W0:Y:S02]  /*2de0*/  I2F.RP R0, R29 ;  /* 0x0000001d00007306 */ /* 0x000e240000209400 */
[----:B------:R-:W3:Y:S04]  /*2df0*/  LDL R25, [R1+0x129c] ;  /* 0x00129c0001197983 */ /* 0x000ee80000100800 */
[----:B------:R-:W4:Y:S04]  /*2e00*/  LDL R10, [R1+0x1288] ;  /* 0x00128800010a7983 */ /* 0x000f280000100800 */
[----:B------:R-:W4:Y:S04]  /*2e10*/  LDL R21, [R1+0x1294] ;  /* 0x0012940001157983 */ /* 0x000f280000100800 */
[----:B------:R-:W4:Y:S04]  /*2e20*/  LDL R14, [R1+0x1280] ;  /* 0x00128000010e7983 */ /* 0x000f280000100800 */
[----:B------:R-:W4:Y:S01]  /*2e30*/  LDL R7, [R1+0x1258] ;  /* 0x0012580001077983 */ /* 0x000f220000100800 */
[----:B0-----:R-:W0:Y:S03]  /*2e40*/  MUFU.RCP R0, R0 ;  /* 0x0000000000007308 */ /* 0x001e260000001000 */
[----:B------:R-:W4:Y:S04]  /*2e50*/  LDL R8, [R1+0x1298] ;  /* 0x0012980001087983 */ /* 0x000f280000100800 */
[----:B------:R-:W4:Y:S04]  /*2e60*/  LDL R24, [R1+0x1290] ;  /* 0x0012900001187983 */ /* 0x000f280000100800 */
[----:B------:R-:W4:Y:S04]  /*2e70*/  LDL R26, [R1+0x128c] ;  /* 0x00128c00011a7983 */ /* 0x000f280000100800 */
[----:B------:R-:W4:Y:S01]  /*2e80*/  LDL R22, [R1+0x127c] ;  /* 0x00127c0001167983 */ /* 0x000f220000100800 */
[----:B0-----:R-:W-:-:S03]  /*2e90*/  IADD3 R0, R0, 0xffffffe, RZ ;  /* 0x0ffffffe00007810 */ /* 0x001fc60007ffe0ff */
[----:B------:R-:W4:Y:S01]  /*2ea0*/  LDL R23, [R1+0x1278] ;  /* 0x0012780001177983 */ /* 0x000f220000100800 */
[----:B------:R-:W0:Y:S03]  /*2eb0*/  F2I.FTZ.U32.TRUNC.NTZ R5, R0 ;  /* 0x0000000000057305 */ /* 0x000e26000021f000 */
[----:B------:R-:W4:Y:S04]  /*2ec0*/  LDL R12, [R1+0x1268] ;  /* 0x00126800010c7983 */ /* 0x000f280000100800 */
[----:B------:R-:W4:Y:S04]  /*2ed0*/  LDL R13, [R1+0x1264] ;  /* 0x00126400010d7983 */ /* 0x000f280000100800 */
[----:B------:R-:W4:Y:S04]  /*2ee0*/  LDL R18, [R1+0x126c] ;  /* 0x00126c0001127983 */ /* 0x000f280000100800 */
[----:B------:R-:W4:Y:S01]  /*2ef0*/  LDL R11, [R1+0x1260] ;  /* 0x00126000010b7983 */ /* 0x000f220000100800 */
[----:B0-----:R-:W-:-:S02]  /*2f00*/  IMAD.MOV R0, RZ, RZ, -R5 ;  /* 0x000000ffff007224 */ /* 0x001fc400078e0a05 */
[----:B------:R-:W-:Y:S01]  /*2f10*/  IMAD.MOV.U32 R16, RZ, RZ, R2 ;  /* 0x000000ffff107224 */ /* 0x000fe200078e0002 */
[----:B------:R-:W0:Y:S01]  /*2f20*/  S2R R6, SR_TID.X ;  /* 0x0000000000067919 */ /* 0x000e220000002100 */
[----:B------:R-:W-:Y:S02]  /*2f30*/  IMAD R0, R0, R29, RZ ;  /* 0x0000001d00007224 */ /* 0x000fe400078e02ff */
[----:B------:R-:W-:Y:S01]  /*2f40*/  IMAD.MOV.U32 R20, RZ, RZ, R3 ;  /* 0x000000ffff147224 */ /* 0x000fe200078e0003 */
[----:B------:R-:W4:Y:S01]  /*2f50*/  LDL R15, [R1+0x124c] ;  /* 0x00124c00010f7983 */ /* 0x000f220000100800 */
[----:B------:R-:W-:Y:S01]  /*2f60*/  IMAD.HI.U32 R0, R5, R0, R4 ;  /* 0x0000000005007227 */ /* 0x000fe200078e0004 */
[----:B------:R-:W-:Y:S01]  /*2f70*/  IABS R28, R28 ;  /* 0x0000001c001c7213 */ /* 0x000fe20000000000 */
[----:B------:R-:W-:Y:S01]  /*2f80*/  ULDC.64 UR6, c[0x0][0x188] ;  /* 0x0000620000067ab9 */ /* 0x000fe20000000a00 */
[----:B------:R-:W4:Y:S01]  /*2f90*/  LDL R4, [R1+0x12a0] ;  /* 0x0012a00001047983 */ /* 0x000f220000100800 */
[----:B------:R-:W-:-:S05]  /*2fa0*/  IABS R2, c[0x0][0x178] ;  /* 0x00005e0000027a13 */ /* 0x000fca0000000000 */
[----:B------:R-:W-:-:S04]  /*2fb0*/  IMAD.MOV.U32 R9, RZ, RZ, R2 ;  /* 0x000000ffff097224 */ /* 0x000fc800078e0002 */
[----:B------:R-:W1:Y:S08]  /*2fc0*/  I2F.RP R2, R9 ;  /* 0x0000000900027306 */ /* 0x000e700000209400 */
[----:B-1----:R-:W1:Y:S02]  /*2fd0*/  MUFU.RCP R2, R2 ;  /* 0x0000000200027308 */ /* 0x002e640000001000 */
[----:B-1----:R-:W-:-:S06]  /*2fe0*/  IADD3 R2, R2, 0xffffffe, RZ ;  /* 0x0ffffffe02027810 */ /* 0x002fcc0007ffe0ff */
[----:B------:R0:W1:Y:S02]  /*2ff0*/  F2I.FTZ.U32.TRUNC.NTZ R3, R2 ;  /* 0x0000000200037305 */ /* 0x000064000021f000 */
[C---:B0-----:R-:W-:Y:S02]  /*3000*/  IMAD.SHL.U32 R2, R6.reuse, 0x40, RZ ;  /* 0x0000004006027824 */ /* 0x041fe400078e00ff */
[----:B------:R-:W-:-:S03]  /*3010*/  IMAD.SHL.U32 R6, R6, 0x8, RZ ;  /* 0x0000000806067824 */ /* 0x000fc600078e00ff */
[----:B------:R-:W-:-:S04]  /*3020*/  LOP3.LUT R2, R2, 0x1c0, RZ, 0xc0, !PT ;  /* 0x000001c002027812 */ /* 0x000fc800078ec0ff */
[----:B------:R-:W-:-:S05]  /*3030*/  LOP3.LUT R6, R2, 0x30, R6, 0xf8, !PT ;  /* 0x0000003002067812 */ /* 0x000fca00078ef806 */
[----:B------:R3:W-:Y:S01]  /*3040*/  STL [R1+0x398], R6 ;  /* 0x0003980601007387 */ /* 0x0007e20000100800 */
[----:B------:R-:W-:Y:S01]  /*3050*/  IMAD.MOV.U32 R2, RZ, RZ, RZ ;  /* 0x000000ffff027224 */ /* 0x000fe200078e00ff */
[----:B--2---:R-:W-:Y:S02]  /*3060*/  IABS R5, R27 ;  /* 0x0000001b00057213 */ /* 0x004fe40000000000 */
[----:B---3--:R-:W-:Y:S01]  /*3070*/  IABS R6, R25 ;  /* 0x0000001900067213 */ /* 0x008fe20000000000 */
[----:B----4-:R-:W-:Y:S02]  /*3080*/  IMAD.MOV.U32 R27, RZ, RZ, R10 ;  /* 0x000000ffff1b7224 */ /* 0x010fe400078e000a */
[----:B-1----:R-:W-:Y:S02]  /*3090*/  IMAD.MOV R10, RZ, RZ, -R3 ;  /* 0x000000ffff0a7224 */ /* 0x002fe400078e0a03 */
[----:B------:R-:W-:Y:S02]  /*30a0*/  IMAD.MOV.U32 R25, RZ, RZ, R21 ;  /* 0x000000ffff197224 */ /* 0x000fe400078e0015 */
[----:B------:R-:W-:-:S02]  /*30b0*/  IMAD.MOV.U32 R21, RZ, RZ, R14 ;  /* 0x000000ffff157224 */ /* 0x000fc400078e000e */
[----:B------:R-:W-:Y:S02]  /*30c0*/  IMAD.MOV.U32 R14, RZ, RZ, R7 ;  /* 0x000000ffff0e7224 */ /* 0x000fe400078e0007 */
[----:B------:R-:W-:-:S04]  /*30d0*/  IMAD.HI.U32 R7, R0, R5, RZ ;  /* 0x0000000500077227 */ /* 0x000fc800078e00ff */
[----:B------:R-:W-:Y:S02]  /*30e0*/  IMAD R10, R10, R9, RZ ;  /* 0x000000090a0a7224 */ /* 0x000fe400078e02ff */
[----:B------:R-:W-:Y:S01]  /*30f0*/  IMAD.MOV R7, RZ, RZ, -R7 ;  /* 0x000000ffff077224 */ /* 0x000fe200078e0a07 */
[----:B------:R-:W-:Y:S01]  /*3100*/  IABS R8, R8 ;  /* 0x0000000800087213 */ /* 0x000fe20000000000 */
[----:B------:R-:W-:-:S04]  /*3110*/  IMAD.HI.U32 R2, R3, R10, R2 ;  /* 0x0000000a03027227 */ /* 0x000fc800078e0002 */
[C---:B------:R-:W-:Y:S02]  /*3120*/  IMAD R5, R29.reuse, R7, R5 ;  /* 0x000000071d057224 */ /* 0x040fe400078e0205 */
[----:B------:R-:W-:Y:S01]  /*3130*/  IMAD.HI.U32 R7, R0, R6, RZ ;  /* 0x0000000600077227 */ /* 0x000fe200078e00ff */
[----:B------:R0:W-:Y:S03]  /*3140*/  STL [R1+0x39c], R2 ;  /* 0x00039c0201007387 */ /* 0x0001e60000100800 */
[----:B------:R-:W-:Y:S01]  /*3150*/  IMAD.MOV R7, RZ, RZ, -R7 ;  /* 0x000000ffff077224 */ /* 0x000fe200078e0a07 */
[----:B------:R1:W-:Y:S01]  /*3160*/  STL [R1+0x5c], R5 ;  /* 0x00005c0501007387 */ /* 0x0003e20000100800 */
[----:B0-----:R-:W-:Y:S01]  /*3170*/  IMAD.MOV.U32 R2, RZ, RZ, R8 ;  /* 0x000000ffff027224 */ /* 0x001fe200078e0008 */
[----:B------:R-:W-:Y:S02]  /*3180*/  IABS R8, R24 ;  /* 0x0000001800087213 */ /* 0x000fe40000000000 */
[----:B-1----:R-:W-:Y:S01]  /*3190*/  IABS R5, R25 ;  /* 0x0000001900057213 */ /* 0x002fe20000000000 */
[----:B------:R-:W-:Y:S01]  /*31a0*/  IMAD R6, R29, R7, R6 ;  /* 0x000000071d067224 */ /* 0x000fe200078e0206 */
[----:B------:R-:W-:-:S05]  /*31b0*/  IABS R4, R4 ;  /* 0x0000000400047213 */ /* 0x000fca0000000000 */
[----:B------:R-:W-:-:S04]  /*31c0*/  IMAD.HI.U32 R9, R0, R4, RZ ;  /* 0x0000000400097227 */ /* 0x000fc800078e00ff */
[----:B------:R-:W-:-:S04]  /*31d0*/  IMAD.MOV R3, RZ, RZ, -R9 ;  /* 0x000000ffff037224 */ /* 0x000fc800078e0a09 */
[----:B------:R-:W-:Y:S02]  /*31e0*/  IMAD R3, R29, R3, R4 ;  /* 0x000000031d037224 */ /* 0x000fe400078e0204 */
[----:B------:R-:W-:-:S03]  /*31f0*/  IMAD.HI.U32 R4, R0, R2, RZ ;  /* 0x0000000200047227 */ /* 0x000fc600078e00ff */
[----:B------:R0:W-:Y:S01]  /*3200*/  STL [R1+0x58], R3 ;  /* 0x0000580301007387 */ /* 0x0001e20000100800 */
[----:B------:R-:W-:-:S04]  /*3210*/  IMAD.HI.U32 R9, R0, R8, RZ ;  /* 0x0000000800097227 */ /* 0x000fc800078e00ff */
[C---:B------:R-:W-:Y:S01]  /*3220*/  IMAD.HI.U32 R7, R0.reuse, R5, RZ ;  /* 0x0000000500077227 */ /* 0x040fe200078e00ff */
[----:B------:R1:W-:Y:S03]  /*3230*/  STL [R1+0x54], R6 ;  /* 0x0000540601007387 */ /* 0x0003e60000100800 */
[----:B------:R-:W-:Y:S01]  /*3240*/  IMAD.MOV R4, RZ, RZ, -R4 ;  /* 0x000000ffff047224 */ /* 0x000fe200078e0a04 */
[----:B0-----:R-:W-:Y:S01]  /*3250*/  IABS R3, R26 ;  /* 0x0000001a00037213 */ /* 0x001fe20000000000 */
[----:B------:R-:W-:Y:S02]  /*3260*/  IMAD.MOV R9, RZ, RZ, -R9 ;  /* 0x000000ffff097224 */ /* 0x000fe400078e0a09 */
[----:B------:R-:W-:Y:S02]  /*3270*/  IMAD.MOV R7, RZ, RZ, -R7 ;  /* 0x000000ffff077224 */ /* 0x000fe400078e0a07 */
[----:B------:R-:W-:Y:S01]  /*3280*/  IMAD R2, R29, R4, R2 ;  /* 0x000000041d027224 */ /* 0x000fe200078e0202 */
[----:B-1----:R-:W-:Y:S01]  /*3290*/  IABS R6, R27 ;  /* 0x0000001b00067213 */ /* 0x002fe20000000000 */
[----:B------:R-:W-:-:S04]  /*32a0*/  IMAD.HI.U32 R4, R0, R3, RZ ;  /* 0x0000000300047227 */ /* 0x000fc800078e00ff */
[C---:B------:R-:W-:Y:S02]  /*32b0*/  IMAD R8, R29.reuse, R9, R8 ;  /* 0x000000091d087224 */ /* 0x040fe400078e0208 */
[----:B------:R-:W-:Y:S01]  /*32c0*/  IMAD R5, R29, R7, R5 ;  /* 0x000000071d057224 */ /* 0x000fe200078e0205 */
[----:B------:R0:W-:Y:S01]  /*32d0*/  STL [R1+0x50], R2 ;  /* 0x0000500201007387 */ /* 0x0001e20000100800 */
[----:B------:R-:W-:-:S04]  /*32e0*/  IMAD.HI.U32 R7, R0, R6, RZ ;  /* 0x0000000600077227 */ /* 0x000fc800078e00ff */
[----:B------:R-:W-:Y:S01]  /*32f0*/  IMAD.MOV R4, RZ, RZ, -R4 ;  /* 0x000000ffff047224 */ /* 0x000fe200078e0a04 */
[----:B------:R1:W-:Y:S01]  /*3300*/  STL [R1+0x4c], R8 ;  /* 0x00004c0801007387 */ /* 0x0003e20000100800 */
[----:B------:R-:W-:Y:S01]  /*3310*/  IMAD.MOV R7, RZ, RZ, -R7 ;  /* 0x000000ffff077224 */ /* 0x000fe200078e0a07 */
[----:B0-----:R-:W-:Y:S02]  /*3320*/  IABS R2, R20 ;  /* 0x0000001400027213 */ /* 0x001fe40000000000 */
[----:B------:R0:W-:Y:S01]  /*3330*/  STL [R1+0x48], R5 ;  /* 0x0000480501007387 */ /* 0x0001e20000100800 */
[C---:B------:R-:W-:Y:S02]  /*3340*/  IMAD R3, R29.reuse, R4, R3 ;  /* 0x000000041d037224 */ /* 0x040fe400078e0203 */
[----:B------:R-:W-:Y:S02]  /*3350*/  IMAD R6, R29, R7, R6 ;  /* 0x000000071d067224 */ /* 0x000fe400078e0206 */
[----:B------:R-:W-:Y:S01]  /*3360*/  IMAD.HI.U32 R4, R0, R2, RZ ;  /* 0x0000000200047227 */ /* 0x000fe200078e00ff */
[----:B-1----:R-:W-:-:S02]  /*3370*/  IABS R8, R21 ;  /* 0x0000001500087213 */ /* 0x002fc40000000000 */
[----:B0-----:R-:W-:Y:S01]  /*3380*/  IABS R5, R22 ;  /* 0x0000001600057213 */ /* 0x001fe20000000000 */
[----:B------:R0:W-:Y:S01]  /*3390*/  STL [R1+0x44], R3 ;  /* 0x0000440301007387 */ /* 0x0001e20000100800 */
[----:B------:R-:W-:-:S03]  /*33a0*/  IMAD.MOV R4, RZ, RZ, -R4 ;  /* 0x000000ffff047224 */ /* 0x000fc600078e0a04 */
[C---:B------:R-:W-:Y:S01]  /*33b0*/  IMAD.HI.U32 R7, R0.reuse, R5, RZ ;  /* 0x0000000500077227 */ /* 0x040fe200078e00ff */
[----:B------:R1:W-:Y:S01]  /*33c0*/  STL [R1+0x40], R6 ;  /* 0x0000400601007387 */ /* 0x0003e20000100800 */
[----:B0-----:R-:W-:Y:S02]  /*33d0*/  IABS R3, R23 ;  /* 0x0000001700037213 */ /* 0x001fe40000000000 */
[----:B------:R-:W-:Y:S01]  /*33e0*/  IMAD.HI.U32 R9, R0, R8, RZ ;  /* 0x0000000800097227 */ /* 0x000fe200078e00ff */
[----:B-1----:R-:W-:-:S03]  /*33f0*/  IABS R6, R16 ;  /* 0x0000001000067213 */ /* 0x002fc60000000000 */
[----:B------:R-:W-:Y:S02]  /*3400*/  IMAD.MOV R7, RZ, RZ, -R7 ;  /* 0x000000ffff077224 */ /* 0x000fe400078e0a07 */
[----:B------:R-:W-:Y:S02]  /*3410*/  IMAD R2, R29, R4, R2 ;  /* 0x000000041d027224 */ /* 0x000fe400078e0202 */
[----:B------:R-:W-:-:S04]  /*3420*/  IMAD.HI.U32 R4, R0, R3, RZ ;  /* 0x0000000300047227 */ /* 0x000fc800078e00ff */
[----:B------:R-:W-:Y:S02]  /*3430*/  IMAD.MOV R9, RZ, RZ, -R9 ;  /* 0x000000ffff097224 */ /* 0x000fe400078e0a09 */
[----:B------:R-:W-:Y:S02]  /*3440*/  IMAD R5, R29, R7, R5 ;  /* 0x000000071d057224 */ /* 0x000fe400078e0205 */
[----:B------:R-:W-:-:S04]  /*3450*/  IMAD.HI.U32 R7, R0, R6, RZ ;  /* 0x0000000600077227 */ /* 0x000fc800078e00ff */
[----:B------:R-:W-:Y:S02]  /*3460*/  IMAD.MOV R4, RZ, RZ, -R4 ;  /* 0x000000ffff047224 */ /* 0x000fe400078e0a04 */
[C---:B------:R-:W-:Y:S02]  /*3470*/  IMAD R8, R29.reuse, R9, R8 ;  /* 0x000000091d087224 */ /* 0x040fe400078e0208 */
[----:B------:R-:W-:Y:S02]  /*3480*/  IMAD.MOV R7, RZ, RZ, -R7 ;  /* 0x000000ffff077224 */ /* 0x000fe400078e0a07 */
[C---:B------:R-:W-:Y:S01]  /*3490*/  IMAD R3, R29.reuse, R4, R3 ;  /* 0x000000041d037224 */ /* 0x040fe200078e0203 */
[----:B------:R0:W-:Y:S01]  /*34a0*/  STL [R1+0x3c], R2 ;  /* 0x00003c0201007387 */ /* 0x0001e20000100800 */
[----:B------:R-:W-:-:S03]  /*34b0*/  IMAD R6, R29, R7, R6 ;  /* 0x000000071d067224 */ /* 0x000fc600078e0206 */
[----:B------:R-:W-:Y:S04]  /*34c0*/  STL [R1+0x38], R8 ;  /* 0x0000380801007387 */ /* 0x000fe80000100800 */
[----:B------:R1:W-:Y:S04]  /*34d0*/  STL [R1+0x34], R5 ;  /* 0x0000340501007387 */ /* 0x0003e80000100800 */
[----:B------:R2:W-:Y:S01]  /*34e0*/  STL [R1+0x30], R3 ;  /* 0x0000300301007387 */ /* 0x0005e20000100800 */
[----:B0-----:R-:W-:Y:S02]  /*34f0*/  IABS R2, R17 ;  /* 0x0000001100027213 */ /* 0x001fe40000000000 */
[----:B-1----:R-:W-:-:S02]  /*3500*/  IABS R5, R12 ;  /* 0x0000000c00057213 */ /* 0x002fc40000000000 */
[----:B------:R-:W3:Y:S01]  /*3510*/  LDL R12, [R1+0x1250] ;  /* 0x00125000010c7983 */ /* 0x000ee20000100800 */
[----:B--2---:R-:W-:-:S03]  /*3520*/  IABS R3, R13 ;  /* 0x0000000d00037213 */ /* 0x004fc60000000000 */
[----:B------:R0:W-:Y:S01]  /*3530*/  STL [R1+0x2c], R6 ;  /* 0x00002c0601007387 */ /* 0x0001e20000100800 */
[----:B------:R-:W-:-:S03]  /*3540*/  IABS R8, R18 ;  /* 0x0000001200087213 */ /* 0x000fc60000000000 */
[----:B------:R-:W2:Y:S01]  /*3550*/  LDL R13, [R1+0x1254] ;  /* 0x00125400010d7983 */ /* 0x000ea20000100800 */
[----:B------:R-:W-:-:S04]  /*3560*/  IMAD.HI.U32 R4, R0, R2, RZ ;  /* 0x0000000200047227 */ /* 0x000fc800078e00ff */
[----:B------:R-:W-:Y:S02]  /*3570*/  IMAD.MOV R4, RZ, RZ, -R4 ;  /* 0x000000ffff047224 */ /* 0x000fe400078e0a04 */
[----:B------:R-:W-:-:S04]  /*3580*/  IMAD.HI.U32 R9, R0, R8, RZ ;  /* 0x0000000800097227 */ /* 0x000fc800078e00ff */
[----:B------:R-:W-:-:S04]  /*3590*/  IMAD.HI.U32 R7, R0, R5, RZ ;  /* 0x0000000500077227 */ /* 0x000fc800078e00ff */
[C---:B------:R-:W-:Y:S02]  /*35a0*/  IMAD R2, R29.reuse, R4, R2 ;  /* 0x000000041d027224 */ /* 0x040fe400078e0202 */
[----:B------:R-:W-:Y:S02]  /*35b0*/  IMAD.MOV R9, RZ, RZ, -R9 ;  /* 0x000000ffff097224 */ /* 0x000fe400078e0a09 */
[----:B------:R-:W-:Y:S01]  /*35c0*/  IMAD.MOV R7, RZ, RZ, -R7 ;  /* 0x000000ffff077224 */ /* 0x000fe200078e0a07 */
[----:B------:R1:W-:Y:S01]  /*35d0*/  STL [R1+0x28], R2 ;  /* 0x0000280201007387 */ /* 0x0003e20000100800 */
[C---:B------:R-:W-:Y:S01]  /*35e0*/  IMAD R8, R29.reuse, R9, R8 ;  /* 0x000000091d087224 */ /* 0x040fe200078e0208 */
[----:B0-----:R-:W-:Y:S01]  /*35f0*/  IABS R6, R11 ;  /* 0x0000000b00067213 */ /* 0x001fe20000000000 */
[----:B------:R-:W-:Y:S01]  /*3600*/  IMAD R5, R29, R7, R5 ;  /* 0x000000071d057224 */ /* 0x000fe200078e0205 */
[----:B------:R-:W4:Y:S04]  /*3610*/  LDL R11, [R1+0x1244] ;  /* 0x00124400010b7983 */ /* 0x000f280000100800 */
[----:B------:R0:W-:Y:S01]  /*3620*/  STL [R1+0x24], R8 ;  /* 0x0000240801007387 */ /* 0x0001e20000100800 */
[----:B-1----:R-:W-:-:S03]  /*3630*/  IABS R2, R19 ;  /* 0x0000001300027213 */ /* 0x002fc60000000000 */
[----:B------:R-:W4:Y:S04]  /*3640*/  LDL R19, [R1+0x1248] ;  /* 0x0012480001137983 */ /* 0x000f280000100800 */
[----:B------:R1:W-:Y:S01]  /*3650*/  STL [R1+0x20], R5 ;  /* 0x0000200501007387 */ /* 0x0003e20000100800 */
[----:B0-----:R-:W-:-:S03]  /*3660*/  IABS R8, R14 ;  /* 0x0000000e00087213 */ /* 0x001fc60000000000 */
[----:B------:R-:W4:Y:S01]  /*3670*/  LDL R14, [R1+0x123c] ;  /* 0x00123c00010e7983 */ /* 0x000f220000100800 */
[----:B------:R-:W-:-:S04]  /*3680*/  IMAD.HI.U32 R4, R0, R3, RZ ;  /* 0x0000000300047227 */ /* 0x000fc800078e00ff */
[----:B------:R-:W-:-:S04]  /*3690*/  IMAD.MOV R4, RZ, RZ, -R4 ;  /* 0x000000ffff047224 */ /* 0x000fc800078e0a04 */
[----:B------:R-:W-:Y:S01]  /*36a0*/  IMAD R3, R29, R4, R3 ;  /* 0x000000041d037224 */ /* 0x000fe200078e0203 */
[----:B-1----:R-:W-:-:S04]  /*36b0*/  IABS R5, R15 ;  /* 0x0000000f00057213 */ /* 0x002fc80000000000 */
[----:B------:R3:W-:Y:S04]  /*36c0*/  STL [R1+0x1c], R3 ;  /* 0x00001c0301007387 */ /* 0x0007e80000100800 */
[----:B------:R-:W4:Y:S01]  /*36d0*/  LDL R15, [R1+0x1240] ;  /* 0x00124000010f7983 */ /* 0x000f220000100800 */
[----:B------:R-:W-:-:S04]  /*36e0*/  IMAD.HI.U32 R7, R0, R6, RZ ;  /* 0x0000000600077227 */ /* 0x000fc800078e00ff */
[----:B------:R-:W-:-:S04]  /*36f0*/  IMAD.HI.U32 R4, R0, R2, RZ ;  /* 0x0000000200047227 */ /* 0x000fc800078e00ff */
[----:B------:R-:W-:Y:S02]  /*3700*/  IMAD.MOV R7, RZ, RZ, -R7 ;  /* 0x000000ffff077224 */ /* 0x000fe400078e0a07 */
[----:B------:R-:W-:Y:S02]  /*3710*/  IMAD.MOV R4, RZ, RZ, -R4 ;  /* 0x000000ffff047224 */ /* 0x000fe400078e0a04 */
[C---:B------:R-:W-:Y:S02]  /*3720*/  IMAD R6, R29.reuse, R7, R6 ;  /* 0x000000071d067224 */ /* 0x040fe400078e0206 */
[----:B------:R-:W-:-:S03]  /*3730*/  IMAD R2, R29, R4, R2 ;  /* 0x000000041d027224 */ /* 0x000fc600078e0202 */
[----:B------:R0:W-:Y:S01]  /*3740*/  STL [R1+0x390], R6 ;  /* 0x0003900601007387 */ /* 0x0001e20000100800 */
[----:B------:R-:W-:-:S04]  /*3750*/  IMAD.HI.U32 R9, R0, R8, RZ ;  /* 0x0000000800097227 */ /* 0x000fc800078e00ff */
[----:B------:R-:W-:-:S04]  /*3760*/  IMAD.HI.U32 R7, R0, R5, RZ ;  /* 0x0000000500077227 */ /* 0x000fc800078e00ff */
[----:B------:R-:W-:Y:S02]  /*3770*/  IMAD.MOV R9, RZ, RZ, -R9 ;  /* 0x000000ffff097224 */ /* 0x000fe400078e0a09 */
[----:B------:R-:W-:Y:S02]  /*3780*/  IMAD.MOV R7, RZ, RZ, -R7 ;  /* 0x000000ffff077224 */ /* 0x000fe400078e0a07 */
[C---:B------:R-:W-:Y:S02]  /*3790*/  IMAD R8, R29.reuse, R9, R8 ;  /* 0x000000091d087224 */ /* 0x040fe400078e0208 */
[----:B------:R-:W-:Y:S01]  /*37a0*/  IMAD R5, R29, R7, R5 ;  /* 0x000000071d057224 */ /* 0x000fe200078e0205 */
[----:B---3--:R-:W-:Y:S02]  /*37b0*/  IABS R3, R12 ;  /* 0x0000000c00037213 */ /* 0x008fe40000000000 */
[----:B------:R-:W3:Y:S04]  /*37c0*/  LDL R12, [R1+0x1234] ;  /* 0x00123400010c7983 */ /* 0x000ee80000100800 */
[----:B------:R4:W-:Y:S01]  /*37d0*/  STL [R1+0x394], R2 ;  /* 0x0003940201007387 */ /* 0x0009e20000100800 */
[----:B--2---:R-:W-:-:S03]  /*37e0*/  IABS R4, R13 ;  /* 0x0000000d00047213 */ /* 0x004fc60000000000 */
[----:B------:R-:W2:Y:S01]  /*37f0*/  LDL R13, [R1+0x1238] ;  /* 0x00123800010d7983 */ /* 0x000ea20000100800 */
[----:B0-----:R-:W-:-:S04]  /*3800*/  IMAD.HI.U32 R6, R0, R3, RZ ;  /* 0x0000000300067227 */ /* 0x001fc800078e00ff */
[----:B------:R-:W-:Y:S01]  /*3810*/  IMAD.MOV R6, RZ, RZ, -R6 ;  /* 0x000000ffff067224 */ /* 0x000fe200078e0a06 */
[----:B------:R0:W-:Y:S03]  /*3820*/  STL [R1+0x380], R8 ;  /* 0x0003800801007387 */ /* 0x0001e60000100800 */
[----:B------:R-:W-:Y:S01]  /*3830*/  IMAD R6, R29, R6, R3 ;  /* 0x000000061d067224 */ /* 0x000fe200078e0203 */
[----:B----4-:R-:W-:Y:S02]  /*3840*/  IABS R2, R11 ;  /* 0x0000000b00027213 */ /* 0x010fe40000000000 */
[----:B------:R-:W4:Y:S04]  /*3850*/  LDL R11, [R1+0x122c] ;  /* 0x00122c00010b7983 */ /* 0x000f280000100800 */
[----:B------:R-:W-:Y:S01]  /*3860*/  STL [R1+0x388], R5 ;  /* 0x0003880501007387 */ /* 0x000fe20000100800 */
[----:B0-----:R-:W-:-:S03]  /*3870*/  IABS R8, R19 ;  /* 0x0000001300087213 */ /* 0x001fc60000000000 */
[----:B------:R-:W4:Y:S04]  /*3880*/  LDL R19, [R1+0x1228] ;  /* 0x0012280001137983 */ /* 0x000f280000100800 */
[----:B------:R0:W-:Y:S02]  /*3890*/  STL [R1+0x38c], R6 ;  /* 0x00038c0601007387 */ /* 0x0001e40000100800 */
[----:B0-----:R-:W-:Y:S02]  /*38a0*/  IABS R6, R14 ;  /* 0x0000000e00067213 */ /* 0x001fe40000000000 */
[----:B------:R-:W4:Y:S01]  /*38b0*/  LDL R14, [R1+0x1224] ;  /* 0x00122400010e7983 */ /* 0x000f220000100800 */
[----:B------:R-:W-:-:S04]  /*38c0*/  IMAD.HI.U32 R5, R0, R4, RZ ;  /* 0x0000000400057227 */ /* 0x000fc800078e00ff */
[----:B------:R-:W-:-:S04]  /*38d0*/  IMAD.MOV R5, RZ, RZ, -R5 ;  /* 0x000000ffff057224 */ /* 0x000fc800078e0a05 */
[----:B------:R-:W-:Y:S01]  /*38e0*/  IMAD R5, R29, R5, R4 ;  /* 0x000000051d057224 */ /* 0x000fe200078e0204 */
[----:B------:R-:W-:-:S04]  /*38f0*/  IABS R7, R15 ;  /* 0x0000000f00077213 */ /* 0x000fc80000000000 */
[----:B------:R0:W-:Y:S04]  /*3900*/  STL [R1+0x384], R5 ;  /* 0x0003840501007387 */ /* 0x0001e80000100800 */
[----:B------:R-:W4:Y:S01]  /*3910*/  LDL R15, [R1+0x1220] ;  /* 0x00122000010f7983 */ /* 0x000f220000100800 */
[----:B------:R-:W-:-:S04]  /*3920*/  IMAD.HI.U32 R3, R0, R2, RZ ;  /* 0x0000000200037227 */ /* 0x000fc800078e00ff */
[----:B------:R-:W-:-:S04]  /*3930*/  IMAD.HI.U32 R9, R0, R8, RZ ;  /* 0x0000000800097227 */ /* 0x000fc800078e00ff */
[----:B------:R-:W-:Y:S02]  /*3940*/  IMAD.MOV R3, RZ, RZ, -R3 ;  /* 0x000000ffff037224 */ /* 0x000fe400078e0a03 */
[----:B------:R-:W-:Y:S02]  /*3950*/  IMAD.MOV R9, RZ, RZ, -R9 ;  /* 0x000000ffff097224 */ /* 0x000fe400078e0a09 */
[C---:B------:R-:W-:Y:S02]  /*3960*/  IMAD R2, R29.reuse, R3, R2 ;  /* 0x000000031d027224 */ /* 0x040fe400078e0202 */
[----:B------:R-:W-:Y:S02]  /*3970*/  IMAD R8, R29, R9, R8 ;  /* 0x000000091d087224 */ /* 0x000fe400078e0208 */
[----:B------:R-:W-:Y:S01]  /*3980*/  IMAD.MOV.U32 R4, RZ, RZ, R7 ;  /* 0x000000ffff047224 */ /* 0x000fe200078e0007 */
[----:B------:R2:W-:Y:S01]  /*3990*/  STL [R1+0x37c], R2 ;  /* 0x00037c0201007387 */ /* 0x0005e20000100800 */
[----:B------:R-:W-:-:S04]  /*39a0*/  IMAD.HI.U32 R7, R0, R6, RZ ;  /* 0x0000000600077227 */ /* 0x000fc800078e00ff */
[----:B------:R-:W-:Y:S02]  /*39b0*/  IMAD.MOV R7, RZ, RZ, -R7 ;  /* 0x000000ffff077224 */ /* 0x000fe400078e0a07 */
[----:B0-----:R-:W-:-:S04]  /*39c0*/  IMAD.HI.U32 R5, R0, R4, RZ ;  /* 0x0000000400057227 */ /* 0x001fc800078e00ff */
[----:B------:R-:W-:Y:S02]  /*39d0*/  IMAD R6, R29, R7, R6 ;  /* 0x000000071d067224 */ /* 0x000fe400078e0206 */
[----:B------:R-:W-:-:S04]  /*39e0*/  IMAD.MOV R5, RZ, RZ, -R5 ;  /* 0x000000ffff057224 */ /* 0x000fc800078e0a05 */
[----:B------:R-:W-:Y:S01]  /*39f0*/  IMAD R5, R29, R5, R4 ;  /* 0x000000051d057224 */ /* 0x000fe200078e0204 */
[----:B---3--:R-:W-:Y:S02]  /*3a00*/  IABS R3, R12 ;  /* 0x0000000c00037213 */ /* 0x008fe40000000000 */
[----:B------:R-:W3:Y:S04]  /*3a10*/  LDL R12, [R1+0x121c] ;  /* 0x00121c00010c7983 */ /* 0x000ee80000100800 */
[----:B------:R-:W-:Y:S01]  /*3a20*/  STL [R1+0x36c], R8 ;  /* 0x00036c0801007387 */ /* 0x000fe20000100800 */
[----:B--2---:R-:W-:-:S03]  /*3a30*/  IABS R2, R13 ;  /* 0x0000000d00027213 */ /* 0x004fc60000000000 */
[----:B------:R-:W2:Y:S04]  /*3a40*/  LDL R13, [R1+0x1218] ;  /* 0x00121800010d7983 */ /* 0x000ea80000100800 */
[----:B------:R0:W-:Y:S02]  /*3a50*/  STL [R1+0x374], R6 ;  /* 0x0003740601007387 */ /* 0x0001e40000100800 */
[----:B0-----:R-:W-:-:S04]  /*3a60*/  IMAD.HI.U32 R6, R0, R3, RZ ;  /* 0x0000000300067227 */ /* 0x001fc800078e00ff */
[----:B------:R-:W-:Y:S01]  /*3a70*/  IMAD.MOV R6, RZ, RZ, -R6 ;  /* 0x000000ffff067224 */ /* 0x000fe200078e0a06 */
[----:B----4-:R-:W-:-:S03]  /*3a80*/  IABS R8, R11 ;  /* 0x0000000b00087213 */ /* 0x010fc60000000000 */
[----:B------:R-:W-:Y:S01]  /*3a90*/  IMAD R6, R29, R6, R3 ;  /* 0x000000061d067224 */ /* 0x000fe200078e0203 */
[----:B------:R-:W4:Y:S04]  /*3aa0*/  LDL R11, [R1+0x1214] ;  /* 0x00121400010b7983 */ /* 0x000f280000100800 */
[----:B------:R0:W-:Y:S02]  /*3ab0*/  STL [R1+0x378], R5 ;  /* 0x0003780501007387 */ /* 0x0001e40000100800 */
[----:B0-----:R-:W-:Y:S02]  /*3ac0*/  IABS R5, R19 ;  /* 0x0000001300057213 */ /* 0x001fe40000000000 */
[----:B------:R-:W4:Y:S04]  /*3ad0*/  LDL R19, [R1+0x1210] ;  /* 0x0012100001137983 */ /* 0x000f280000100800 */
[----:B------:R0:W-:Y:S01]  /*3ae0*/  STL [R1+0x370], R6 ;  /* 0x0003700601007387 */ /* 0x0001e20000100800 */
[----:B------:R-:W-:-:S03]  /*3af0*/  IABS R7, R14 ;  /* 0x0000000e00077213 */ /* 0x000fc60000000000 */
[----:B------:R-:W4:Y:S01]  /*3b00*/  LDL R14, [R1+0x120c] ;  /* 0x00120c00010e7983 */ /* 0x000f220000100800 */
[----:B------:R-:W-:-:S04]  /*3b10*/  IMAD.HI.U32 R4, R0, R2, RZ ;  /* 0x0000000200047227 */ /* 0x000fc800078e00ff */
[----:B------:R-:W-:-:S04]  /*3b20*/  IMAD.MOV R4, RZ, RZ, -R4 ;  /* 0x000000ffff047224 */ /* 0x000fc800078e0a04 */
[----:B------:R-:W-:-:S05]  /*3b30*/  IMAD R2, R29, R4, R2 ;  /* 0x000000041d027224 */ /* 0x000fca00078e0202 */
[----:B------:R3:W-:Y:S01]  /*3b40*/  STL [R1+0x368], R2 ;  /* 0x0003680201007387 */ /* 0x0007e20000100800 */
[----:B------:R-:W-:-:S03]  /*3b50*/  IABS R4, R15 ;  /* 0x0000000f00047213 */ /* 0x000fc60000000000 */
[----:B------:R-:W4:Y:S01]  /*3b60*/  LDL R15, [R1+0x1208] ;  /* 0x00120800010f7983 */ /* 0x000f220000100800 */
[----:B------:R-:W-:-:S04]  /*3b70*/  IMAD.HI.U32 R9, R0, R8, RZ ;  /* 0x0000000800097227 */ /* 0x000fc800078e00ff */
[----:B------:R-:W-:Y:S02]  /*3b80*/  IMAD.MOV.U32 R3, RZ, RZ, R7 ;  /* 0x000000ffff037224 */ /* 0x000fe400078e0007 */
[----:B------:R-:W-:-:S04]  /*3b90*/  IMAD.HI.U32 R7, R0, R5, RZ ;  /* 0x0000000500077227 */ /* 0x000fc800078e00ff */
[----:B------:R-:W-:Y:S02]  /*3ba0*/  IMAD.MOV R9, RZ, RZ, -R9 ;  /* 0x000000ffff097224 */ /* 0x000fe400078e0a09 */
[----:B------:R-:W-:Y:S02]  /*3bb0*/  IMAD.MOV R7, RZ, RZ, -R7 ;  /* 0x000000ffff077224 */ /* 0x000fe400078e0a07 */
[C---:B------:R-:W-:Y:S02]  /*3bc0*/  IMAD R8, R29.reuse, R9, R8 ;  /* 0x000000091d087224 */ /* 0x040fe400078e0208 */
[----:B------:R-:W-:-:S03]  /*3bd0*/  IMAD R5, R29, R7, R5 ;  /* 0x000000071d057224 */ /* 0x000fc600078e0205 */
[----:B------:R2:W-:Y:S01]  /*3be0*/  STL [R1+0x358], R8 ;  /* 0x0003580801007387 */ /* 0x0005e20000100800 */
[----:B0-----:R-:W-:-:S04]  /*3bf0*/  IMAD.HI.U32 R6, R0, R3, RZ ;  /* 0x0000000300067227 */ /* 0x001fc800078e00ff */
[----:B------:R-:W-:-:S04]  /*3c00*/  IMAD.MOV R6, RZ, RZ, -R6 ;  /* 0x000000ffff067224 */ /* 0x000fc800078e0a06 */
[----:B------:R-:W-:Y:S01]  /*3c10*/  IMAD R6, R29, R6, R3 ;  /* 0x000000061d067224 */ /* 0x000fe200078e0203 */
[----:B---3--:R-:W-:Y:S02]  /*3c20*/  IABS R2, R12 ;  /* 0x0000000c00027213 */ /* 0x008fe40000000000 */
[----:B------:R-:W3:Y:S04]  /*3c30*/  LDL R12, [R1+0x1204] ;  /* 0x00120400010c7983 */ /* 0x000ee80000100800 */
[----:B------:R0:W-:Y:S01]  /*3c40*/  STL [R1+0x360], R5 ;  /* 0x0003600501007387 */ /* 0x0001e20000100800 */
[----:B--2---:R-:W-:-:S03]  /*3c50*/  IABS R8, R13 ;  /* 0x0000000d00087213 */ /* 0x004fc60000000000 */
[----:B------:R-:W2:Y:S01]  /*3c60*/  LDL R13, [R1+0x1200] ;  /* 0x00120000010d7983 */ /* 0x000ea20000100800 */
[----:B------:R-:W-:-:S04]  /*3c70*/  IMAD.HI.U32 R3, R0, R2, RZ ;  /* 0x0000000200037227 */ /* 0x000fc800078e00ff */
[----:B0-----:R-:W-:-:S04]  /*3c80*/  IMAD.HI.U32 R5, R0, R4, RZ ;  /* 0x0000000400057227 */ /* 0x001fc800078e00ff */
[----:B------:R-:W-:Y:S01]  /*3c90*/  IMAD.MOV R5, RZ, RZ, -R5 ;  /* 0x000000ffff057224 */ /* 0x000fe200078e0a05 */
[----:B------:R4:W-:Y:S01]  /*3ca0*/  STL [R1+0x364], R6 ;  /* 0x0003640601007387 */ /* 0x0009e20000100800 */
[----:B------:R-:W-:Y:S02]  /*3cb0*/  IMAD.MOV R3, RZ, RZ, -R3 ;  /* 0x000000ffff037224 */ /* 0x000fe400078e0a03 */
[C---:B------:R-:W-:Y:S02]  /*3cc0*/  IMAD R5, R29.reuse, R5, R4 ;  /* 0x000000051d057224 */ /* 0x040fe400078e0204 */
[----:B------:R-:W-:Y:S01]  /*3cd0*/  IMAD R2, R29, R3, R2 ;  /* 0x000000031d027224 */ /* 0x000fe200078e0202 */
[----:B----4-:R-:W-:Y:S02]  /*3ce0*/  IABS R6, R11 ;  /* 0x0000000b00067213 */ /* 0x010fe40000000000 */
[----:B------:R-:W4:Y:S04]  /*3cf0*/  LDL R11, [R1+0x11fc] ;  /* 0x0011fc00010b7983 */ /* 0x000f280000100800 */
[----:B------:R-:W-:Y:S01]  /*3d00*/  STL [R1+0x35c], R5 ;  /* 0x00035c0501007387 */ /* 0x000fe20000100800 */
[----:B------:R-:W-:-:S03]  /*3d10*/  IABS R7, R19 ;  /* 0x0000001300077213 */ /* 0x000fc60000000000 */
[----:B------:R-:W4:Y:S04]  /*3d20*/  LDL R19, [R1+0x11f8] ;  /* 0x0011f80001137983 */ /* 0x000f280000100800 */
[----:B------:R0:W-:Y:S01]  /*3d30*/  STL [R1+0x354], R2 ;  /* 0x0003540201007387 */ /* 0x0001e20000100800 */
[----:B------:R-:W-:-:S03]  /*3d40*/  IABS R3, R14 ;  /* 0x0000000e00037213 */ /* 0x000fc60000000000 */
[----:B------:R-:W4:Y:S01]  /*3d50*/  LDL R14, [R1+0x11f4] ;  /* 0x0011f400010e7983 */ /* 0x000f220000100800 */
[----:B------:R-:W-:-:S04]  /*3d60*/  IMAD.HI.U32 R9, R0, R8, RZ ;  /* 0x0000000800097227 */ /* 0x000fc800078e00ff */
[----:B------:R-:W-:-:S04]  /*3d70*/  IMAD.MOV R9, RZ, RZ, -R9 ;  /* 0x000000ffff097224 */ /* 0x000fc800078e0a09 */
[----:B------:R-:W-:Y:S02]  /*3d80*/  IMAD R8, R29, R9, R8 ;  /* 0x000000091d087224 */ /* 0x000fe400078e0208 */
[----:B------:R-:W-:-:S03]  /*3d90*/  IMAD.MOV.U32 R4, RZ, RZ, R7 ;  /* 0x000000ffff047224 */ /* 0x000fc600078e0007 */
[----:B------:R-:W-:Y:S01]  /*3da0*/  STL [R1+0x344], R8 ;  /* 0x0003440801007387 */ /* 0x000fe20000100800 */
[----:B0-----:R-:W-:-:S03]  /*3db0*/  IABS R2, R15 ;  /* 0x0000000f00027213 */ /* 0x001fc60000000000 */
        /* <DEDUP_REMOVED lines=9> */
[----:B0-----:R-:W-:-:S04]  /*3e50*/  IMAD.HI.U32 R6, R0, R3, RZ ;  /* 0x0000000300067227 */ /* 0x001fc800078e00ff */
[----:B------:R-:W-:Y:S02]  /*3e60*/  IMAD.MOV R6, RZ, RZ, -R6 ;  /* 0x000000ffff067224 */ /* 0x000fe400078e0a06 */
[----:B------:R-:W-:Y:S02]  /*3e70*/  IMAD.MOV R4, RZ, RZ, -R4 ;  /* 0x000000ffff047224 */ /* 0x000fe400078e0a04 */
[C---:B------:R-:W-:Y:S02]  /*3e80*/  IMAD R6, R29.reuse, R6, R3 ;  /* 0x000000061d067224 */ /* 0x040fe400078e0203 */
[----:B------:R-:W-:Y:S01]  /*3e90*/  IMAD R2, R29, R4, R2 ;  /* 0x000000041d027224 */ /* 0x000fe200078e0202 */
[----:B---3--:R-:W-:Y:S02]  /*3ea0*/  IABS R8, R12 ;  /* 0x0000000c00087213 */ /* 0x008fe40000000000 */
[----:B------:R-:W3:Y:S04]  /*3eb0*/  LDL R12, [R1+0x11ec] ;  /* 0x0011ec00010c7983 */ /* 0x000ee80000100800 */
[----:B------:R2:W-:Y:S02]  /*3ec0*/  STL [R1+0x350], R5 ;  /* 0x0003500501007387 */ /* 0x0005e40000100800 */
[----:B--2---:R-:W-:-:S02]  /*3ed0*/  IABS R5, R13 ;  /* 0x0000000d00057213 */ /* 0x004fc40000000000 */
[----:B------:R-:W2:Y:S01]  /*3ee0*/  LDL R13, [R1+0x11e8] ;  /* 0x0011e800010d7983 */ /* 0x000ea20000100800 */
[----:B------:R-:W-:-:S04]  /*3ef0*/  IMAD.HI.U32 R9, R0, R8, RZ ;  /* 0x0000000800097227 */ /* 0x000fc800078e00ff */
[----:B------:R-:W-:Y:S01]  /*3f00*/  IMAD.MOV R9, RZ, RZ, -R9 ;  /* 0x000000ffff097224 */ /* 0x000fe200078e0a09 */
[----:B------:R-:W-:Y:S03]  /*3f10*/  STL [R1+0x348], R6 ;  /* 0x0003480601007387 */ /* 0x000fe60000100800 */
[----:B------:R-:W-:Y:S01]  /*3f20*/  IMAD R8, R29, R9, R8 ;  /* 0x000000091d087224 */ /* 0x000fe200078e0208 */
[----:B----4-:R-:W-:Y:S02]  /*3f30*/  IABS R7, R11 ;  /* 0x0000000b00077213 */ /* 0x010fe40000000000 */
[----:B------:R-:W4:Y:S04]  /*3f40*/  LDL R11, [R1+0x11e4] ;  /* 0x0011e400010b7983 */ /* 0x000f280000100800 */
[----:B------:R0:W-:Y:S01]  /*3f50*/  STL [R1+0x340], R2 ;  /* 0x0003400201007387 */ /* 0x0001e20000100800 */
[----:B------:R-:W-:-:S03]  /*3f60*/  IABS R4, R19 ;  /* 0x0000001300047213 */ /* 0x000fc60000000000 */
[----:B------:R-:W4:Y:S04]  /*3f70*/  LDL R19, [R1+0x11e0] ;  /* 0x0011e00001137983 */ /* 0x000f280000100800 */
[----:B------:R1:W-:Y:S01]  /*3f80*/  STL [R1+0x330], R8 ;  /* 0x0003300801007387 */ /* 0x0003e20000100800 */
[----:B0-----:R-:W-:-:S03]  /*3f90*/  IABS R2, R14 ;  /* 0x0000000e00027213 */ /* 0x001fc60000000000 */
[----:B------:R-:W4:Y:S01]  /*3fa0*/  LDL R14, [R1+0x11dc] ;  /* 0x0011dc00010e7983 */ /* 0x000f220000100800 */
[----:B------:R-:W-:Y:S02]  /*3fb0*/  IMAD.MOV.U32 R3, RZ, RZ, R7 ;  /* 0x000000ffff037224 */ /* 0x000fe400078e0007 */
[----:B------:R-:W-:-:S04]  /*3fc0*/  IMAD.HI.U32 R7, R0, R5, RZ ;  /* 0x0000000500077227 */ /* 0x000fc800078e00ff */
[----:B------:R-:W-:-:S04]  /*3fd0*/  IMAD.MOV R7, RZ, RZ, -R7 ;  /* 0x000000ffff077224 */ /* 0x000fc800078e0a07 */
[----:B------:R-:W-:Y:S01]  /*3fe0*/  IMAD R5, R29, R7, R5 ;  /* 0x000000071d057224 */ /* 0x000fe200078e0205 */
[----:B-1----:R-:W-:-:S04]  /*3ff0*/  IABS R8, R15 ;  /* 0x0000000f00087213 */ /* 0x002fc80000000000 */
[----:B------:R0:W-:Y:S01]  /*4000*/  STL [R1+0x338], R5 ;  /* 0x0003380501007387 */ /* 0x0001e20000100800 */
[----:B------:R-:W-:-:S03]  /*4010*/  IMAD.HI.U32 R6, R0, R3, RZ ;  /* 0x0000000300067227 */ /* 0x000fc600078e00ff */
[----:B------:R-:W4:Y:S01]  /*4020*/  LDL R15, [R1+0x11d8] ;  /* 0x0011d800010f7983 */ /* 0x000f220000100800 */
[----:B------:R-:W-:Y:S02]  /*4030*/  IMAD.MOV R6, RZ, RZ, -R6 ;  /* 0x000000ffff067224 */ /* 0x000fe400078e0a06 */
[----:B0-----:R-:W-:-:S04]  /*4040*/  IMAD.HI.U32 R5, R0, R4, RZ ;  /* 0x0000000400057227 */ /* 0x001fc800078e00ff */
[----:B------:R-:W-:Y:S02]  /*4050*/  IMAD R6, R29, R6, R3 ;  /* 0x000000061d067224 */ /* 0x000fe400078e0203 */
[----:B------:R-:W-:-:S03]  /*4060*/  IMAD.MOV R5, RZ, RZ, -R5 ;  /* 0x000000ffff057224 */ /* 0x000fc600078e0a05 */
[----:B------:R3:W-:Y:S01]  /*4070*/  STL [R1+0x33c], R6 ;  /* 0x00033c0601007387 */ /* 0x0007e20000100800 */
[----:B------:R-:W-:Y:S02]  /*4080*/  IMAD R5, R29, R5, R4 ;  /* 0x000000051d057224 */ /* 0x000fe400078e0204 */
[----:B------:R-:W-:-:S04]  /*4090*/  IMAD.HI.U32 R3, R0, R2, RZ ;  /* 0x0000000200037227 */ /* 0x000fc800078e00ff */
[----:B------:R-:W-:Y:S02]  /*40a0*/  IMAD.MOV R3, RZ, RZ, -R3 ;  /* 0x000000ffff037224 */ /* 0x000fe400078e0a03 */
[----:B------:R-:W-:-:S04]  /*40b0*/  IMAD.HI.U32 R9, R0, R8, RZ ;  /* 0x0000000800097227 */ /* 0x000fc800078e00ff */
[----:B------:R-:W-:Y:S02]  /*40c0*/  IMAD R2, R29, R3, R2 ;  /* 0x000000031d027224 */ /* 0x000fe400078e0202 */
[----:B------:R-:W-:-:S04]  /*40d0*/  IMAD.MOV R9, RZ, RZ, -R9 ;  /* 0x000000ffff097224 */ /* 0x000fc800078e0a09 */
[----:B------:R-:W-:Y:S01]  /*40e0*/  IMAD R8, R29, R9, R8 ;  /* 0x000000091d087224 */ /* 0x000fe200078e0208 */
[----:B---3--:R-:W-:Y:S02]  /*40f0*/  IABS R6, R12 ;  /* 0x0000000c00067213 */ /* 0x008fe40000000000 */
[----:B------:R-:W3:Y:S04]  /*4100*/  LDL R12, [R1+0x11d4] ;  /* 0x0011d400010c7983 */ /* 0x000ee80000100800 */
[----:B------:R-:W-:Y:S01]  /*4110*/  STL [R1+0x334], R5 ;  /* 0x0003340501007387 */ /* 0x000fe20000100800 */
[----:B--2---:R-:W-:-:S03]  /*4120*/  IABS R7, R13 ;  /* 0x0000000d00077213 */ /* 0x004fc60000000000 */
[----:B------:R-:W2:Y:S02]  /*4130*/  LDL R13, [R1+0x11d0] ;  /* 0x0011d000010d7983 */ /* 0x000ea40000100800 */
[----:B------:R-:W-:Y:S02]  /*4140*/  IMAD.MOV.U32 R4, RZ, RZ, R7 ;  /* 0x000000ffff047224 */ /* 0x000fe400078e0007 */
[----:B------:R-:W-:Y:S01]  /*4150*/  IMAD.HI.U32 R7, R0, R6, RZ ;  /* 0x0000000600077227 */ /* 0x000fe200078e00ff */
[----:B------:R0:W-:Y:S03]  /*4160*/  STL [R1+0x32c], R2 ;  /* 0x00032c0201007387 */ /* 0x0001e60000100800 */
[----:B------:R-:W-:Y:S01]  /*4170*/  IMAD.MOV R7, RZ, RZ, -R7 ;  /* 0x000000ffff077224 */ /* 0x000fe200078e0a07 */
[----:B----4-:R-:W-:-:S03]  /*4180*/  IABS R3, R11 ;  /* 0x0000000b00037213 */ /* 0x010fc60000000000 */
[----:B------:R-:W-:Y:S01]  /*4190*/  IMAD R6, R29, R7, R6 ;  /* 0x000000071d067224 */ /* 0x000fe200078e0206 */
[----:B------:R-:W4:Y:S04]  /*41a0*/  LDL R11, [R1+0x11c8] ;  /* 0x0011c800010b7983 */ /* 0x000f280000100800 */
[----:B------:R1:W-:Y:S01]  /*41b0*/  STL [R1+0x31c], R8 ;  /* 0x00031c0801007387 */ /* 0x0003e20000100800 */
[----:B0-----:R-:W-:-:S03]  /*41c0*/  IABS R2, R19 ;  /* 0x0000001300027213 */ /* 0x001fc60000000000 */
[----:B------:R-:W4:Y:S04]  /*41d0*/  LDL R19, [R1+0x11cc] ;  /* 0x0011cc0001137983 */ /* 0x000f280000100800 */
[----:B------:R0:W-:Y:S01]  /*41e0*/  STL [R1+0x324], R6 ;  /* 0x0003240601007387 */ /* 0x0001e20000100800 */
[----:B-1----:R-:W-:-:S03]  /*41f0*/  IABS R8, R14 ;  /* 0x0000000e00087213 */ /* 0x002fc60000000000 */
[----:B------:R-:W4:Y:S01]  /*4200*/  LDL R14, [R1+0x11c0] ;  /* 0x0011c000010e7983 */ /* 0x000f220000100800 */
[----:B------:R-:W-:-:S04]  /*4210*/  IMAD.HI.U32 R5, R0, R4, RZ ;  /* 0x0000000400057227 */ /* 0x000fc800078e00ff */
[----:B------:R-:W-:-:S04]  /*4220*/  IMAD.MOV R5, RZ, RZ, -R5 ;  /* 0x000000ffff057224 */ /* 0x000fc800078e0a05 */
[----:B------:R-:W-:-:S05]  /*4230*/  IMAD R5, R29, R5, R4 ;  /* 0x000000051d057224 */ /* 0x000fca00078e0204 */
[----:B------:R1:W-:Y:S01]  /*4240*/  STL [R1+0x328], R5 ;  /* 0x0003280501007387 */ /* 0x0003e20000100800 */
[C---:B0-----:R-:W-:Y:S01]  /*4250*/  IMAD.HI.U32 R6, R0.reuse, R3, RZ ;  /* 0x0000000300067227 */ /* 0x041fe200078e00ff */
[----:B-1----:R-:W-:Y:S02]  /*4260*/  IABS R5, R15 ;  /* 0x0000000f00057213 */ /* 0x002fe40000000000 */
[----:B------:R-:W4:Y:S01]  /*4270*/  LDL R15, [R1+0x11c4] ;  /* 0x0011c400010f7983 */ /* 0x000f220000100800 */
[----:B------:R-:W-:-:S04]  /*4280*/  IMAD.HI.U32 R4, R0, R2, RZ ;  /* 0x0000000200047227 */ /* 0x000fc800078e00ff */
[----:B------:R-:W-:Y:S02]  /*4290*/  IMAD.MOV R6, RZ, RZ, -R6 ;  /* 0x000000ffff067224 */ /* 0x000fe400078e0a06 */
[----:B------:R-:W-:Y:S02]  /*42a0*/  IMAD.MOV R4, RZ, RZ, -R4 ;  /* 0x000000ffff047224 */ /* 0x000fe400078e0a04 */
[C---:B------:R-:W-:Y:S02]  /*42b0*/  IMAD R6, R29.reuse, R6, R3 ;  /* 0x000000061d067224 */ /* 0x040fe400078e0203 */
[----:B------:R-:W-:-:S03]  /*42c0*/  IMAD R2, R29, R4, R2 ;  /* 0x000000041d027224 */ /* 0x000fc600078e0202 */
[----:B------:R0:W-:Y:S01]  /*42d0*/  STL [R1+0x320], R6 ;  /* 0x0003200601007387 */ /* 0x0001e20000100800 */
[----:B------:R-:W-:-:S04]  /*42e0*/  IMAD.HI.U32 R9, R0, R8, RZ ;  /* 0x0000000800097227 */ /* 0x000fc800078e00ff */
[----:B------:R-:W-:-:S04]  /*42f0*/  IMAD.MOV R9, RZ, RZ, -R9 ;  /* 0x000000ffff097224 */ /* 0x000fc800078e0a09 */
[----:B------:R-:W-:Y:S01]  /*4300*/  IMAD R8, R29, R9, R8 ;  /* 0x000000091d087224 */ /* 0x000fe200078e0208 */
[----:B---3--:R-:W-:Y:S02]  /*4310*/  IABS R7, R12 ;  /* 0x0000000c00077213 */ /* 0x008fe40000000000 */
[----:B------:R-:W3:Y:S04]  /*4320*/  LDL R12, [R1+0x11b8] ;  /* 0x0011b800010c7983 */ /* 0x000ee80000100800 */
[----:B------:R4:W-:Y:S01]  /*4330*/  STL [R1+0x318], R2 ;  /* 0x0003180201007387 */ /* 0x0009e20000100800 */
[----:B------:R-:W-:Y:S01]  /*4340*/  IMAD.MOV.U32 R3, RZ, RZ, R7 ;  /* 0x000000ffff037224 */ /* 0x000fe200078e0007 */
[----:B--2---:R-:W-:Y:S02]  /*4350*/  IABS R4, R13 ;  /* 0x0000000d00047213 */ /* 0x004fe40000000000 */
[----:B------:R-:W2:Y:S01]  /*4360*/  LDL R13, [R1+0x11bc] ;  /* 0x0011bc00010d7983 */ /* 0x000ea20000100800 */
[----:B------:R-:W-:-:S04]  /*4370*/  IMAD.HI.U32 R7, R0, R5, RZ ;  /* 0x0000000500077227 */ /* 0x000fc800078e00ff */
[----:B0-----:R-:W-:-:S04]  /*4380*/  IMAD.HI.U32 R6, R0, R3, RZ ;  /* 0x0000000300067227 */ /* 0x001fc800078e00ff */
[----:B------:R-:W-:Y:S02]  /*4390*/  IMAD.MOV R7, RZ, RZ, -R7 ;  /* 0x000000ffff077224 */ /* 0x000fe400078e0a07 */
[----:B------:R-:W-:Y:S01]  /*43a0*/  IMAD.MOV R6, RZ, RZ, -R6 ;  /* 0x000000ffff067224 */ /* 0x000fe200078e0a06 */
[----:B------:R0:W-:Y:S01]  /*43b0*/  STL [R1+0x308], R8 ;  /* 0x0003080801007387 */ /* 0x0001e20000100800 */
[C---:B------:R-:W-:Y:S01]  /*43c0*/  IMAD R5, R29.reuse, R7, R5 ;  /* 0x000000071d057224 */ /* 0x040fe200078e0205 */
[----:B----4-:R-:W-:Y:S01]  /*43d0*/  IABS R2, R11 ;  /* 0x0000000b00027213 */ /* 0x010fe20000000000 */
[----:B------:R-:W-:Y:S01]  /*43e0*/  IMAD R6, R29, R6, R3 ;  /* 0x000000061d067224 */ /* 0x000fe200078e0203 */
        /* <DEDUP_REMOVED lines=22> */
[----:B------:R-:W-:-:S04]  /*4550*/  IMAD.MOV R7, RZ, RZ, -R7 ;  /* 0x000000ffff077224 */ /* 0x000fc800078e0a07 */
[----:B------:R-:W-:Y:S02]  /*4560*/  IMAD R6, R29, R7, R6 ;  /* 0x000000071d067224 */ /* 0x000fe400078e0206 */
[----:B0-----:R-:W-:-:S04]  /*4570*/  IMAD.HI.U32 R5, R0, R4, RZ ;  /* 0x0000000400057227 */ /* 0x001fc800078e00ff */
        /* <DEDUP_REMOVED lines=8> */
[----:B0-----:R-:W-:Y:S01]  /*4600*/  IMAD.HI.U32 R6, R0, R3, RZ ;  /* 0x0000000300067227 */ /* 0x001fe200078e00ff */
[----:B----4-:R-:W-:Y:S02]  /*4610*/  IABS R8, R11 ;  /* 0x0000000b00087213 */ /* 0x010fe40000000000 */
[----:B------:R-:W4:Y:S01]  /*4620*/  LDL R11, [R1+0x1198] ;  /* 0x00119800010b7983 */ /* 0x000f220000100800 */
[----:B------:R-:W-:-:S04]  /*4630*/  IMAD.MOV R6, RZ, RZ, -R6 ;  /* 0x000000ffff067224 */ /* 0x000fc800078e0a06 */
[----:B------:R-:W-:Y:S01]  /*4640*/  IMAD R6, R29, R6, R3 ;  /* 0x000000061d067224 */ /* 0x000fe200078e0203 */
        /* <DEDUP_REMOVED lines=28> */
[----:B0-----:R-:W-:-:S04]  /*4810*/  IMAD.HI.U32 R5, R0, R4, RZ ;  /* 0x0000000400057227 */ /* 0x001fc800078e00ff */
[----:B------:R-:W-:Y:S01]  /*4820*/  IMAD.HI.U32 R3, R0, R2, RZ ;  /* 0x0000000200037227 */ /* 0x000fe200078e00ff */
[----:B------:R4:W-:Y:S03]  /*4830*/  STL [R1+0x2ec], R6 ;  /* 0x0002ec0601007387 */ /* 0x0009e60000100800 */
[----:B------:R-:W-:Y:S02]  /*4840*/  IMAD.MOV R5, RZ, RZ, -R5 ;  /* 0x000000ffff057224 */ /* 0x000fe400078e0a05 */
[----:B------:R-:W-:Y:S02]  /*4850*/  IMAD.MOV R3, RZ, RZ, -R3 ;  /* 0x000000ffff037224 */ /* 0x000fe400078e0a03 */
[C---:B------:R-:W-:Y:S01]  /*4860*/  IMAD R5, R29.reuse, R5, R4 ;  /* 0x000000051d057224 */ /* 0x040fe200078e0204 */
[----:B----4-:R-:W-:Y:S01]  /*4870*/  IABS R6, R11 ;  /* 0x0000000b00067213 */ /* 0x010fe20000000000 */
[----:B------:R-:W-:Y:S01]  /*4880*/  IMAD R2, R29, R3, R2 ;  /* 0x000000031d027224 */ /* 0x000fe200078e0202 */
        /* <DEDUP_REMOVED lines=31> */
[----:B------:R-:W2:Y:S04]  /*4a80*/  LDL R13, [R1+0x1170] ;  /* 0x00117000010d7983 */ /* 0x000ea80000100800 */
[----:B------:R-:W-:Y:S01]  /*4a90*/  STL [R1+0x2d0], R6 ;  /* 0x0002d00601007387 */ /* 0x000fe20000100800 */
[----:B----4-:R-:W-:-:S03]  /*4aa0*/  IABS R7, R11 ;  /* 0x0000000b00077213 */ /* 0x010fc60000000000 */
[----:B------:R-:W4:Y:S04]  /*4ab0*/  LDL R11, [R1+0x116c] ;  /* 0x00116c00010b7983 */ /* 0x000f280000100800 */
[----:B------:R0:W-:Y:S02]  /*4ac0*/  STL [R1+0x2c8], R2 ;  /* 0x0002c80201007387 */ /* 0x0001e40000100800 */
[----:B0-----:R-:W-:Y:S02]  /*4ad0*/  IABS R2, R14 ;  /* 0x0000000e00027213 */ /* 0x001fe40000000000 */
[----:B------:R-:W4:Y:S01]  /*4ae0*/  LDL R14, [R1+0x1164] ;  /* 0x00116400010e7983 */ /* 0x000f220000100800 */
[----:B------:R-:W-:-:S04]  /*4af0*/  IMAD.HI.U32 R9, R0, R8, RZ ;  /* 0x0000000800097227 */ /* 0x000fc800078e00ff */
[----:B------:R-:W-:Y:S02]  /*4b00*/  IMAD.MOV.U32 R3, RZ, RZ, R7 ;  /* 0x000000ffff037224 */ /* 0x000fe400078e0007 */
[----:B------:R-:W-:-:S04]  /*4b10*/  IMAD.HI.U32 R7, R0, R5, RZ ;  /* 0x0000000500077227 */ /* 0x000fc800078e00ff */
[----:B------:R-:W-:Y:S02]  /*4b20*/  IMAD.MOV R9, RZ, RZ, -R9 ;  /* 0x000000ffff097224 */ /* 0x000fe400078e0a09 */
[----:B------:R-:W-:Y:S02]  /*4b30*/  IMAD.MOV R7, RZ, RZ, -R7 ;  /* 0x000000ffff077224 */ /* 0x000fe400078e0a07 */
[C---:B------:R-:W-:Y:S02]  /*4b40*/  IMAD R8, R29.reuse, R9, R8 ;  /* 0x000000091d087224 */ /* 0x040fe400078e0208 */
[----:B------:R-:W-:Y:S01]  /*4b50*/  IMAD R7, R29, R7, R5 ;  /* 0x000000071d077224 */ /* 0x000fe200078e0205 */
[----:B------:R-:W-:Y:S02]  /*4b60*/  IABS R4, R19 ;  /* 0x0000001300047213 */ /* 0x000fe40000000000 */
[----:B------:R-:W4:Y:S04]  /*4b70*/  LDL R19, [R1+0x1168] ;  /* 0x0011680001137983 */ /* 0x000f280000100800 */
[----:B------:R0:W-:Y:S04]  /*4b80*/  STL [R1+0x2b8], R8 ;  /* 0x0002b80801007387 */ /* 0x0001e80000100800 */
[----:B------:R-:W-:Y:S01]  /*4b90*/  STL [R1+0x2c0], R7 ;  /* 0x0002c00701007387 */ /* 0x000fe20000100800 */
[----:B------:R-:W-:Y:S01]  /*4ba0*/  IMAD.HI.U32 R6, R0, R3, RZ ;  /* 0x0000000300067227 */ /* 0x000fe200078e00ff */
[----:B0-----:R-:W-:-:S02]  /*4bb0*/  IABS R8, R15 ;  /* 0x0000000f00087213 */ /* 0x001fc40000000000 */
        /* <DEDUP_REMOVED lines=18> */
[----:B------:R-:W-:Y:S01]  /*4ce0*/  STL [R1+0x2b4], R2 ;  /* 0x0002b40201007387 */ /* 0x000fe20000100800 */
[----:B----4-:R-:W-:-:S03]  /*4cf0*/  IABS R3, R11 ;  /* 0x0000000b00037213 */ /* 0x010fc60000000000 */
[----:B------:R-:W4:Y:S04]  /*4d00*/  LDL R11, [R1+0x1154] ;  /* 0x00115400010b7983 */ /* 0x000f280000100800 */
[----:B------:R0:W-:Y:S02]  /*4d10*/  STL [R1+0x2a4], R8 ;  /* 0x0002a40801007387 */ /* 0x0001e40000100800 */
[----:B0-----:R-:W-:Y:S02]  /*4d20*/  IABS R8, R14 ;  /* 0x0000000e00087213 */ /* 0x001fe40000000000 */
[----:B------:R-:W4:Y:S01]  /*4d30*/  LDL R14, [R1+0x1150] ;  /* 0x00115000010e7983 */ /* 0x000f220000100800 */
[----:B------:R-:W-:Y:S02]  /*4d40*/  IMAD.MOV.U32 R4, RZ, RZ, R7 ;  /* 0x000000ffff047224 */ /* 0x000fe400078e0007 */
[----:B------:R-:W-:-:S04]  /*4d50*/  IMAD.HI.U32 R7, R0, R6, RZ ;  /* 0x0000000600077227 */ /* 0x000fc800078e00ff */
[----:B------:R-:W-:-:S04]  /*4d60*/  IMAD.HI.U32 R5, R0, R4, RZ ;  /* 0x0000000400057227 */ /* 0x000fc800078e00ff */
[----:B------:R-:W-:Y:S02]  /*4d70*/  IMAD.MOV R7, RZ, RZ, -R7 ;  /* 0x000000ffff077224 */ /* 0x000fe400078e0a07 */
[----:B------:R-:W-:Y:S02]  /*4d80*/  IMAD.MOV R5, RZ, RZ, -R5 ;  /* 0x000000ffff057224 */ /* 0x000fe400078e0a05 */
[C---:B------:R-:W-:Y:S02]  /*4d90*/  IMAD R6, R29.reuse, R7, R6 ;  /* 0x000000071d067224 */ /* 0x040fe400078e0206 */
[----:B------:R-:W-:-:S03]  /*4da0*/  IMAD R7, R29, R5, R4 ;  /* 0x000000051d077224 */ /* 0x000fc600078e0204 */
[----:B------:R0:W-:Y:S01]  /*4db0*/  STL [R1+0x2ac], R6 ;  /* 0x0002ac0601007387 */ /* 0x0001e20000100800 */
[----:B------:R-:W-:-:S03]  /*4dc0*/  IABS R2, R19 ;  /* 0x0000001300027213 */ /* 0x000fc60000000000 */
[----:B------:R3:W-:Y:S02]  /*4dd0*/  STL [R1+0x2b0], R7 ;  /* 0x0002b00701007387 */ /* 0x0007e40000100800 */
[----:B------:R-:W-:Y:S02]  /*4de0*/  IMAD.HI.U32 R4, R0, R2, RZ ;  /* 0x0000000200047227 */ /* 0x000fe400078e00ff */
[----:B------:R-:W4:Y:S01]  /*4df0*/  LDL R19, [R1+0x114c] ;  /* 0x00114c0001137983 */ /* 0x000f220000100800 */
[----:B------:R-:W-:-:S03]  /*4e00*/  IABS R5, R15 ;  /* 0x0000000f00057213 */ /* 0x000fc60000000000 */
[----:B------:R-:W4:Y:S01]  /*4e10*/  LDL R15, [R1+0x1148] ;  /* 0x00114800010f7983 */ /* 0x000f220000100800 */
[----:B0-----:R-:W-:-:S04]  /*4e20*/  IMAD.HI.U32 R6, R0, R3, RZ ;  /* 0x0000000300067227 */ /* 0x001fc800078e00ff */
[----:B------:R-:W-:Y:S02]  /*4e30*/  IMAD.MOV R6, RZ, RZ, -R6 ;  /* 0x000000ffff067224 */ /* 0x000fe400078e0a06 */
[----:B------:R-:W-:Y:S02]  /*4e40*/  IMAD.MOV R4, RZ, RZ, -R4 ;  /* 0x000000ffff047224 */ /* 0x000fe400078e0a04 */
[C---:B------:R-:W-:Y:S02]  /*4e50*/  IMAD R6, R29.reuse, R6, R3 ;  /* 0x000000061d067224 */ /* 0x040fe400078e0203 */
[----:B------:R-:W-:-:S03]  /*4e60*/  IMAD R2, R29, R4, R2 ;  /* 0x000000041d027224 */ /* 0x000fc600078e0202 */
[----:B------:R-:W-:Y:S04]  /*4e70*/  STL [R1+0x2a8], R6 ;  /* 0x0002a80601007387 */ /* 0x000fe80000100800 */
[----:B------:R4:W-:Y:S01]  /*4e80*/  STL [R1+0x2a0], R2 ;  /* 0x0002a00201007387 */ /* 0x0009e20000100800 */
[----:B------:R-:W-:-:S04]  /*4e90*/  IMAD.HI.U32 R9, R0, R8, RZ ;  /* 0x0000000800097227 */ /* 0x000fc800078e00ff */
[----:B------:R-:W-:-:S04]  /*4ea0*/  IMAD.MOV R9, RZ, RZ, -R9 ;  /* 0x000000ffff097224 */ /* 0x000fc800078e0a09 */
[----:B------:R-:W-:Y:S01]  /*4eb0*/  IMAD R8, R29, R9, R8 ;  /* 0x000000091d087224 */ /* 0x000fe200078e0208 */
[----:B---3--:R-:W-:Y:S02]  /*4ec0*/  IABS R7, R12 ;  /* 0x0000000c00077213 */ /* 0x008fe40000000000 */
[----:B------:R-:W3:Y:S03]  /*4ed0*/  LDL R12, [R1+0x1138] ;  /* 0x00113800010c7983 */ /* 0x000ee60000100800 */
[----:B------:R-:W-:Y:S01]  /*4ee0*/  IMAD.MOV.U32 R3, RZ, RZ, R7 ;  /* 0x000000ffff037224 */ /* 0x000fe200078e0007 */
[----:B--2---:R-:W-:Y:S02]  /*4ef0*/  IABS R4, R13 ;  /* 0x0000000d00047213 */ /* 0x004fe40000000000 */
[----:B------:R-:W2:Y:S01]  /*4f00*/  LDL R13, [R1+0x1140] ;  /* 0x00114000010d7983 */ /* 0x000ea20000100800 */
[----:B------:R-:W-:-:S04]  /*4f10*/  IMAD.HI.U32 R7, R0, R5, RZ ;  /* 0x0000000500077227 */ /* 0x000fc800078e00ff */
[----:B------:R-:W-:-:S04]  /*4f20*/  IMAD.MOV R7, RZ, RZ, -R7 ;  /* 0x000000ffff077224 */ /* 0x000fc800078e0a07 */
[----:B------:R-:W-:Y:S01]  /*4f30*/  IMAD R24, R29, R7, R5 ;  /* 0x000000071d187224 */ /* 0x000fe200078e0205 */
[----:B----4-:R-:W-:Y:S02]  /*4f40*/  IABS R2, R11 ;  /* 0x0000000b00027213 */ /* 0x010fe40000000000 */
[----:B------:R-:W4:Y:S04]  /*4f50*/  LDL R11, [R1+0x1144] ;  /* 0x00114400010b7983 */ /* 0x000f280000100800 */
[----:B------:R0:W-:Y:S04]  /*4f60*/  STL [R1+0x290], R8 ;  /* 0x0002900801007387 */ /* 0x0001e80000100800 */
[----:B------:R-:W-:Y:S01]  /*4f70*/  STL [R1+0x1520], R24 ;  /* 0x0015201801007387 */ /* 0x000fe20000100800 */
[----:B0-----:R-:W-:-:S03]  /*4f80*/  IABS R8, R14 ;  /* 0x0000000e00087213 */ /* 0x001fc60000000000 */
[----:B------:R-:W3:Y:S01]  /*4f90*/  LDL R14, [R1+0x113c] ;  /* 0x00113c00010e7983 */ /* 0x000ee20000100800 */
[----:B------:R-:W-:-:S04]  /*4fa0*/  IMAD.HI.U32 R6, R0, R3, RZ ;  /* 0x0000000300067227 */ /* 0x000fc800078e00ff */
[----:B------:R-:W-:Y:S02]  /*4fb0*/  IMAD.MOV R6, RZ, RZ, -R6 ;  /* 0x000000ffff067224 */ /* 0x000fe400078e0a06 */
[----:B------:R-:W-:-:S04]  /*4fc0*/  IMAD.HI.U32 R5, R0, R4, RZ ;  /* 0x0000000400057227 */ /* 0x000fc800078e00ff */
[----:B------:R-:W-:Y:S02]  /*4fd0*/  IMAD R6, R29, R6, R3 ;  /* 0x000000061d067224 */ /* 0x000fe400078e0203 */
[----:B------:R-:W-:-:S03]  /*4fe0*/  IMAD.MOV R5, RZ, RZ, -R5 ;  /* 0x000000ffff057224 */ /* 0x000fc600078e0a05 */
[----:B------:R0:W-:Y:S01]  /*4ff0*/  STL [R1+0x29c], R6 ;  /* 0x00029c0601007387 */ /* 0x0001e20000100800 */
[----:B------:R-:W-:Y:S02]  /*5000*/  IMAD R5, R29, R5, R4 ;  /* 0x000000051d057224 */ /* 0x000fe400078e0204 */
[----:B------:R-:W-:Y:S01]  /*5010*/  IMAD.HI.U32 R3, R0, R2, RZ ;  /* 0x0000000200037227 */ /* 0x000fe200078e00ff */
[----:B0-----:R-:W-:Y:S02]  /*5020*/  IABS R6, R15 ;  /* 0x0000000f00067213 */ /* 0x001fe40000000000 */
[----:B------:R-:W3:Y:S01]  /*5030*/  LDL R15, [R1+0x1130] ;  /* 0x00113000010f7983 */ /* 0x000ee20000100800 */
[----:B------:R-:W-:-:S03]  /*5040*/  IABS R7, R19 ;  /* 0x0000001300077213 */ /* 0x000fc60000000000 */
[----:B------:R0:W-:Y:S01]  /*5050*/  STL [R1+0x294], R5 ;  /* 0x0002940501007387 */ /* 0x0001e20000100800 */
[----:B------:R-:W-:-:S03]  /*5060*/  IMAD.MOV R3, RZ, RZ, -R3 ;  /* 0x000000ffff037224 */ /* 0x000fc600078e0a03 */
[----:B------:R-:W3:Y:S01]  /*5070*/  LDL R19, [R1+0x1134] ;  /* 0x0011340001137983 */ /* 0x000ee20000100800 */
[----:B------:R-:W-:-:S05]  /*5080*/  IMAD R2, R29, R3, R2 ;  /* 0x000000031d027224 */ /* 0x000fca00078e0202 */
[----:B------:R4:W-:Y:S01]  /*5090*/  STL [R1+0x28c], R2 ;  /* 0x00028c0201007387 */ /* 0x0009e20000100800 */
[----:B------:R-:W-:-:S04]  /*50a0*/  IMAD.HI.U32 R9, R0, R8, RZ ;  /* 0x0000000800097227 */ /* 0x000fc800078e00ff */
[----:B------:R-:W-:Y:S02]  /*50b0*/  IMAD.MOV.U32 R4, RZ, RZ, R7 ;  /* 0x000000ffff047224 */ /* 0x000fe400078e0007 */
[----:B------:R-:W-:-:S04]  /*50c0*/  IMAD.HI.U32 R7, R0, R6, RZ ;  /* 0x0000000600077227 */ /* 0x000fc800078e00ff */
[----:B------:R-:W-:Y:S02]  /*50d0*/  IMAD.MOV R9, RZ, RZ, -R9 ;  /* 0x000000ffff097224 */ /* 0x000fe400078e0a09 */
[----:B0-----:R-:W-:-:S04]  /*50e0*/  IMAD.HI.U32 R5, R0, R4, RZ ;  /* 0x0000000400057227 */ /* 0x001fc800078e00ff */
[----:B------:R-:W-:Y:S02]  /*50f0*/  IMAD.MOV R7, RZ, RZ, -R7 ;  /* 0x000000ffff077224 */ /* 0x000fe400078e0a07 */
[C---:B------:R-:W-:Y:S02]  /*5100*/  IMAD R8, R29.reuse, R9, R8 ;  /* 0x000000091d087224 */ /* 0x040fe400078e0208 */
[----:B------:R-:W-:Y:S02]  /*5110*/  IMAD.MOV R5, RZ, RZ, -R5 ;  /* 0x000000ffff057224 */ /* 0x000fe400078e0a05 */
[C---:B------:R-:W-:Y:S02]  /*5120*/  IMAD R6, R29.reuse, R7, R6 ;  /* 0x000000071d067224 */ /* 0x040fe400078e0206 */
[----:B------:R-:W-:Y:S01]  /*5130*/  IMAD R5, R29, R5, R4 ;  /* 0x000000051d057224 */ /* 0x000fe200078e0204 */
[----:B--2---:R-:W-:Y:S02]  /*5140*/  IABS R3, R13 ;  /* 0x0000000d00037213 */ /* 0x004fe40000000000 */
[----:B------:R-:W2:Y:S04]  /*5150*/  LDL R13, [R1+0x112c] ;  /* 0x00112c00010d7983 */ /* 0x000ea80000100800 */
[----:B------:R3:W-:Y:S01]  /*5160*/  STL [R1+0x27c], R8 ;  /* 0x00027c0801007387 */ /* 0x0007e20000100800 */
[----:B----4-:R-:W-:-:S03]  /*5170*/  IABS R2, R11 ;  /* 0x0000000b00027213 */ /* 0x010fc60000000000 */
[----:B------:R-:W4:Y:S01]  /*5180*/  LDL R11, [R1+0x1128] ;  /* 0x00112800010b7983 */ /* 0x000f220000100800 */
[----:B---3--:R-:W-:-:S03]  /*5190*/  IABS R8, R12 ;  /* 0x0000000c00087213 */ /* 0x008fc60000000000 */
[----:B------:R-:W-:Y:S04]  /*51a0*/  STL [R1+0x284], R6 ;  /* 0x0002840601007387 */ /* 0x000fe80000100800 */
[----:B------:R-:W3:Y:S04]  /*51b0*/  LDL R12, [R1+0x1124] ;  /* 0x00112400010c7983 */ /* 0x000ee80000100800 */
[----:B------:R0:W-:Y:S02]  /*51c0*/  STL [R1+0x288], R5 ;  /* 0x0002880501007387 */ /* 0x0001e40000100800 */
[----:B0-----:R-:W-:-:S02]  /*51d0*/  IABS R5, R14 ;  /* 0x0000000e00057213 */ /* 0x001fc40000000000 */
        /* <DEDUP_REMOVED lines=9> */
[----:B------:R-:W-:Y:S02]  /*5270*/  IABS R7, R15 ;  /* 0x0000000f00077213 */ /* 0x000fe40000000000 */
[----:B------:R-:W3:Y:S01]  /*5280*/  LDL R15, [R1+0x111c] ;  /* 0x00111c00010f7983 */ /* 0x000ee20000100800 */
[----:B------:R-:W-:-:S03]  /*5290*/  IMAD.MOV R9, RZ, RZ, -R9 ;  /* 0x000000ffff097224 */ /* 0x000fc600078e0a09 */
[----:B------:R2:W-:Y:S01]  /*52a0*/  STL [R1+0x278], R2 ;  /* 0x0002780201007387 */ /* 0x0005e20000100800 */
[----:B------:R-:W-:-:S03]  /*52b0*/  IABS R4, R19 ;  /* 0x0000001300047213 */ /* 0x000fc60000000000 */
[----:B------:R-:W3:Y:S01]  /*52c0*/  LDL R19, [R1+0x1118] ;  /* 0x0011180001137983 */ /* 0x000ee20000100800 */
[----:B------:R-:W-:Y:S02]  /*52d0*/  IMAD R8, R29, R9, R8 ;  /* 0x000000091d087224 */ /* 0x000fe400078e0208 */
[----:B------:R-:W-:Y:S02]  /*52e0*/  IMAD.MOV.U32 R3, RZ, RZ, R7 ;  /* 0x000000ffff037224 */ /* 0x000fe400078e0007 */
[C---:B------:R-:W-:Y:S01]  /*52f0*/  IMAD.HI.U32 R7, R0.reuse, R5, RZ ;  /* 0x0000000500077227 */ /* 0x040fe200078e00ff */
[----:B------:R-:W-:Y:S03]  /*5300*/  STL [R1+0x268], R8 ;  /* 0x0002680801007387 */ /* 0x000fe60000100800 */
[----:B------:R-:W-:Y:S02]  /*5310*/  IMAD.MOV R7, RZ, RZ, -R7 ;  /* 0x000000ffff077224 */ /* 0x000fe400078e0a07 */
[----:B0-----:R-:W-:-:S04]  /*5320*/  IMAD.HI.U32 R6, R0, R3, RZ ;  /* 0x0000000300067227 */ /* 0x001fc800078e00ff */
[----:B------:R-:W-:Y:S02]  /*5330*/  IMAD R5, R29, R7, R5 ;  /* 0x000000071d057224 */ /* 0x000fe400078e0205 */
[----:B------:R-:W-:-:S04]  /*5340*/  IMAD.MOV R6, RZ, RZ, -R6 ;  /* 0x000000ffff067224 */ /* 0x000fc800078e0a06 */
[----:B------:R-:W-:Y:S01]  /*5350*/  IMAD R6, R29, R6, R3 ;  /* 0x000000061d067224 */ /* 0x000fe200078e0203 */
[----:B--2---:R-:W-:Y:S02]  /*5360*/  IABS R2, R13 ;  /* 0x0000000d00027213 */ /* 0x004fe40000000000 */
[----:B------:R-:W2:Y:S04]  /*5370*/  LDL R13, [R1+0x1114] ;  /* 0x00111400010d7983 */ /* 0x000ea80000100800 */
[----:B------:R0:W-:Y:S02]  /*5380*/  STL [R1+0x270], R5 ;  /* 0x0002700501007387 */ /* 0x0001e40000100800 */
[----:B0-----:R-:W-:Y:S01]  /*5390*/  IMAD.HI.U32 R5, R0, R4, RZ ;  /* 0x0000000400057227 */ /* 0x001fe200078e00ff */
[----:B----4-:R-:W-:-:S03]  /*53a0*/  IABS R8, R11 ;  /* 0x0000000b00087213 */ /* 0x010fc60000000000 */
[----:B------:R-:W-:Y:S01]  /*53b0*/  IMAD.MOV R5, RZ, RZ, -R5 ;  /* 0x000000ffff057224 */ /* 0x000fe200078e0a05 */
[----:B------:R-:W4:Y:S03]  /*53c0*/  LDL R11, [R1+0x1110] ;  /* 0x00111000010b7983 */ /* 0x000f260000100800 */
[----:B------:R-:W-:Y:S01]  /*53d0*/  IMAD R5, R29, R5, R4 ;  /* 0x000000051d057224 */ /* 0x000fe200078e0204 */
[----:B------:R3:W-:Y:S02]  /*53e0*/  STL [R1+0x274], R6 ;  /* 0x0002740601007387 */ /* 0x0007e40000100800 */
[----:B---3--:R-:W-:Y:S02]  /*53f0*/  IABS R6, R12 ;  /* 0x0000000c00067213 */ /* 0x008fe40000000000 */
[----:B------:R-:W3:Y:S04]  /*5400*/  LDL R12, [R1+0x110c] ;  /* 0x00110c00010c7983 */ /* 0x000ee80000100800 */
[----:B------:R-:W-:Y:S01]  /*5410*/  STL [R1+0x26c], R5 ;  /* 0x00026c0501007387 */ /* 0x000fe20000100800 */
[----:B------:R-:W-:-:S03]  /*5420*/  IABS R7, R14 ;  /* 0x0000000e00077213 */ /* 0x000fc60000000000 */
        /* <DEDUP_REMOVED lines=8> */
[----:B------:R-:W-:Y:S02]  /*54b0*/  IMAD.MOV.U32 R4, RZ, RZ, R7 ;  /* 0x000000ffff047224 */ /* 0x000fe400078e0007 */
[----:B------:R-:W-:Y:S01]  /*54c0*/  IMAD.HI.U32 R7, R0, R6, RZ ;  /* 0x0000000600077227 */ /* 0x000fe200078e00ff */
[----:B------:R-:W-:Y:S02]  /*54d0*/  IABS R3, R15 ;  /* 0x0000000f00037213 */ /* 0x000fe40000000000 */
[----:B------:R-:W3:Y:S01]  /*54e0*/  LDL R15, [R1+0x1104] ;  /* 0x00110400010f7983 */ /* 0x000ee20000100800 */
[----:B------:R-:W-:-:S03]  /*54f0*/  IMAD.MOV R7, RZ, RZ, -R7 ;  /* 0x000000ffff077224 */ /* 0x000fc600078e0a07 */
[----:B------:R-:W-:Y:S01]  /*5500*/  STL [R1+0x254], R8 ;  /* 0x0002540801007387 */ /* 0x000fe20000100800 */
[----:B0-----:R-:W-:-:S03]  /*5510*/  IABS R2, R19 ;  /* 0x0000001300027213 */ /* 0x001fc60000000000 */
[----:B------:R-:W3:Y:S01]  /*5520*/  LDL R19, [R1+0x1100] ;  /* 0x0011000001137983 */ /* 0x000ee20000100800 */
[----:B------:R-:W-:Y:S02]  /*5530*/  IMAD R6, R29, R7, R6 ;  /* 0x000000071d067224 */ /* 0x000fe400078e0206 */
[----:B------:R-:W-:-:S03]  /*5540*/  IMAD.HI.U32 R5, R0, R4, RZ ;  /* 0x0000000400057227 */ /* 0x000fc600078e00ff */
[----:B------:R0:W-:Y:S01]  /*5550*/  STL [R1+0x25c], R6 ;  /* 0x00025c0601007387 */ /* 0x0001e20000100800 */
[----:B------:R-:W-:-:S04]  /*5560*/  IMAD.MOV R5, RZ, RZ, -R5 ;  /* 0x000000ffff057224 */ /* 0x000fc800078e0a05 */
[----:B------:R-:W-:Y:S02]  /*5570*/  IMAD R5, R29, R5, R4 ;  /* 0x000000051d057224 */ /* 0x000fe400078e0204 */
[----:B------:R-:W-:-:S04]  /*5580*/  IMAD.HI.U32 R4, R0, R2, RZ ;  /* 0x0000000200047227 */ /* 0x000fc800078e00ff */
[----:B0-----:R-:W-:-:S04]  /*5590*/  IMAD.HI.U32 R6, R0, R3, RZ ;  /* 0x0000000300067227 */ /* 0x001fc800078e00ff */
[----:B------:R-:W-:Y:S02]  /*55a0*/  IMAD.MOV R6, RZ, RZ, -R6 ;  /* 0x000000ffff067224 */ /* 0x000fe400078e0a06 */
[----:B------:R-:W-:Y:S02]  /*55b0*/  IMAD.MOV R4, RZ, RZ, -R4 ;  /* 0x000000ffff047224 */ /* 0x000fe400078e0a04 */
[C---:B------:R-:W-:Y:S02]  /*55c0*/  IMAD R6, R29.reuse, R6, R3 ;  /* 0x000000061d067224 */ /* 0x040fe400078e0203 */
[----:B------:R-:W-:Y:S01]  /*55d0*/  IMAD R2, R29, R4, R2 ;  /* 0x000000041d027224 */ /* 0x000fe200078e0202 */
[----:B--2---:R-:W-:Y:S02]  /*55e0*/  IABS R8, R13 ;  /* 0x0000000d00087213 */ /* 0x004fe40000000000 */
[----:B------:R-:W2:Y:S04]  /*55f0*/  LDL R13, [R1+0x10fc] ;  /* 0x0010fc00010d7983 */ /* 0x000ea80000100800 */
[----:B------:R4:W-:Y:S02]  /*5600*/  STL [R1+0x260], R5 ;  /* 0x0002600501007387 */ /* 0x0009e40000100800 */
[----:B----4-:R-:W-:-:S02]  /*5610*/  IABS R5, R11 ;  /* 0x0000000b00057213 */ /* 0x010fc40000000000 */
[----:B------:R-:W4:Y:S04]  /*5620*/  LDL R11, [R1+0x10f8] ;  /* 0x0010f800010b7983 */ /* 0x000f280000100800 */
[----:B------:R0:W-:Y:S01]  /*5630*/  STL [R1+0x258], R6 ;  /* 0x0002580601007387 */ /* 0x0001e20000100800 */
[----:B---3--:R-:W-:-:S03]  /*5640*/  IABS R7, R12 ;  /* 0x0000000c00077213 */ /* 0x008fc60000000000 */
[----:B------:R-:W3:Y:S04]  /*5650*/  LDL R12, [R1+0x10f4] ;  /* 0x0010f400010c7983 */ /* 0x000ee80000100800 */
[----:B------:R1:W-:Y:S01]  /*5660*/  STL [R1+0x250], R2 ;  /* 0x0002500201007387 */ /* 0x0003e20000100800 */
[----:B------:R-:W-:-:S03]  /*5670*/  IABS R4, R14 ;  /* 0x0000000e00047213 */ /* 0x000fc60000000000 */
[----:B------:R-:W3:Y:S01]  /*5680*/  LDL R14, [R1+0x10f0] ;  /* 0x0010f000010e7983 */ /* 0x000ee20000100800 */
[----:B------:R-:W-:-:S04]  /*5690*/  IMAD.HI.U32 R9, R0, R8, RZ ;  /* 0x0000000800097227 */ /* 0x000fc800078e00ff */
[----:B------:R-:W-:Y:S02]  /*56a0*/  IMAD.MOV R9, RZ, RZ, -R9 ;  /* 0x000000ffff097224 */ /* 0x000fe400078e0a09 */
[----:B------:R-:W-:Y:S02]  /*56b0*/  IMAD.MOV.U32 R3, RZ, RZ, R7 ;  /* 0x000000ffff037224 */ /* 0x000fe400078e0007 */
[----:B------:R-:W-:Y:S02]  /*56c0*/  IMAD R8, R29, R9, R8 ;  /* 0x000000091d087224 */ /* 0x000fe400078e0208 */
[----:B------:R-:W-:-:S03]  /*56d0*/  IMAD.HI.U32 R7, R0, R5, RZ ;  /* 0x0000000500077227 */ /* 0x000fc600078e00ff */
[----:B------:R1:W-:Y:S01]  /*56e0*/  STL [R1+0x240], R8 ;  /* 0x0002400801007387 */ /* 0x0003e20000100800 */
[----:B------:R-:W-:-:S04]  /*56f0*/  IMAD.MOV R7, RZ, RZ, -R7 ;  /* 0x000000ffff077224 */ /* 0x000fc800078e0a07 */
[----:B------:R-:W-:Y:S02]  /*5700*/  IMAD R5, R29, R7, R5 ;  /* 0x000000071d057224 */ /* 0x000fe400078e0205 */
[----:B0-----:R-:W-:Y:S01]  /*5710*/  IMAD.HI.U32 R6, R0, R3, RZ ;  /* 0x0000000300067227 */ /* 0x001fe200078e00ff */
[----:B-1----:R-:W-:Y:S02]  /*5720*/  IABS R2, R15 ;  /* 0x0000000f00027213 */ /* 0x002fe40000000000 */
[----:B------:R-:W3:Y:S01]  /*5730*/  LDL R15, [R1+0x10ec] ;  /* 0x0010ec00010f7983 */ /* 0x000ee20000100800 */
[----:B------:R-:W-:-:S03]  /*5740*/  IMAD.MOV R6, RZ, RZ, -R6 ;  /* 0x000000ffff067224 */ /* 0x000fc600078e0a06 */
[----:B------:R0:W-:Y:S01]  /*5750*/  STL [R1+0x248], R5 ;  /* 0x0002480501007387 */ /* 0x0001e20000100800 */
[----:B------:R-:W-:-:S03]  /*5760*/  IABS R8, R19 ;  /* 0x0000001300087213 */ /* 0x000fc60000000000 */
[----:B------:R-:W3:Y:S01]  /*5770*/  LDL R19, [R1+0x10e8] ;  /* 0x0010e80001137983 */ /* 0x000ee20000100800 */
[----:B------:R-:W-:-:S05]  /*5780*/  IMAD R6, R29, R6, R3 ;  /* 0x000000061d067224 */ /* 0x000fca00078e0203 */
[----:B------:R2:W-:Y:S01]  /*5790*/  STL [R1+0x24c], R6 ;  /* 0x00024c0601007387 */ /* 0x0005e20000100800 */
[----:B0-----:R-:W-:-:S04]  /*57a0*/  IMAD.HI.U32 R5, R0, R4, RZ ;  /* 0x0000000400057227 */ /* 0x001fc800078e00ff */
[----:B------:R-:W-:-:S04]  /*57b0*/  IMAD.HI.U32 R3, R0, R2, RZ ;  /* 0x0000000200037227 */ /* 0x000fc800078e00ff */
[----:B------:R-:W-:Y:S02]  /*57c0*/  IMAD.MOV R5, RZ, RZ, -R5 ;  /* 0x000000ffff057224 */ /* 0x000fe400078e0a05 */
[----:B------:R-:W-:-:S04]  /*57d0*/  IMAD.HI.U32 R9, R0, R8, RZ ;  /* 0x0000000800097227 */ /* 0x000fc800078e00ff */
[----:B------:R-:W-:Y:S02]  /*57e0*/  IMAD.MOV R3, RZ, RZ, -R3 ;  /* 0x000000ffff037224 */ /* 0x000fe400078e0a03 */
[C---:B------:R-:W-:Y:S02]  /*57f0*/  IMAD R5, R29.reuse, R5, R4 ;  /* 0x000000051d057224 */ /* 0x040fe400078e0204 */
[----:B------:R-:W-:Y:S02]  /*5800*/  IMAD.MOV R9, RZ, RZ, -R9 ;  /* 0x000000ffff097224 */ /* 0x000fe400078e0a09 */
[C---:B------:R-:W-:Y:S02]  /*5810*/  IMAD R2, R29.reuse, R3, R2 ;  /* 0x000000031d027224 */ /* 0x040fe400078e0202 */
[----:B------:R-:W-:Y:S01]  /*5820*/  IMAD R8, R29, R9, R8 ;  /* 0x000000091d087224 */ /* 0x000fe200078e0208 */
[----:B--2---:R-:W-:Y:S02]  /*5830*/  IABS R6, R13 ;  /* 0x0000000d00067213 */ /* 0x004fe40000000000 */
[----:B------:R-:W2:Y:S04]  /*5840*/  LDL R13, [R1+0x10e4] ;  /* 0x0010e400010d7983 */ /* 0x000ea80000100800 */
[----:B------:R-:W-:Y:S01]  /*5850*/  STL [R1+0x244], R5 ;  /* 0x0002440501007387 */ /* 0x000fe20000100800 */
[----:B----4-:R-:W-:-:S03]  /*5860*/  IABS R7, R11 ;  /* 0x0000000b00077213 */ /* 0x010fc60000000000 */
[----:B------:R-:W4:Y:S04]  /*5870*/  LDL R11, [R1+0x10e0] ;  /* 0x0010e000010b7983 */ /* 0x000f280000100800 */
[----:B------:R0:W-:Y:S01]  /*5880*/  STL [R1+0x23c], R2 ;  /* 0x00023c0201007387 */ /* 0x0001e20000100800 */
[----:B---3--:R-:W-:-:S03]  /*5890*/  IABS R3, R12 ;  /* 0x0000000c00037213 */ /* 0x008fc60000000000 */
[----:B------:R-:W3:Y:S04]  /*58a0*/  LDL R12, [R1+0x10dc] ;  /* 0x0010dc00010c7983 */ /* 0x000ee80000100800 */
[----:B------:R1:W-:Y:S01]  /*58b0*/  STL [R1+0x22c], R8 ;  /* 0x00022c0801007387 */ /* 0x0003e20000100800 */
[----:B0-----:R-:W-:-:S03]  /*58c0*/  IABS R2, R14 ;  /* 0x0000000e00027213 */ /* 0x001fc60000000000 */
[----:B------:R-:W3:Y:S01]  /*58d0*/  LDL R14, [R1+0x10d8] ;  /* 0x0010d800010e7983 */ /* 0x000ee20000100800 */
[----:B------:R-:W-:Y:S02]  /*58e0*/  IMAD.MOV.U32 R4, RZ, RZ, R7 ;  /* 0x000000ffff047224 */ /* 0x000fe400078e0007 */
[----:B------:R-:W-:-:S04]  /*58f0*/  IMAD.HI.U32 R7, R0, R6, RZ ;  /* 0x0000000600077227 */ /* 0x000fc800078e00ff */
[----:B------:R-:W-:Y:S02]  /*5900*/  IMAD.MOV R7, RZ, RZ, -R7 ;  /* 0x000000ffff077224 */ /* 0x000fe400078e0a07 */
[----:B------:R-:W-:-:S04]  /*5910*/  IMAD.HI.U32 R5, R0, R4, RZ ;  /* 0x0000000400057227 */ /* 0x000fc800078e00ff */
[----:B------:R-:W-:Y:S02]  /*5920*/  IMAD R6, R29, R7, R6 ;  /* 0x000000071d067224 */ /* 0x000fe400078e0206 */
[----:B------:R-:W-:-:S03]  /*5930*/  IMAD.MOV R5, RZ, RZ, -R5 ;  /* 0x000000ffff057224 */ /* 0x000fc600078e0a05 */
[----:B------:R0:W-:Y:S01]  /*5940*/  STL [R1+0x234], R6 ;  /* 0x0002340601007387 */ /* 0x0001e20000100800 */
[----:B------:R-:W-:Y:S01]  /*5950*/  IMAD R5, R29, R5, R4 ;  /* 0x000000051d057224 */ /* 0x000fe200078e0204 */
[----:B-1----:R-:W-:Y:S02]  /*5960*/  IABS R8, R15 ;  /* 0x0000000f00087213 */ /* 0x002fe40000000000 */
[----:B------:R-:W3:Y:S01]  /*5970*/  LDL R15, [R1+0x10d4] ;  /* 0x0010d400010f7983 */ /* 0x000ee20000100800 */
[----:B0-----:R-:W-:-:S03]  /*5980*/  IMAD.HI.U32 R6, R0, R3, RZ ;  /* 0x0000000300067227 */ /* 0x001fc600078e00ff */
[----:B------:R0:W-:Y:S01]  /*5990*/  STL [R1+0x238], R5 ;  /* 0x0002380501007387 */ /* 0x0001e20000100800 */
[----:B------:R-:W-:Y:S01]  /*59a0*/  IMAD.MOV R6, RZ, RZ, -R6 ;  /* 0x000000ffff067224 */ /* 0x000fe200078e0a06 */
[----:B0-----:R-:W-:Y:S02]  /*59b0*/  IABS R5, R19 ;  /* 0x0000001300057213 */ /* 0x001fe40000000000 */
[----:B------:R-:W3:Y:S01]  /*59c0*/  LDL R19, [R1+0x10d0] ;  /* 0x0010d00001137983 */ /* 0x000ee20000100800 */
[----:B------:R-:W-:-:S05]  /*59d0*/  IMAD R6, R29, R6, R3 ;  /* 0x000000061d067224 */ /* 0x000fca00078e0203 */
[----:B------:R-:W-:Y:S01]  /*59e0*/  STL [R1+0x230], R6 ;  /* 0x0002300601007387 */ /* 0x000fe20000100800 */
[----:B------:R-:W-:-:S04]  /*59f0*/  IMAD.HI.U32 R4, R0, R2, RZ ;  /* 0x0000000200047227 */ /* 0x000fc800078e00ff */
[----:B------:R-:W-:Y:S02]  /*5a00*/  IMAD.MOV R4, RZ, RZ, -R4 ;  /* 0x000000ffff047224 */ /* 0x000fe400078e0a04 */
[----:B------:R-:W-:-:S04]  /*5a10*/  IMAD.HI.U32 R9, R0, R8, RZ ;  /* 0x0000000800097227 */ /* 0x000fc800078e00ff */
[----:B------:R-:W-:Y:S02]  /*5a20*/  IMAD R2, R29, R4, R2 ;  /* 0x000000041d027224 */ /* 0x000fe400078e0202 */
[----:B------:R-:W-:-:S04]  /*5a30*/  IMAD.MOV R9, RZ, RZ, -R9 ;  /* 0x000000ffff097224 */ /* 0x000fc800078e0a09 */
[----:B------:R-:W-:Y:S01]  /*5a40*/  IMAD R8, R29, R9, R8 ;  /* 0x000000091d087224 */ /* 0x000fe200078e0208 */
[----:B--2---:R-:W-:Y:S02]  /*5a50*/  IABS R7, R13 ;  /* 0x0000000d00077213 */ /* 0x004fe40000000000 */
[----:B------:R-:W2:Y:S03]  /*5a60*/  LDL R13, [R1+0x10c8] ;  /* 0x0010c800010d7983 */ /* 0x000ea60000100800 */
[----:B------:R-:W-:Y:S02]  /*5a70*/  IMAD.MOV.U32 R3, RZ, RZ, R7 ;  /* 0x000000ffff037224 */ /* 0x000fe400078e0007 */
[----:B------:R-:W-:Y:S01]  /*5a80*/  IMAD.HI.U32 R7, R0, R5, RZ ;  /* 0x0000000500077227 */ /* 0x000fe200078e00ff */
[----:B------:R3:W-:Y:S03]  /*5a90*/  STL [R1+0x228], R2 ;  /* 0x0002280201007387 */ /* 0x0007e60000100800 */
[----:B------:R-:W-:-:S04]  /*5aa0*/  IMAD.MOV R7, RZ, RZ, -R7 ;  /* 0x000000ffff077224 */ /* 0x000fc800078e0a07 */
[----:B------:R-:W-:Y:S01]  /*5ab0*/  IMAD R5, R29, R7, R5 ;  /* 0x000000071d057224 */ /* 0x000fe200078e0205 */
[----:B----4-:R-:W-:Y:S02]  /*5ac0*/  IABS R4, R11 ;  /* 0x0000000b00047213 */ /* 0x010fe40000000000 */
[----:B------:R-:W4:Y:S04]  /*5ad0*/  LDL R11, [R1+0x10cc] ;  /* 0x0010cc00010b7983 */ /* 0x000f280000100800 */
[----:B------:R0:W-:Y:S01]  /*5ae0*/  STL [R1+0x218], R8 ;  /* 0x0002180801007387 */ /* 0x0001e20000100800 */
[----:B---3--:R-:W-:-:S03]  /*5af0*/  IABS R2, R12 ;  /* 0x0000000c00027213 */ /* 0x008fc60000000000 */
[----:B------:R-:W3:Y:S04]  /*5b00*/  LDL R12, [R1+0x10c0] ;  /* 0x0010c000010c7983 */ /* 0x000ee80000100800 */
[----:B------:R1:W-:Y:S01]  /*5b10*/  STL [R1+0x220], R5 ;  /* 0x0002200501007387 */ /* 0x0003e20000100800 */
[----:B0-----:R-:W-:-:S03]  /*5b20*/  IABS R8, R14 ;  /* 0x0000000e00087213 */ /* 0x001fc60000000000 */
[----:B------:R-:W3:Y:S01]  /*5b30*/  LDL R14, [R1+0x10c4] ;  /* 0x0010c400010e7983 */ /* 0x000ee20000100800 */
[----:B------:R-:W-:-:S04]  /*5b40*/  IMAD.HI.U32 R6, R0, R3, RZ ;  /* 0x0000000300067227 */ /* 0x000fc800078e00ff */
[----:B------:R-:W-:-:S04]  /*5b50*/  IMAD.MOV R6, RZ, RZ, -R6 ;  /* 0x000000ffff067224 */ /* 0x000fc800078e0a06 */
[----:B------:R-:W-:-:S05]  /*5b60*/  IMAD R6, R29, R6, R3 ;  /* 0x000000061d067224 */ /* 0x000fca00078e0203 */
[----:B------:R0:W-:Y:S01]  /*5b70*/  STL [R1+0x224], R6 ;  /* 0x0002240601007387 */ /* 0x0001e20000100800 */
[----:B-1----:R-:W-:-:S04]  /*5b80*/  IMAD.HI.U32 R5, R0, R4, RZ ;  /* 0x0000000400057227 */ /* 0x002fc800078e00ff */
[----:B------:R-:W-:Y:S01]  /*5b90*/  IMAD.HI.U32 R3, R0, R2, RZ ;  /* 0x0000000200037227 */ /* 0x000fe200078e00ff */
[----:B0-----:R-:W-:Y:S02]  /*5ba0*/  IABS R6, R15 ;  /* 0x0000000f00067213 */ /* 0x001fe40000000000 */
[----:B------:R-:W3:Y:S01]  /*5bb0*/  LDL R15, [R1+0x10b8] ;  /* 0x0010b800010f7983 */ /* 0x000ee20000100800 */
[----:B------:R-:W-:Y:S02]  /*5bc0*/  IMAD.MOV R5, RZ, RZ, -R5 ;  /* 0x000000ffff057224 */ /* 0x000fe400078e0a05 */
[----:B------:R-:W-:Y:S02]  /*5bd0*/  IMAD.MOV R3, RZ, RZ, -R3 ;  /* 0x000000ffff037224 */ /* 0x000fe400078e0a03 */
[C---:B------:R-:W-:Y:S01]  /*5be0*/  IMAD R5, R29.reuse, R5, R4 ;  /* 0x000000051d057224 */ /* 0x040fe200078e0204 */
[----:B------:R-:W-:Y:S02]  /*5bf0*/  IABS R7, R19 ;  /* 0x0000001300077213 */ /* 0x000fe40000000000 */
[----:B------:R-:W3:Y:S01]  /*5c00*/  LDL R19, [R1+0x10bc] ;  /* 0x0010bc0001137983 */ /* 0x000ee20000100800 */
[----:B------:R-:W-:-:S03]  /*5c10*/  IMAD R25, R29, R3, R2 ;  /* 0x000000031d197224 */ /* 0x000fc600078e0202 */
        /* <DEDUP_REMOVED lines=15> */
[----:B------:R-:W4:Y:S04]  /*5d10*/  LDL R11, [R1+0x10b4] ;  /* 0x0010b400010b7983 */ /* 0x000f280000100800 */
[----:B------:R-:W-:Y:S01]  /*5d20*/  STL [R1+0x20c], R6 ;  /* 0x00020c0601007387 */ /* 0x000fe20000100800 */
[----:B---3--:R-:W-:-:S03]  /*5d30*/  IABS R8, R12 ;  /* 0x0000000c00087213 */ /* 0x008fc60000000000 */
[----:B------:R-:W3:Y:S04]  /*5d40*/  LDL R12, [R1+0x10ac] ;  /* 0x0010ac00010c7983 */ /* 0x000ee80000100800 */
[----:B------:R0:W-:Y:S02]  /*5d50*/  STL [R1+0x210], R5 ;  /* 0x0002100501007387 */ /* 0x0001e40000100800 */
[----:B0-----:R-:W-:Y:S02]  /*5d60*/  IABS R5, R14 ;  /* 0x0000000e00057213 */ /* 0x001fe40000000000 */
        /* <DEDUP_REMOVED lines=13> */
[----:B------:R-:W-:Y:S01]  /*5e40*/  IMAD R8, R29, R9, R8 ;  /* 0x000000091d087224 */ /* 0x000fe200078e0208 */
[----:B------:R-:W-:Y:S02]  /*5e50*/  IABS R4, R19 ;  /* 0x0000001300047213 */ /* 0x000fe40000000000 */
[----:B------:R-:W3:Y:S01]  /*5e60*/  LDL R19, [R1+0x10a0] ;  /* 0x0010a00001137983 */ /* 0x000ee20000100800 */
[----:B------:R-:W-:Y:S02]  /*5e70*/  IMAD.MOV.U32 R3, RZ, RZ, R7 ;  /* 0x000000ffff037224 */ /* 0x000fe400078e0007 */
[----:B------:R-:W-:Y:S01]  /*5e80*/  IMAD.HI.U32 R7, R0, R5, RZ ;  /* 0x0000000500077227 */ /* 0x000fe200078e00ff */
[----:B------:R-:W-:Y:S03]  /*5e90*/  STL [R1+0x1f0], R8 ;  /* 0x0001f00801007387 */ /* 0x000fe60000100800 */
[----:B------:R-:W-:-:S02]  /*5ea0*/  IMAD.MOV R7, RZ, RZ, -R7 ;  /* 0x000000ffff077224 */ /* 0x000fc400078e0a07 */
[----:B0-----:R-:W-:-:S04]  /*5eb0*/  IMAD.HI.U32 R6, R0, R3, RZ ;  /* 0x0000000300067227 */ /* 0x001fc800078e00ff */
[----:B------:R-:W-:Y:S02]  /*5ec0*/  IMAD R5, R29, R7, R5 ;  /* 0x000000071d057224 */ /* 0x000fe400078e0205 */
[----:B------:R-:W-:-:S04]  /*5ed0*/  IMAD.MOV R6, RZ, RZ, -R6 ;  /* 0x000000ffff067224 */ /* 0x000fc800078e0a06 */
[----:B------:R-:W-:Y:S01]  /*5ee0*/  IMAD R6, R29, R6, R3 ;  /* 0x000000061d067224 */ /* 0x000fe200078e0203 */
[----:B--2---:R-:W-:Y:S02]  /*5ef0*/  IABS R2, R13 ;  /* 0x0000000d00027213 */ /* 0x004fe40000000000 */
[----:B------:R-:W2:Y:S04]  /*5f00*/  LDL R13, [R1+0x109c] ;  /* 0x00109c00010d7983 */ /* 0x000ea80000100800 */
[----:B------:R0:W-:Y:S02]  /*5f10*/  STL [R1+0x1f8], R5 ;  /* 0x0001f80501007387 */ /* 0x0001e40000100800 */
[----:B0-----:R-:W-:-:S04]  /*5f20*/  IMAD.HI.U32 R5, R0, R4, RZ ;  /* 0x0000000400057227 */ /* 0x001fc800078e00ff */
[----:B------:R-:W-:Y:S01]  /*5f30*/  IMAD.MOV R5, RZ, RZ, -R5 ;  /* 0x000000ffff057224 */ /* 0x000fe200078e0a05 */
[----:B----4-:R-:W-:Y:S02]  /*5f40*/  IABS R8, R11 ;  /* 0x0000000b00087213 */ /* 0x010fe40000000000 */
[----:B------:R-:W4:Y:S01]  /*5f50*/  LDL R11, [R1+0x1098] ;  /* 0x00109800010b7983 */ /* 0x000f220000100800 */
[----:B------:R-:W-:-:S03]  /*5f60*/  IMAD R5, R29, R5, R4 ;  /* 0x000000051d057224 */ /* 0x000fc600078e0204 */
        /* <DEDUP_REMOVED lines=19> */
[----:B------:R-:W-:Y:S01]  /*60a0*/  IMAD R6, R29, R7, R6 ;  /* 0x000000071d067224 */ /* 0x000fe200078e0206 */
[----:B0-----:R-:W-:Y:S02]  /*60b0*/  IABS R2, R19 ;  /* 0x0000001300027213 */ /* 0x001fe40000000000 */
[----:B------:R-:W3:Y:S01]  /*60c0*/  LDL R19, [R1+0x108c] ;  /* 0x00108c0001137983 */ /* 0x000ee20000100800 */
        /* <DEDUP_REMOVED lines=34> */
[----:B------:R-:W-:Y:S01]  /*62f0*/  IMAD R6, R29, R6, R3 ;  /* 0x000000061d067224 */ /* 0x000fe200078e0203 */
[----:B------:R-:W-:Y:S02]  /*6300*/  IABS R8, R19 ;  /* 0x0000001300087213 */ /* 0x000fe40000000000 */
[----:B------:R-:W3:Y:S04]  /*6310*/  LDL R19, [R1+0x1074] ;  /* 0x0010740001137983 */ /* 0x000ee80000100800 */
        /* <DEDUP_REMOVED lines=60> */
[----:B------:R-:W-:Y:S02]  /*66e0*/  IMAD.MOV R6, RZ, RZ, -R6 ;  /* 0x000000ffff067224 */ /* 0x000fe400078e0a06 */
[----:B-1----:R-:W-:-:S04]  /*66f0*/  IMAD.HI.U32 R5, R0, R4, RZ ;  /* 0x0000000400057227 */ /* 0x002fc800078e00ff */
[----:B------:R-:W-:Y:S02]  /*6700*/  IMAD R6, R29, R6, R3 ;  /* 0x000000061d067224 */ /* 0x000fe400078e0203 */
[----:B------:R-:W-:-:S03]  /*6710*/  IMAD.MOV R5, RZ, RZ, -R5 ;  /* 0x000000ffff057224 */ /* 0x000fc600078e0a05 */
[----:B------:R0:W-:Y:S01]  /*6720*/  STL [R1+0x1a8], R6 ;  /* 0x0001a80601007387 */ /* 0x0001e20000100800 */
[----:B------:R-:W-:Y:S02]  /*6730*/  IMAD R5, R29, R5, R4 ;  /* 0x000000051d057224 */ /* 0x000fe400078e0204 */
[----:B------:R-:W-:Y:S01]  /*6740*/  IMAD.HI.U32 R3, R0, R2, RZ ;  /* 0x0000000200037227 */ /* 0x000fe200078e00ff */
[----:B0-----:R-:W-:Y:S02]  /*6750*/  IABS R6, R15 ;  /* 0x0000000f00067213 */ /* 0x001fe40000000000 */
[----:B------:R-:W3:Y:S01]  /*6760*/  LDL R15, [R1+0x1044] ;  /* 0x00104400010f7983 */ /* 0x000ee20000100800 */
[----:B------:R-:W-:-:S03]  /*6770*/  IMAD.MOV R3, RZ, RZ, -R3 ;  /* 0x000000ffff037224 */ /* 0x000fc600078e0a03 */
[----:B------:R0:W-:Y:S01]  /*6780*/  STL [R1+0x1a0], R5 ;  /* 0x0001a00501007387 */ /* 0x0001e20000100800 */
[----:B------:R-:W-:Y:S01]  /*6790*/  IMAD R2, R29, R3, R2 ;  /* 0x000000031d027224 */ /* 0x000fe200078e0202 */
[----:B------:R-:W-:Y:S02]  /*67a0*/  IABS R7, R19 ;  /* 0x0000001300077213 */ /* 0x000fe40000000000 */
[----:B------:R-:W3:Y:S04]  /*67b0*/  LDL R19, [R1+0x1040] ;  /* 0x0010400001137983 */ /* 0x000ee80000100800 */
[----:B------:R4:W-:Y:S01]  /*67c0*/  STL [R1+0x198], R2 ;  /* 0x0001980201007387 */ /* 0x0009e20000100800 */
[----:B------:R-:W-:Y:S02]  /*67d0*/  IMAD.MOV.U32 R4, RZ, RZ, R7 ;  /* 0x000000ffff047224 */ /* 0x000fe400078e0007 */
[----:B------:R-:W-:-:S04]  /*67e0*/  IMAD.HI.U32 R9, R0, R8, RZ ;  /* 0x0000000800097227 */ /* 0x000fc800078e00ff */
[----:B0-----:R-:W-:-:S04]  /*67f0*/  IMAD.HI.U32 R5, R0, R4, RZ ;  /* 0x0000000400057227 */ /* 0x001fc800078e00ff */
[----:B------:R-:W-:Y:S02]  /*6800*/  IMAD.MOV R9, RZ, RZ, -R9 ;  /* 0x000000ffff097224 */ /* 0x000fe400078e0a09 */
[----:B------:R-:W-:Y:S02]  /*6810*/  IMAD.MOV R5, RZ, RZ, -R5 ;  /* 0x000000ffff057224 */ /* 0x000fe400078e0a05 */
[C---:B------:R-:W-:Y:S02]  /*6820*/  IMAD R8, R29.reuse, R9, R8 ;  /* 0x000000091d087224 */ /* 0x040fe400078e0208 */
[----:B------:R-:W-:Y:S01]  /*6830*/  IMAD R5, R29, R5, R4 ;  /* 0x000000051d057224 */ /* 0x000fe200078e0204 */
[----:B--2---:R-:W-:Y:S02]  /*6840*/  IABS R3, R13 ;  /* 0x0000000d00037213 */ /* 0x004fe40000000000 */
[----:B------:R-:W2:Y:S01]  /*6850*/  LDL R13, [R1+0x103c] ;  /* 0x00103c00010d7983 */ /* 0x000ea20000100800 */
[----:B----4-:R-:W-:-:S03]  /*6860*/  IABS R2, R11 ;  /* 0x0000000b00027213 */ /* 0x010fc60000000000 */
[----:B------:R-:W4:Y:S04]  /*6870*/  LDL R11, [R1+0x1038] ;  /* 0x00103800010b7983 */ /* 0x000f280000100800 */
[----:B------:R3:W-:Y:S02]  /*6880*/  STL [R1+0x184], R8 ;  /* 0x0001840801007387 */ /* 0x0007e40000100800 */
[----:B---3--:R-:W-:Y:S02]  /*6890*/  IABS R8, R12 ;  /* 0x0000000c00087213 */ /* 0x008fe40000000000 */
[----:B------:R-:W3:Y:S04]  /*68a0*/  LDL R12, [R1+0x1034] ;  /* 0x00103400010c7983 */ /* 0x000ee80000100800 */
[----:B------:R0:W-:Y:S02]  /*68b0*/  STL [R1+0x194], R5 ;  /* 0x0001940501007387 */ /* 0x0001e40000100800 */
[----:B0-----:R-:W-:-:S02]  /*68c0*/  IABS R5, R14 ;  /* 0x0000000e00057213 */ /* 0x001fc40000000000 */
[----:B------:R-:W3:Y:S01]  /*68d0*/  LDL R14, [R1+0x1030] ;  /* 0x00103000010e7983 */ /* 0x000ee20000100800 */
[----:B------:R-:W-:-:S04]  /*68e0*/  IMAD.HI.U32 R7, R0, R6, RZ ;  /* 0x0000000600077227 */ /* 0x000fc800078e00ff */
[----:B------:R-:W-:-:S04]  /*68f0*/  IMAD.MOV R7, RZ, RZ, -R7 ;  /* 0x000000ffff077224 */ /* 0x000fc800078e0a07 */
[----:B------:R-:W-:Y:S02]  /*6900*/  IMAD R26, R29, R7, R6 ;  /* 0x000000071d1a7224 */ /* 0x000fe400078e0206 */
[----:B------:R-:W-:-:S04]  /*6910*/  IMAD.HI.U32 R6, R0, R3, RZ ;  /* 0x0000000300067227 */ /* 0x000fc800078e00ff */
[----:B------:R-:W-:Y:S02]  /*6920*/  IMAD.MOV R6, RZ, RZ, -R6 ;  /* 0x000000ffff067224 */ /* 0x000fe400078e0a06 */
[----:B------:R-:W-:-:S04]  /*6930*/  IMAD.HI.U32 R4, R0, R2, RZ ;  /* 0x0000000200047227 */ /* 0x000fc800078e00ff */
[----:B------:R-:W-:Y:S02]  /*6940*/  IMAD R6, R29, R6, R3 ;  /* 0x000000061d067224 */ /* 0x000fe400078e0203 */
[----:B------:R-:W-:-:S03]  /*6950*/  IMAD.MOV R4, RZ, RZ, -R4 ;  /* 0x000000ffff047224 */ /* 0x000fc600078e0a04 */
[----:B------:R0:W-:Y:S01]  /*6960*/  STL [R1+0x18c], R6 ;  /* 0x00018c0601007387 */ /* 0x0001e20000100800 */
[----:B------:R-:W-:-:S03]  /*6970*/  IABS R7, R15 ;  /* 0x0000000f00077213 */ /* 0x000fc60000000000 */
[----:B------:R-:W3:Y:S01]  /*6980*/  LDL R15, [R1+0x102c] ;  /* 0x00102c00010f7983 */ /* 0x000ee20000100800 */
[----:B------:R-:W-:Y:S02]  /*6990*/  IMAD R2, R29, R4, R2 ;  /* 0x000000041d027224 */ /* 0x000fe400078e0202 */
[----:B------:R-:W-:-:S03]  /*69a0*/  IMAD.HI.U32 R9, R0, R8, RZ ;  /* 0x0000000800097227 */ /* 0x000fc600078e00ff */
[----:B------:R2:W-:Y:S01]  /*69b0*/  STL [R1+0x180], R2 ;  /* 0x0001800201007387 */ /* 0x0005e20000100800 */
[----:B------:R-:W-:Y:S01]  /*69c0*/  IMAD.MOV R9, RZ, RZ, -R9 ;  /* 0x000000ffff097224 */ /* 0x000fe200078e0a09 */
[----:B------:R-:W-:Y:S02]  /*69d0*/  IABS R4, R19 ;  /* 0x0000001300047213 */ /* 0x000fe40000000000 */
[----:B------:R-:W3:Y:S01]  /*69e0*/  LDL R19, [R1+0x1028] ;  /* 0x0010280001137983 */ /* 0x000ee20000100800 */
[----:B------:R-:W-:Y:S02]  /*69f0*/  IMAD R8, R29, R9, R8 ;  /* 0x000000091d087224 */ /* 0x000fe400078e0208 */
        /* <DEDUP_REMOVED lines=67> */
[----:B------:R-:W-:Y:S01]  /*6e30*/  IMAD.HI.U32 R4, R0, R3, RZ ;  /* 0x0000000300047227 */ /* 0x000fe200078e00ff */
[----:B-1----:R-:W-:Y:S02]  /*6e40*/  IABS R2, R15 ;  /* 0x0000000f00027213 */ /* 0x002fe40000000000 */
[----:B------:R-:W3:Y:S01]  /*6e50*/  LDL R15, [R1+0xff8] ;  /* 0x000ff800010f7983 */ /* 0x000ee20000100800 */
[----:B------:R-:W-:-:S03]  /*6e60*/  IMAD.MOV R4, RZ, RZ, -R4 ;  /* 0x000000ffff047224 */ /* 0x000fc600078e0a04 */
[----:B------:R2:W-:Y:S01]  /*6e70*/  STL [R1+0x134], R5 ;  /* 0x0001340501007387 */ /* 0x0005e20000100800 */
[----:B------:R-:W-:Y:S01]  /*6e80*/  IMAD R4, R29, R4, R3 ;  /* 0x000000041d047224 */ /* 0x000fe200078e0203 */
[----:B0-----:R-:W-:Y:S02]  /*6e90*/  IABS R8, R19 ;  /* 0x0000001300087213 */ /* 0x001fe40000000000 */
[----:B------:R-:W3:Y:S04]  /*6ea0*/  LDL R19, [R1+0xffc] ;  /* 0x000ffc0001137983 */ /* 0x000ee80000100800 */
[----:B------:R4:W-:Y:S01]  /*6eb0*/  STL [R1+0x138], R4 ;  /* 0x0001380401007387 */ /* 0x0009e20000100800 */
[----:B------:R-:W-:-:S04]  /*6ec0*/  IMAD.HI.U32 R7, R0, R6, RZ ;  /* 0x0000000600077227 */ /* 0x000fc800078e00ff */
        /* <DEDUP_REMOVED lines=161> */
[----:B------:R-:W-:Y:S01]  /*78e0*/  STL [R1+0xa8], R5 ;  /* 0x0000a80501007387 */ /* 0x000fe20000100800 */
        /* <DEDUP_REMOVED lines=12> */
[----:B------:R-:W-:Y:S01]  /*79b0*/  IMAD R6, R29, R7, R6 ;  /* 0x000000071d067224 */ /* 0x000fe200078e0206 */
[----:B0-----:R-:W-:Y:S02]  /*79c0*/  IABS R2, R15 ;  /* 0x0000000f00027213 */ /* 0x001fe40000000000 */
[----:B------:R-:W3:Y:S01]  /*79d0*/  LDL R15, [R1+0xf84] ;  /* 0x000f8400010f7983 */ /* 0x000ee20000100800 */
[----:B------:R-:W-:-:S03]  /*79e0*/  IMAD.HI.U32 R5, R0, R3, RZ ;  /* 0x0000000300057227 */ /* 0x000fc600078e00ff */
[----:B------:R0:W-:Y:S01]  /*79f0*/  STL [R1+0x98], R6 ;  /* 0x0000980601007387 */ /* 0x0001e20000100800 */
[----:B------:R-:W-:Y:S01]  /*7a00*/  IMAD.MOV R5, RZ, RZ, -R5 ;  /* 0x000000ffff057224 */ /* 0x000fe200078e0a05 */
[----:B-1----:R-:W-:Y:S02]  /*7a10*/  IABS R8, R19 ;  /* 0x0000001300087213 */ /* 0x002fe40000000000 */
[----:B------:R-:W3:Y:S01]  /*7a20*/  LDL R19, [R1+0xf80] ;  /* 0x000f800001137983 */ /* 0x000ee20000100800 */
[----:B------:R-:W-:Y:S02]  /*7a30*/  IMAD R27, R29, R5, R3 ;  /* 0x000000051d1b7224 */ /* 0x000fe400078e0203 */
        /* <DEDUP_REMOVED lines=113> */
[----:B------:R-:W-:-:S04]  /*8150*/  IMAD.MOV R7, RZ, RZ, -R7 ;  /* 0x000000ffff077224 */ /* 0x000fc800078e0a07 */
[----:B------:R-:W-:Y:S02]  /*8160*/  IMAD R6, R29, R7, R6 ;  /* 0x000000071d067224 */ /* 0x000fe400078e0206 */
[----:B0-----:R-:W-:-:S04]  /*8170*/  IMAD.HI.U32 R5, R0, R3, RZ ;  /* 0x0000000300057227 */ /* 0x001fc800078e00ff */
        /* <DEDUP_REMOVED lines=54> */
[----:B------:R-:W-:Y:S02]  /*84e0*/  IMAD.MOV.U32 R3, RZ, RZ, R7 ;  /* 0x000000ffff037224 */ /* 0x000fe400078e0007 */
[----:B------:R-:W-:-:S04]  /*84f0*/  IMAD.HI.U32 R7, R0, R6, RZ ;  /* 0x0000000600077227 */ /* 0x000fc800078e00ff */
[----:B------:R-:W-:Y:S02]  /*8500*/  IMAD.MOV R9, RZ, RZ, -R9 ;  /* 0x000000ffff097224 */ /* 0x000fe400078e0a09 */
[----:B------:R-:W-:Y:S02]  /*8510*/  IMAD.MOV R7, RZ, RZ, -R7 ;  /* 0x000000ffff077224 */ /* 0x000fe400078e0a07 */
[----:B------:R-:W-:-:S04]  /*8520*/  IMAD.HI.U32 R4, R0, R3, RZ ;  /* 0x0000000300047227 */ /* 0x000fc800078e00ff */
[C---:B------:R-:W-:Y:S02]  /*8530*/  IMAD R8, R29.reuse, R9, R8 ;  /* 0x000000091d087224 */ /* 0x040fe400078e0208 */
[----:B------:R-:W-:Y:S02]  /*8540*/  IMAD R7, R29, R7, R6 ;  /* 0x000000071d077224 */ /* 0x000fe400078e0206 */
[----:B------:R-:W-:Y:S01]  /*8550*/  IMAD.MOV R4, RZ, RZ, -R4 ;  /* 0x000000ffff047224 */ /* 0x000fe200078e0a04 */
[----:B-1----:R-:W-:Y:S02]  /*8560*/  IABS R2, R15 ;  /* 0x0000000f00027213 */ /* 0x002fe40000000000 */
[----:B------:R-:W3:Y:S04]  /*8570*/  LDL R15, [R1+0xf0c] ;  /* 0x000f0c00010f7983 */ /* 0x000ee80000100800 */
[----:B------:R-:W-:Y:S04]  /*8580*/  STL [R1+0xc8], R8 ;  /* 0x0000c80801007387 */ /* 0x000fe80000100800 */
[----:B------:R0:W-:Y:S01]  /*8590*/  STL [R1+0xd4], R7 ;  /* 0x0000d40701007387 */ /* 0x0001e20000100800 */
[----:B------:R-:W-:-:S04]  /*85a0*/  IMAD.HI.U32 R6, R0, R5, RZ ;  /* 0x0000000500067227 */ /* 0x000fc800078e00ff */
[----:B0-----:R-:W-:Y:S01]  /*85b0*/  IMAD R7, R29, R4, R3 ;  /* 0x000000041d077224 */ /* 0x001fe200078e0203 */
[----:B------:R-:W-:Y:S01]  /*85c0*/  IABS R8, R19 ;  /* 0x0000001300087213 */ /* 0x000fe20000000000 */
[----:B------:R-:W-:-:S03]  /*85d0*/  IMAD.MOV R6, RZ, RZ, -R6 ;  /* 0x000000ffff067224 */ /* 0x000fc600078e0a06 */
[----:B------:R4:W-:Y:S04]  /*85e0*/  STL [R1+0xe4], R7 ;  /* 0x0000e40701007387 */ /* 0x0009e80000100800 */
[----:B------:R-:W3:Y:S01]  /*85f0*/  LDL R19, [R1+0xf04] ;  /* 0x000f040001137983 */ /* 0x000ee20000100800 */
[----:B------:R-:W-:-:S05]  /*8600*/  IMAD R5, R29, R6, R5 ;  /* 0x000000061d057224 */ /* 0x000fca00078e0205 */
[----:B------:R0:W-:Y:S01]  /*8610*/  STL [R1+0xcc], R5 ;  /* 0x0000cc0501007387 */ /* 0x0001e20000100800 */
[----:B------:R-:W-:-:S04]  /*8620*/  IMAD.HI.U32 R4, R0, R2, RZ ;  /* 0x0000000200047227 */ /* 0x000fc800078e00ff */
[----:B------:R-:W-:-:S04]  /*8630*/  IMAD.HI.U32 R9, R0, R8, RZ ;  /* 0x0000000800097227 */ /* 0x000fc800078e00ff */
        /* <DEDUP_REMOVED lines=8> */
[----:B------:R1:W-:Y:S04]  /*86c0*/  STL [R1+0xc4], R2 ;  /* 0x0000c40201007387 */ /* 0x0003e80000100800 */
[----:B------:R-:W-:Y:S01]  /*86d0*/  STL [R1+0x14], R8 ;  /* 0x0000140801007387 */ /* 0x000fe20000100800 */
[----:B---3--:R-:W-:-:S03]  /*86e0*/  IABS R4, R14 ;  /* 0x0000000e00047213 */ /* 0x008fc60000000000 */
[----:B------:R-:W3:Y:S01]  /*86f0*/  LDL R14, [R1+0xef8] ;  /* 0x000ef800010e7983 */ /* 0x000ee20000100800 */
[----:B------:R-:W-:Y:S02]  /*8700*/  IMAD.MOV.U32 R6, RZ, RZ, R7 ;  /* 0x000000ffff067224 */ /* 0x000fe400078e0007 */
[----:B0-----:R-:W-:-:S04]  /*8710*/  IMAD.HI.U32 R5, R0, R3, RZ ;  /* 0x0000000300057227 */ /* 0x001fc800078e00ff */
[----:B------:R-:W-:-:S04]  /*8720*/  IMAD.HI.U32 R7, R0, R6, RZ ;  /* 0x0000000600077227 */ /* 0x000fc800078e00ff */
[----:B------:R-:W-:Y:S01]  /*8730*/  IMAD.MOV R5, RZ, RZ, -R5 ;  /* 0x000000ffff057224 */ /* 0x000fe200078e0a05 */
[----:B-1----:R-:W-:Y:S01]  /*8740*/  IABS R2, R12 ;  /* 0x0000000c00027213 */ /* 0x002fe20000000000 */
[----:B------:R-:W-:Y:S02]  /*8750*/  IMAD.MOV R7, RZ, RZ, -R7 ;  /* 0x000000ffff077224 */ /* 0x000fe400078e0a07 */
[C---:B------:R-:W-:Y:S02]  /*8760*/  IMAD R5, R29.reuse, R5, R3 ;  /* 0x000000051d057224 */ /* 0x040fe400078e0203 */
[----:B------:R-:W-:-:S03]  /*8770*/  IMAD R6, R29, R7, R6 ;  /* 0x000000071d067224 */ /* 0x000fc600078e0206 */
[----:B------:R0:W-:Y:S01]  /*8780*/  STL [R1+0x10], R5 ;  /* 0x0000100501007387 */ /* 0x0001e20000100800 */
[----:B------:R-:W-:-:S03]  /*8790*/  IMAD.HI.U32 R7, R0, R4, RZ ;  /* 0x0000000400077227 */ /* 0x000fc600078e00ff */
[----:B------:R1:W-:Y:S01]  /*87a0*/  STL [R1+0xc], R6 ;  /* 0x00000c0601007387 */ /* 0x0003e20000100800 */
[----:B0-----:R-:W-:Y:S01]  /*87b0*/  IMAD.HI.U32 R5, R0, R2, RZ ;  /* 0x0000000200057227 */ /* 0x001fe200078e00ff */
[----:B------:R-:W-:Y:S02]  /*87c0*/  IABS R3, R15 ;  /* 0x0000000f00037213 */ /* 0x000fe40000000000 */
[----:B------:R-:W3:Y:S01]  /*87d0*/  LDL R12, [R1+0xef4] ;  /* 0x000ef400010c7983 */ /* 0x000ee20000100800 */
[----:B------:R-:W-:Y:S02]  /*87e0*/  IMAD.MOV R5, RZ, RZ, -R5 ;  /* 0x000000ffff057224 */ /* 0x000fe400078e0a05 */
[----:B------:R-:W-:Y:S01]  /*87f0*/  IMAD.MOV R7, RZ, RZ, -R7 ;  /* 0x000000ffff077224 */ /* 0x000fe200078e0a07 */
[----:B------:R-:W3:Y:S01]  /*8800*/  LDL R15, [R1+0xef0] ;  /* 0x000ef000010f7983 */ /* 0x000ee20000100800 */
[----:B------:R-:W-:-:S05]  /*8810*/  IMAD R5, R29, R5, R2 ;  /* 0x000000051d057224 */ /* 0x000fca00078e0202 */
[----:B------:R0:W-:Y:S01]  /*8820*/  STL [R1+0x8], R5 ;  /* 0x0000080501007387 */ /* 0x0001e20000100800 */
[----:B-1----:R-:W-:-:S05]  /*8830*/  IABS R6, R19 ;  /* 0x0000001300067213 */ /* 0x002fca0000000000 */
[----:B------:R-:W-:Y:S02]  /*8840*/  IMAD.MOV.U32 R2, RZ, RZ, R6 ;  /* 0x000000ffff027224 */ /* 0x000fe400078e0006 */
[----:B------:R-:W-:-:S05]  /*8850*/  IMAD R6, R29, R7, R4 ;  /* 0x000000071d067224 */ /* 0x000fca00078e0204 */
[----:B------:R2:W-:Y:S01]  /*8860*/  STL [R1+0x4], R6 ;  /* 0x0000040601007387 */ /* 0x0005e20000100800 */
[----:B------:R-:W-:-:S04]  /*8870*/  IMAD.HI.U32 R8, R0, R3, RZ ;  /* 0x0000000300087227 */ /* 0x000fc800078e00ff */
[----:B0-----:R-:W-:-:S04]  /*8880*/  IMAD.HI.U32 R5, R0, R28, RZ ;  /* 0x0000001c00057227 */ /* 0x001fc800078e00ff */
[----:B------:R-:W-:Y:S02]  /*8890*/  IMAD.MOV R4, RZ, RZ, -R8 ;  /* 0x000000ffff047224 */ /* 0x000fe400078e0a08 */
[----:B------:R-:W-:Y:S02]  /*88a0*/  IMAD.MOV R9, RZ, RZ, -R5 ;  /* 0x000000ffff097224 */ /* 0x000fe400078e0a05 */
[----:B------:R-:W-:Y:S02]  /*88b0*/  IMAD R4, R29, R4, R3 ;  /* 0x000000041d047224 */ /* 0x000fe400078e0203 */
[----:B------:R-:W-:-:S04]  /*88c0*/  IMAD.HI.U32 R7, R0, R2, RZ ;  /* 0x0000000200077227 */ /* 0x000fc800078e00ff */
[----:B------:R-:W-:Y:S02]  /*88d0*/  IMAD R28, R29, R9, R28 ;  /* 0x000000091d1c7224 */ /* 0x000fe400078e021c */
[----:B------:R-:W-:Y:S01]  /*88e0*/  IMAD.MOV R5, RZ, RZ, -R7 ;  /* 0x000000ffff057224 */ /* 0x000fe200078e0a07 */
[----:B--2---:R-:W-:Y:S02]  /*88f0*/  IABS R6, R13 ;  /* 0x0000000d00067213 */ /* 0x004fe40000000000 */
[----:B------:R-:W2:Y:S01]  /*8900*/  LDL R13, [R1+0xee8] ;  /* 0x000ee800010d7983 */ /* 0x000ea20000100800 */
[----:B----4-:R-:W-:-:S03]  /*8910*/  IABS R8, R11 ;  /* 0x0000000b00087213 */ /* 0x010fc60000000000 */
[----:B------:R-:W4:Y:S04]  /*8920*/  LDL R11, [R1+0xeec] ;  /* 0x000eec00010b7983 */ /* 0x000f280000100800 */
[----:B------:R0:W-:Y:S04]  /*8930*/  STL [R1], R4 ;  /* 0x0000000401007387 */ /* 0x0001e80000100800 */
[----:B------:R1:W-:Y:S01]  /*8940*/  STL [R1+0x14fc], R28 ;  /* 0x0014fc1c01007387 */ /* 0x0003e20000100800 */
[----:B---3--:R-:W-:-:S03]  /*8950*/  IABS R7, R14 ;  /* 0x0000000e00077213 */ /* 0x008fc60000000000 */
[----:B------:R-:W3:Y:S01]  /*8960*/  LDL R14, [R1+0xee4] ;  /* 0x000ee400010e7983 */ /* 0x000ee20000100800 */
[----:B------:R-:W-:Y:S02]  /*8970*/  IMAD.MOV.U32 R3, RZ, RZ, R6 ;  /* 0x000000ffff037224 */ /* 0x000fe400078e0006 */
[----:B0-----:R-:W-:Y:S02]  /*8980*/  IMAD.MOV.U32 R4, RZ, RZ, R8 ;  /* 0x000000ffff047224 */ /* 0x001fe400078e0008 */
[----:B------:R-:W-:-:S04]  /*8990*/  IMAD.HI.U32 R9, R0, R3, RZ ;  /* 0x0000000300097227 */ /* 0x000fc800078e00ff */
[----:B------:R-:W-:Y:S02]  /*89a0*/  IMAD R2, R29, R5, R2 ;  /* 0x000000051d027224 */ /* 0x000fe400078e0202 */
[----:B------:R-:W-:Y:S02]  /*89b0*/  IMAD.MOV.U32 R5, RZ, RZ, R7 ;  /* 0x000000ffff057224 */ /* 0x000fe400078e0007 */
[----:B------:R-:W-:-:S04]  /*89c0*/  IMAD.HI.U32 R8, R0, R4, RZ ;  /* 0x0000000400087227 */ /* 0x000fc800078e00ff */
[----:B------:R-:W-:Y:S02]  /*89d0*/  IMAD.MOV R7, RZ, RZ, -R9 ;  /* 0x000000ffff077224 */ /* 0x000fe400078e0a09 */
[----:B------:R-:W-:Y:S02]  /*89e0*/  IMAD.MOV R8, RZ, RZ, -R8 ;  /* 0x000000ffff087224 */ /* 0x000fe400078e0a08 */
[----:B------:R-:W-:Y:S01]  /*89f0*/  IMAD R3, R29, R7, R3 ;  /* 0x000000071d037224 */ /* 0x000fe200078e0203 */
[----:B------:R-:W-:Y:S01]  /*8a00*/  STL [R1+0x14e4], R2 ;  /* 0x0014e40201007387 */ /* 0x000fe20000100800 */
[----:B------:R-:W-:-:S03]  /*8a10*/  IMAD.HI.U32 R10, R0, R5, RZ ;  /* 0x00000005000a7227 */ /* 0x000fc600078e00ff */
[----:B------:R-:W3:Y:S01]  /*8a20*/  LDL R16, [R1+0xee0] ;  /* 0x000ee00001107983 */ /* 0x000ee20000100800 */
[----:B------:R-:W-:Y:S02]  /*8a30*/  IABS R6, R12 ;  /* 0x0000000c00067213 */ /* 0x000fe40000000000 */
[----:B------:R-:W-:Y:S01]  /*8a40*/  IABS R9, R15 ;  /* 0x0000000f00097213 */ /* 0x000fe20000000000 */
[C---:B------:R-:W-:Y:S01]  /*8a50*/  IMAD R4, R29.reuse, R8, R4 ;  /* 0x000000081d047224 */ /* 0x040fe200078e0204 */
[----:B------:R-:W3:Y:S03]  /*8a60*/  LDL R15, [R1+0xedc] ;  /* 0x000edc00010f7983 */ /* 0x000ee60000100800 */
[----:B------:R-:W-:Y:S02]  /*8a70*/  IMAD.MOV.U32 R7, RZ, RZ, R9 ;  /* 0x000000ffff077224 */ /* 0x000fe400078e0009 */
[----:B------:R-:W-:Y:S01]  /*8a80*/  IMAD.HI.U32 R9, R0, R6, RZ ;  /* 0x0000000600097227 */ /* 0x000fe200078e00ff */
[----:B------:R-:W-:Y:S03]  /*8a90*/  STL [R1+0x14e8], R3 ;  /* 0x0014e80301007387 */ /* 0x000fe60000100800 */
[----:B------:R-:W-:Y:S01]  /*8aa0*/  IMAD.MOV R8, RZ, RZ, -R10 ;  /* 0x000000ffff087224 */ /* 0x000fe200078e0a0a */
[----:B------:R-:W-:Y:S03]  /*8ab0*/  STL [R1+0x14ec], R4 ;  /* 0x0014ec0401007387 */ /* 0x000fe60000100800 */
[----:B------:R-:W-:Y:S01]  /*8ac0*/  IMAD R5, R29, R8, R5 ;  /* 0x000000081d057224 */ /* 0x000fe200078e0205 */
[----:B------:R-:W3:Y:S04]  /*8ad0*/  LDL R17, [R1+0xed8] ;  /* 0x000ed80001117983 */ /* 0x000ee80000100800 */
[----:B------:R-:W3:Y:S04]  /*8ae0*/  LDL R18, [R1+0xed4] ;  /* 0x000ed40001127983 */ /* 0x000ee80000100800 */
[----:B------:R-:W-:Y:S01]  /*8af0*/  STL [R1+0x14e0], R5 ;  /* 0x0014e00501007387 */ /* 0x000fe20000100800 */
[----:B--2---:R-:W-:Y:S01]  /*8b00*/  IABS R12, R13 ;  /* 0x0000000d000c7213 */ /* 0x004fe20000000000 */
[----:B------:R-:W-:-:S04]  /*8b10*/  IMAD.MOV R13, RZ, RZ, -R9 ;  /* 0x000000ffff0d7224 */ /* 0x000fc800078e0a09 */
[----:B------:R-:W-:-:S05]  /*8b20*/  IMAD R6, R29, R13, R6 ;  /* 0x0000000d1d067224 */ /* 0x000fca00078e0206 */
[----:B------:R-:W-:Y:S04]  /*8b30*/  STL [R1+0x14dc], R6 ;  /* 0x0014dc0601007387 */ /* 0x000fe80000100800 */
[----:B------:R-:W2:Y:S01]  /*8b40*/  LDL R19, [R1+0xed0] ;  /* 0x000ed00001137983 */ /* 0x000ea20000100800 */
[----:B------:R-:W-:Y:S01]  /*8b50*/  IMAD.MOV.U32 R9, RZ, RZ, R12 ;  /* 0x000000ffff097224 */ /* 0x000fe200078e000c */
[----:B----4-:R-:W-:Y:S01]  /*8b60*/  IABS R10, R11 ;  /* 0x0000000b000a7213 */ /* 0x010fe20000000000 */
[----:B------:R-:W-:-:S04]  /*8b70*/  IMAD.HI.U32 R11, R0, R7, RZ ;  /* 0x00000007000b7227 */ /* 0x000fc800078e00ff */
[----:B------:R-:W-:Y:S02]  /*8b80*/  IMAD.MOV.U32 R8, RZ, RZ, R10 ;  /* 0x000000ffff087224 */ /* 0x000fe400078e000a */
[----:B------:R-:W-:Y:S02]  /*8b90*/  IMAD.MOV R10, RZ, RZ, -R11 ;  /* 0x000000ffff0a7224 */ /* 0x000fe400078e0a0b */
[----:B------:R-:W-:-:S04]  /*8ba0*/  IMAD.HI.U32 R13, R0, R9, RZ ;  /* 0x00000009000d7227 */ /* 0x000fc800078e00ff */
[----:B------:R-:W-:Y:S02]  /*8bb0*/  IMAD R7, R29, R10, R7 ;  /* 0x0000000a1d077224 */ /* 0x000fe400078e0207 */
[----:B------:R-:W-:-:S03]  /*8bc0*/  IMAD.MOV R13, RZ, RZ, -R13 ;  /* 0x000000ffff0d7224 */ /* 0x000fc600078e0a0d */
[----:B------:R-:W-:Y:S01]  /*8bd0*/  STL [R1+0x14d8], R7 ;  /* 0x0014d80701007387 */ /* 0x000fe20000100800 */
[----:B------:R-:W-:-:S03]  /*8be0*/  IMAD R9, R29, R13, R9 ;  /* 0x0000000d1d097224 */ /* 0x000fc600078e0209 */
[----:B------:R-:W4:Y:S04]  /*8bf0*/  LDL R21, [R1+0xec8] ;  /* 0x000ec80001157983 */ /* 0x000f280000100800 */
[----:B------:R-:W4:Y:S01]  /*8c00*/  LDL R20, [R1+0xecc] ;  /* 0x000ecc0001147983 */ /* 0x000f220000100800 */
[----:B---3--:R-:W-:Y:S01]  /*8c10*/  IABS R12, R14 ;  /* 0x0000000e000c7213 */ /* 0x008fe20000000000 */
[----:B------:R-:W-:-:S04]  /*8c20*/  IMAD.HI.U32 R14, R0, R8, RZ ;  /* 0x00000008000e7227 */ /* 0x000fc800078e00ff */
[----:B------:R-:W-:Y:S02]  /*8c30*/  IMAD.MOV.U32 R10, RZ, RZ, R12 ;  /* 0x000000ffff0a7224 */ /* 0x000fe400078e000c */
[----:B------:R-:W-:-:S04]  /*8c40*/  IMAD.MOV R12, RZ, RZ, -R14 ;  /* 0x000000ffff0c7224 */ /* 0x000fc800078e0a0e */
[----:B------:R-:W-:-:S05]  /*8c50*/  IMAD R8, R29, R12, R8 ;  /* 0x0000000c1d087224 */ /* 0x000fca00078e0208 */
[----:B------:R-:W-:Y:S04]  /*8c60*/  STL [R1+0x14d4], R8 ;  /* 0x0014d40801007387 */ /* 0x000fe80000100800 */
[----:B------:R-:W-:Y:S04]  /*8c70*/  STL [R1+0x14f0], R9 ;  /* 0x0014f00901007387 */ /* 0x000fe80000100800 */
[----:B------:R-:W3:Y:S04]  /*8c80*/  LDL R22, [R1+0xec4] ;  /* 0x000ec40001167983 */ /* 0x000ee80000100800 */
[----:B------:R-:W3:Y:S01]  /*8c90*/  LDL R23, [R1+0xec0] ;  /* 0x000ec00001177983 */ /* 0x000ee20000100800 */
[----:B------:R-:W-:-:S02]  /*8ca0*/  IABS R11, R16 ;  /* 0x00000010000b7213 */ /* 0x000fc40000000000 */
[----:B------:R-:W-:Y:S01]  /*8cb0*/  IABS R14, R15 ;  /* 0x0000000f000e7213 */ /* 0x000fe20000000000 */
[----:B------:R-:W-:-:S04]  /*8cc0*/  IMAD.HI.U32 R15, R0, R10, RZ ;  /* 0x0000000a000f7227 */ /* 0x000fc800078e00ff */
[----:B------:R-:W-:Y:S02]  /*8cd0*/  IMAD.MOV.U32 R12, RZ, RZ, R14 ;  /* 0x000000ffff0c7224 */ /* 0x000fe400078e000e */
[----:B------:R-:W-:Y:S02]  /*8ce0*/  IMAD.MOV R13, RZ, RZ, -R15 ;  /* 0x000000ffff0d7224 */ /* 0x000fe400078e0a0f */
[----:B------:R-:W-:Y:S01]  /*8cf0*/  IMAD.HI.U32 R14, R0, R11, RZ ;  /* 0x0000000b000e7227 */ /* 0x000fe200078e00ff */
[----:B------:R-:W-:-:S03]  /*8d00*/  IABS R15, R17 ;  /* 0x00000011000f7213 */ /* 0x000fc60000000000 */
[----:B------:R-:W-:Y:S01]  /*8d10*/  IMAD.HI.U32 R16, R0, R12, RZ ;  /* 0x0000000c00107227 */ /* 0x000fe200078e00ff */
[----:B------:R-:W-:-:S03]  /*8d20*/  IABS R17, R18 ;  /* 0x0000001200117213 */ /* 0x000fc60000000000 */
[C---:B------:R-:W-:Y:S02]  /*8d30*/  IMAD R10, R29.reuse, R13, R10 ;  /* 0x0000000d1d0a7224 */ /* 0x040fe400078e020a */
[----:B------:R-:W-:Y:S02]  /*8d40*/  IMAD.MOV R18, RZ, RZ, -R14 ;  /* 0x000000ffff127224 */ /* 0x000fe400078e0a0e */
[----:B------:R-:W-:Y:S02]  /*8d50*/  IMAD.MOV.U32 R13, RZ, RZ, R15 ;  /* 0x000000ffff0d7224 */ /* 0x000fe400078e000f */
[----:B------:R-:W-:Y:S02]  /*8d60*/  IMAD.MOV.U32 R14, RZ, RZ, R17 ;  /* 0x000000ffff0e7224 */ /* 0x000fe400078e0011 */
[----:B------:R-:W-:Y:S02]  /*8d70*/  IMAD.MOV R15, RZ, RZ, -R16 ;  /* 0x000000ffff0f7224 */ /* 0x000fe400078e0a10 */
[----:B------:R-:W-:-:S02]  /*8d80*/  IMAD R11, R29, R18, R11 ;  /* 0x000000121d0b7224 */ /* 0x000fc400078e020b */
[----:B------:R-:W-:Y:S01]  /*8d90*/  IMAD.HI.U32 R18, R0, R14, RZ ;  /* 0x0000000e00127227 */ /* 0x000fe200078e00ff */
[----:B------:R0:W-:Y:S03]  /*8da0*/  STL [R1+0x14d0], R10 ;  /* 0x0014d00a01007387 */ /* 0x0001e60000100800 */
[----:B------:R-:W-:Y:S01]  /*8db0*/  IMAD R12, R29, R15, R12 ;  /* 0x0000000f1d0c7224 */ /* 0x000fe200078e020c */
[----:B------:R-:W-:Y:S01]  /*8dc0*/  STL [R1+0x14f4], R11 ;  /* 0x0014f40b01007387 */ /* 0x000fe20000100800 */
[----:B------:R-:W-:-:S03]  /*8dd0*/  IMAD.MOV R18, RZ, RZ, -R18 ;  /* 0x000000ffff127224 */ /* 0x000fc600078e0a12 */
[----:B------:R-:W-:Y:S01]  /*8de0*/  STL [R1+0x14cc], R12 ;  /* 0x0014cc0c01007387 */ /* 0x000fe20000100800 */
[----:B------:R-:W-:-:S03]  /*8df0*/  IMAD R14, R29, R18, R14 ;  /* 0x000000121d0e7224 */ /* 0x000fc600078e020e */
[----:B-1----:R-:W3:Y:S01]  /*8e00*/  LDL R28, [R1+0xebc] ;  /* 0x000ebc00011c7983 */ /* 0x002ee20000100800 */
[----:B--2---:R-:W-:Y:S01]  /*8e10*/  IABS R17, R19 ;  /* 0x0000001300117213 */ /* 0x004fe20000000000 */
[----:B------:R-:W-:-:S04]  /*8e20*/  IMAD.HI.U32 R19, R0, R13, RZ ;  /* 0x0000000d00137227 */ /* 0x000fc800078e00ff */
[----:B------:R-:W-:Y:S02]  /*8e30*/  IMAD.MOV.U32 R15, RZ, RZ, R17 ;  /* 0x000000ffff0f7224 */ /* 0x000fe400078e0011 */
[----:B------:R-:W-:-:S04]  /*8e40*/  IMAD.MOV R17, RZ, RZ, -R19 ;  /* 0x000000ffff117224 */ /* 0x000fc800078e0a13 */
[----:B------:R-:W-:-:S05]  /*8e50*/  IMAD R13, R29, R17, R13 ;  /* 0x000000111d0d7224 */ /* 0x000fca00078e020d */
[----:B------:R-:W-:Y:S04]  /*8e60*/  STL [R1+0x14f8], R13 ;  /* 0x0014f80d01007387 */ /* 0x000fe80000100800 */
[----:B------:R-:W-:Y:S04]  /*8e70*/  STL [R1+0x1500], R14 ;  /* 0x0015000e01007387 */ /* 0x000fe80000100800 */
[----:B0-----:R-:W2:Y:S04]  /*8e80*/  LDL.LU R10, [R1+0x5c] ;  /* 0x00005c00010a7983 */ /* 0x001ea80000300800 */
[----:B------:R-:W2:Y:S01]  /*8e90*/  LDL.LU R9, [R1+0x58] ;  /* 0x0000580001097983 */ /* 0x000ea20000300800 */
[----:B----4-:R-:W-:-:S03]  /*8ea0*/  IABS R19, R21 ;  /* 0x0000001500137213 */ /* 0x010fc60000000000 */
[----:B------:R-:W4:Y:S01]  /*8eb0*/  LDL.LU R8, [R1+0x54] ;  /* 0x0000540001087983 */ /* 0x000f220000300800 */
[----:B------:R-:W-:-:S03]  /*8ec0*/  IABS R16, R20 ;  /* 0x0000001400107213 */ /* 0x000fc60000000000 */
[----:B------:R-:W4:Y:S01]  /*8ed0*/  LDL.LU R24, [R1+0x50] ;  /* 0x0000500001187983 */ /* 0x000f220000300800 */
[----:B------:R-:W-:-:S03]  /*8ee0*/  IMAD.HI.U32 R20, R0, R15, RZ ;  /* 0x0000000f00147227 */ /* 0x000fc600078e00ff */
[----:B------:R-:W4:Y:S01]  /*8ef0*/  LDL.LU R7, [R1+0x44] ;  /* 0x0000440001077983 */ /* 0x000f220000300800 */
[----:B------:R-:W-:Y:S02]  /*8f00*/  IMAD.MOV.U32 R17, RZ, RZ, R19 ;  /* 0x000000ffff117224 */ /* 0x000fe400078e0013 */
[----:B------:R-:W-:Y:S01]  /*8f10*/  IMAD.HI.U32 R19, R0, R16, RZ ;  /* 0x0000001000137227 */ /* 0x000fe200078e00ff */
[----:B------:R-:W4:Y:S03]  /*8f20*/  LDL.LU R6, [R1+0x40] ;  /* 0x0000400001067983 */ /* 0x000f260000300800 */
[----:B------:R-:W-:-:S04]  /*8f30*/  IMAD.MOV R18, RZ, RZ, -R20 ;  /* 0x000000ffff127224 */ /* 0x000fc800078e0a14 */
[C---:B------:R-:W-:Y:S01]  /*8f40*/  IMAD R15, R29.reuse, R18, R15 ;  /* 0x000000121d0f7224 */ /* 0x040fe200078e020f */
[----:B---3--:R-:W-:Y:S02]  /*8f50*/  IABS R20, R22 ;  /* 0x0000001600147213 */ /* 0x008fe40000000000 */
[----:B------:R-:W-:Y:S01]  /*8f60*/  IABS R22, R23 ;  /* 0x0000001700167213 */ /* 0x000fe20000000000 */
[----:B------:R-:W-:Y:S01]  /*8f70*/  IMAD.MOV R23, RZ, RZ, -R19 ;  /* 0x000000ffff177224 */ /* 0x000fe200078e0a13 */
[----:B------:R0:W-:Y:S03]  /*8f80*/  STL [R1+0x1504], R15 ;  /* 0x0015040f01007387 */ /* 0x0001e60000100800 */
[----:B------:R-:W-:Y:S01]  /*8f90*/  IMAD R16, R29, R23, R16 ;  /* 0x000000171d107224 */ /* 0x000fe200078e0210 */
[----:B0-----:R-:W3:Y:S04]  /*8fa0*/  LDL.LU R15, [R1+0x48] ;  /* 0x00004800010f7983 */ /* 0x001ee80000300800 */
[----:B------:R0:W-:Y:S04]  /*8fb0*/  STL [R1+0x1508], R16 ;  /* 0x0015081001007387 */ /* 0x0001e80000100800 */
[----:B0-----:R-:W3:Y:S01]  /*8fc0*/  LDL.LU R16, [R1+0x4c] ;  /* 0x00004c0001107983 */ /* 0x001ee20000300800 */
[----:B------:R-:W-:-:S02]  /*8fd0*/  IMAD.MOV.U32 R18, RZ, RZ, R20 ;  /* 0x000000ffff127224 */ /* 0x000fc400078e0014 */
[----:B------:R-:W-:-:S04]  /*8fe0*/  IMAD.HI.U32 R21, R0, R17, RZ ;  /* 0x0000001100157227 */ /* 0x000fc800078e00ff */
[----:B------:R-:W-:Y:S01]  /*8ff0*/  IMAD.MOV R21, RZ, RZ, -R21 ;  /* 0x000000ffff157224 */ /* 0x000fe200078e0a15 */
[----:B------:R-:W-:Y:S02]  /*9000*/  IABS R20, R28 ;  /* 0x0000001c00147213 */ /* 0x000fe40000000000 */
[----:B------:R-:W3:Y:S04]  /*9010*/  LDL R28, [R1+0xeb8] ;  /* 0x000eb800011c7983 */ /* 0x000ee80000100800 */
[----:B------:R-:W3:Y:S04]  /*9020*/  LDL.LU R5, [R1+0x3c] ;  /* 0x00003c0001057983 */ /* 0x000ee80000300800 */
[----:B------:R-:W3:Y:S01]  /*9030*/  LDL.LU R2, [R1+0x38] ;  /* 0x0000380001027983 */ /* 0x000ee20000300800 */
[----:B------:R-:W-:-:S02]  /*9040*/  IMAD.MOV.U32 R19, RZ, RZ, R22 ;  /* 0x000000ffff137224 */ /* 0x000fc400078e0016 */
[C---:B------:R-:W-:Y:S01]  /*9050*/  IMAD.HI.U32 R23, R0.reuse, R18, RZ ;  /* 0x0000001200177227 */ /* 0x040fe200078e00ff */
[----:B------:R-:W3:Y:S03]  /*9060*/  LDL.LU R4, [R1+0x34] ;  /* 0x0000340001047983 */ /* 0x000ee60000300800 */
[----:B------:R-:W-:Y:S01]  /*9070*/  IMAD R17, R29, R21, R17 ;  /* 0x000000151d117224 */ /* 0x000fe200078e0211 */
[----:B------:R-:W3:Y:S01]  /*9080*/  LDL.LU R14, [R1+0x30] ;  /* 0x00003000010e7983 */ /* 0x000ee20000300800 */
[----:B------:R-:W-:-:S03]  /*9090*/  IMAD.HI.U32 R22, R0, R19, RZ ;  /* 0x0000001300167227 */ /* 0x000fc600078e00ff */
[----:B------:R-:W3:Y:S01]  /*90a0*/  LDL.LU R13, [R1+0x2c] ;  /* 0x00002c00010d7983 */ /* 0x000ee20000300800 */
[----:B------:R-:W-:Y:S02]  /*90b0*/  IMAD.MOV R21, RZ, RZ, -R23 ;  /* 0x000000ffff157224 */ /* 0x000fe400078e0a17 */
[----:B------:R-:W-:Y:S01]  /*90c0*/  IMAD.HI.U32 R23, R0, R20, RZ ;  /* 0x0000001400177227 */ /* 0x000fe200078e00ff */
[----:B------:R-:W3:Y:S03]  /*90d0*/  LDL.LU R12, [R1+0x28] ;  /* 0x00002800010c7983 */ /* 0x000ee60000300800 */
[----:B------:R-:W-:Y:S01]  /*90e0*/  IMAD.MOV R22, RZ, RZ, -R22 ;  /* 0x000000ffff167224 */ /* 0x000fe200078e0a16 */
[----:B------:R-:W3:Y:S01]  /*90f0*/  LDL.LU R11, [R1+0x24] ;  /* 0x00002400010b7983 */ /* 0x000ee20000300800 */
[C---:B------:R-:W-:Y:S02]  /*9100*/  IMAD R18, R29.reuse, R21, R18 ;  /* 0x000000151d127224 */ /* 0x040fe400078e0212 */
[----:B------:R-:W-:Y:S01]  /*9110*/  IMAD.MOV R21, RZ, RZ, -R23 ;  /* 0x000000ffff157224 */ /* 0x000fe200078e0a17 */
[----:B------:R-:W3:Y:S01]  /*9120*/  LDL.LU R3, [R1+0x20] ;  /* 0x0000200001037983 */ /* 0x000ee20000300800 */
[----:B------:R-:W-:-:S02]  /*9130*/  IMAD R19, R29, R22, R19 ;  /* 0x000000161d137224 */ /* 0x000fc400078e0213 */
[C---:B------:R-:W-:Y:S01]  /*9140*/  IMAD R20, R29.reuse, R21, R20 ;  /* 0x000000151d147224 */ /* 0x040fe200078e0214 */
[----:B------:R-:W-:Y:S04]  /*9150*/  STL [R1+0x150c], R17 ;  /* 0x00150c1101007387 */ /* 0x000fe80000100800 */
[----:B------:R-:W-:Y:S04]  /*9160*/  STL [R1+0x1510], R18 ;  /* 0x0015101201007387 */ /* 0x000fe80000100800 */
[----:B------:R0:W-:Y:S04]  /*9170*/  STL [R1+0x1514], R19 ;  /* 0x0015141301007387 */ /* 0x0001e80000100800 */
[----:B------:R-:W-:Y:S04]  /*9180*/  STL [R1+0x1518], R20 ;  /* 0x0015181401007387 */ /* 0x000fe80000100800 */
[----:B0-----:R-:W3:Y:S04]  /*9190*/  LDL.LU R19, [R1+0x1c] ;  /* 0x00001c0001137983 */ /* 0x001ee80000300800 */
[----:B------:R-:W3:Y:S01]  /*91a0*/  LDL.LU R18, [R1+0x390] ;  /* 0x0003900001127983 */ /* 0x000ee20000300800 */
[----:B--2---:R-:W-:-:S02]  /*91b0*/  ISETP.GT.U32.AND P6, PT, R29, R10, PT ;  /* 0x0000000a1d00720c */ /* 0x004fc40003fc4070 */
[----:B----4-:R-:W-:-:S11]  /*91c0*/  ISETP.GT.U32.AND P0, PT, R29, R24, PT ;  /* 0x000000181d00720c */ /* 0x010fd60003f04070 */
[--C-:B------:R-:W-:Y:S01]  /*91d0*/  @!P6 IMAD.IADD R10, R10, 0x1, -R29.reuse ;  /* 0x000000010a0ae824 */ /* 0x100fe200078e0a1d */
[----:B------:R-:W-:Y:S01]  /*91e0*/  ISETP.GT.U32.AND P5, PT, R29, R9, PT ;  /* 0x000000091d00720c */ /* 0x000fe20003fa4070 */
[----:B------:R-:W-:-:S03]  /*91f0*/  @!P0 IMAD.IADD R24, R24, 0x1, -R29 ;  /* 0x0000000118188824 */ /* 0x000fc600078e0a1d */
[C---:B------:R-:W-:Y:S02]  /*9200*/  ISETP.GT.U32.AND P0, PT, R29.reuse, R10, PT ;  /* 0x0000000a1d00720c */ /* 0x040fe40003f04070 */
[----:B------:R-:W-:-:S07]  /*9210*/  ISETP.GT.U32.AND P3, PT, R29, R8, PT ;  /* 0x000000081d00720c */ /* 0x000fce0003f64070 */
[----:B------:R-:W-:-:S04]  /*9220*/  @!P5 IMAD.IADD R9, R9, 0x1, -R29 ;  /* 0x000000010909d824 */ /* 0x000fc800078e0a1d */
[----:B------:R-:W-:-:S05]  /*9230*/  @!P0 IMAD.IADD R10, R10, 0x1, -R29 ;  /* 0x000000010a0a8824 */ /* 0x000fca00078e0a1d */
[----:B------:R0:W-:Y:S04]  /*9240*/  STL [R1+0x5c], R10 ;  /* 0x00005c0a01007387 */ /* 0x0001e80000100800 */
[----:B------:R-:W2:Y:S01]  /*9250*/  LDL.LU R17, [R1+0x394] ;  /* 0x0003940001117983 */ /* 0x000ea20000300800 */
[----:B---3--:R-:W-:-:S03]  /*9260*/  ISETP.GT.U32.AND P2, PT, R29, R15, PT ;  /* 0x0000000f1d00720c */ /* 0x008fc60003f44070 */
[----:B0-----:R-:W3:Y:S01]  /*9270*/  LDL.LU R10, [R1+0x380] ;  /* 0x00038000010a7983 */ /* 0x001ee20000300800 */
[----:B------:R-:W-:Y:S01]  /*9280*/  ISETP.GT.U32.AND P1, PT, R29, R16, PT ;  /* 0x000000101d00720c */ /* 0x000fe20003f24070 */
[----:B------:R-:W-:-:S12]  /*9290*/  @!P3 IMAD.IADD R8, R8, 0x1, -R29 ;  /* 0x000000010808b824 */ /* 0x000fd800078e0a1d */
[--C-:B------:R-:W-:Y:S01]  /*92a0*/  @!P1 IMAD.IADD R16, R16, 0x1, -R29.reuse ;  /* 0x0000000110109824 */ /* 0x100fe200078e0a1d */
[----:B------:R-:W-:Y:S01]  /*92b0*/  ISETP.GT.U32.AND P1, PT, R29, R9, PT ;  /* 0x000000091d00720c */ /* 0x000fe20003f24070 */
[----:B------:R-:W-:Y:S01]  /*92c0*/  @!P2 IMAD.IADD R15, R15, 0x1, -R29 ;  /* 0x000000010f0fa824 */ /* 0x000fe200078e0a1d */
[----:B------:R-:W-:-:S11]  /*92d0*/  ISETP.GT.U32.AND P2, PT, R29, R8, PT ;  /* 0x000000081d00720c */ /* 0x000fd60003f44070 */
[----:B------:R-:W-:-:S05]  /*92e0*/  @!P1 IMAD.IADD R9, R9, 0x1, -R29 ;  /* 0x0000000109099824 */ /* 0x000fca00078e0a1d */
[----:B------:R0:W-:Y:S01]  /*92f0*/  STL [R1+0x58], R9 ;  /* 0x0000580901007387 */ /* 0x0001e20000100800 */
[----:B------:R-:W-:-:S03]  /*9300*/  @!P2 IMAD.IADD R8, R8, 0x1, -R29 ;  /* 0x000000010808a824 */ /* 0x000fc600078e0a1d */
[----:B0-----:R-:W4:Y:S04]  /*9310*/  LDL.LU R9, [R1+0x388] ;  /* 0x0003880001097983 */ /* 0x001f280000300800 */
[----:B------:R0:W-:Y:S04]  /*9320*/  STL [R1+0x54], R8 ;  /* 0x0000540801007387 */ /* 0x0001e80000100800 */
[----:B0-----:R-:W4:Y:S01]  /*9330*/  LDL.LU R8, [R1+0x38c] ;  /* 0x00038c0001087983 */ /* 0x001f220000300800 */
[C---:B------:R-:W-:Y:S02]  /*9340*/  ISETP.GT.U32.AND P4, PT, R29.reuse, R7, PT ;  /* 0x000000071d00720c */ /* 0x040fe40003f84070 */
[----:B------:R-:W-:-:S02]  /*9350*/  ISETP.GT.U32.AND P5, PT, R29, R5, PT ;  /* 0x000000051d00720c */ /* 0x000fc40003fa4070 */
[C---:B------:R-:W-:Y:S02]  /*9360*/  ISETP.GT.U32.AND P3, PT, R29.reuse, R2, PT ;  /* 0x000000021d00720c */ /* 0x040fe40003f64070 */
[----:B------:R-:W-:-:S07]  /*9370*/  ISETP.GT.U32.AND P6, PT, R29, R6, PT ;  /* 0x000000061d00720c */ /* 0x000fce0003fc4070 */
[--C-:B------:R-:W-:Y:S01]  /*9380*/  @!P4 IMAD.IADD R7, R7, 0x1, -R29.reuse ;  /* 0x000000010707c824 */ /* 0x100fe200078e0a1d */
[----:B------:R-:W-:Y:S01]  /*9390*/  ISETP.GT.U32.AND P4, PT, R29, R24, PT ;  /* 0x000000181d00720c */ /* 0x000fe20003f84070 */
[--C-:B------:R-:W-:Y:S01]  /*93a0*/  @!P5 IMAD.IADD R5, R5, 0x1, -R29.reuse ;  /* 0x000000010505d824 */ /* 0x100fe200078e0a1d */
[C---:B------:R-:W-:Y:S01]  /*93b0*/  ISETP.GT.U32.AND P5, PT, R29.reuse, R16, PT ;  /* 0x000000101d00720c */ /* 0x040fe20003fa4070 */
[--C-:B------:R-:W-:Y:S01]  /*93c0*/  @!P3 IMAD.IADD R2, R2, 0x1, -R29.reuse ;  /* 0x000000010202b824 */ /* 0x100fe200078e0a1d */
[----:B------:R-:W-:Y:S01]  /*93d0*/  ISETP.GT.U32.AND P3, PT, R29, R15, PT ;  /* 0x0000000f1d00720c */ /* 0x000fe20003f64070 */
[----:B------:R-:W-:-:S03]  /*93e0*/  @!P6 IMAD.IADD R6, R6, 0x1, -R29 ;  /* 0x000000010606e824 */ /* 0x000fc600078e0a1d */
[----:B------:R-:W-:-:S05]  /*93f0*/  ISETP.GT.U32.AND P6, PT, R29, R2, PT ;  /* 0x000000021d00720c */ /* 0x000fca0003fc4070 */
[--C-:B------:R-:W-:Y:S01]  /*9400*/  @!P4 IMAD.IADD R24, R24, 0x1, -R29.reuse ;  /* 0x000000011818c824 */ /* 0x100fe200078e0a1d */
[C---:B------:R-:W-:Y:S01]  /*9410*/  ISETP.GT.U32.AND P4, PT, R29.reuse, R4, PT ;  /* 0x000000041d00720c */ /* 0x040fe20003f84070 */
[--C-:B------:R-:W-:Y:S01]  /*9420*/  @!P5 IMAD.IADD R16, R16, 0x1, -R29.reuse ;  /* 0x000000011010d824 */ /* 0x100fe200078e0a1d */
[C---:B------:R-:W-:Y:S02]  /*9430*/  ISETP.GT.U32.AND P5, PT, R29.reuse, R14, PT ;  /* 0x0000000e1d00720c */ /* 0x040fe40003fa4070 */
[----:B------:R-:W-:Y:S02]  /*9440*/  ISETP.GT.U32.AND P0, PT, R29, R7, PT ;  /* 0x000000071d00720c */ /* 0x000fe40003f04070 */
[----:B------:R-:W-:Y:S01]  /*9450*/  IABS R21, R28 ;  /* 0x0000001c00157213 */ /* 0x000fe20000000000 */
[--C-:B------:R-:W-:Y:S01]  /*9460*/  @!P3 IMAD.IADD R15, R15, 0x1, -R29.reuse ;  /* 0x000000010f0fb824 */ /* 0x100fe200078e0a1d */
[----:B------:R-:W4:Y:S01]  /*9470*/  LDL.LU R28, [R1+0x384] ;  /* 0x00038400011c7983 */ /* 0x000f220000300800 */
[C---:B------:R-:W-:Y:S01]  /*9480*/  ISETP.GT.U32.AND P3, PT, R29.reuse, R13, PT ;  /* 0x0000000d1d00720c */ /* 0x040fe20003f64070 */
[----:B------:R-:W-:Y:S01]  /*9490*/  @!P6 IMAD.IADD R2, R2, 0x1, -R29 ;  /* 0x000000010202e824 */ /* 0x000fe200078e0a1d */
[----:B------:R-:W-:-:S02]  /*94a0*/  ISETP.GT.U32.AND P6, PT, R29, R19, PT ;  /* 0x000000131d00720c */ /* 0x000fc40003fc4070 */
[--C-:B------:R-:W-:Y:S01]  /*94b0*/  @!P4 IMAD.IADD R4, R4, 0x1, -R29.reuse ;  /* 0x000000010404c824 */ /* 0x100fe200078e0a1d */
[C---:B------:R-:W-:Y:S01]  /*94c0*/  ISETP.GT.U32.AND P4, PT, R29.reuse, R18, PT ;  /* 0x000000121d00720c */ /* 0x040fe20003f84070 */
[--C-:B------:R-:W-:Y:S01]  /*94d0*/  @!P5 IMAD.IADD R14, R14, 0x1, -R29.reuse ;  /* 0x000000010e0ed824 */ /* 0x100fe200078e0a1d */
[----:B------:R-:W-:Y:S01]  /*94e0*/  ISETP.GT.U32.AND P1, PT, R29, R6, PT ;  /* 0x000000061d00720c */ /* 0x000fe20003f24070 */
[--C-:B------:R-:W-:Y:S01]  /*94f0*/  @!P0 IMAD.IADD R7, R7, 0x1, -R29.reuse ;  /* 0x0000000107078824 */ /* 0x100fe200078e0a1d */
[C---:B------:R-:W-:Y:S02]  /*9500*/  ISETP.GT.U32.AND P2, PT, R29.reuse, R5, PT ;  /* 0x000000051d00720c */ /* 0x040fe40003f44070 */
[----:B------:R-:W-:Y:S02]  /*9510*/  ISETP.GT.U32.AND P0, PT, R29, R12, PT ;  /* 0x0000000c1d00720c */ /* 0x000fe40003f04070 */
[--C-:B------:R-:W-:Y:S02]  /*9520*/  @!P3 IMAD.IADD R13, R13, 0x1, -R29.reuse ;  /* 0x000000010d0db824 */ /* 0x100fe400078e0a1d */
[--C-:B------:R-:W-:Y:S01]  /*9530*/  @!P6 IMAD.IADD R19, R19, 0x1, -R29.reuse ;  /* 0x000000011313e824 */ /* 0x100fe200078e0a1d */
[C---:B------:R-:W-:Y:S01]  /*9540*/  ISETP.GT.U32.AND P6, PT, R29.reuse, R4, PT ;  /* 0x000000041d00720c */ /* 0x040fe20003fc4070 */
[----:B------:R0:W-:Y:S01]  /*9550*/  STL [R1+0x50], R24 ;  /* 0x0000501801007387 */ /* 0x0001e20000100800 */
[--C-:B------:R-:W-:Y:S01]  /*9560*/  @!P4 IMAD.IADD R18, R18, 0x1, -R29.reuse ;  /* 0x000000011212c824 */ /* 0x100fe200078e0a1d */
[----:B------:R-:W-:Y:S01]  /*9570*/  ISETP.GT.U32.AND P4, PT, R29, R14, PT ;  /* 0x0000000e1d00720c */ /* 0x000fe20003f84070 */
[----:B------:R-:W-:-:S02]  /*9580*/  @!P1 IMAD.IADD R6, R6, 0x1, -R29 ;  /* 0x0000000106069824 */ /* 0x000fc400078e0a1d */
[--C-:B------:R-:W-:Y:S02]  /*9590*/  @!P2 IMAD.IADD R5, R5, 0x1, -R29.reuse ;  /* 0x000000010505a824 */ /* 0x100fe400078e0a1d */
[----:B------:R-:W-:Y:S01]  /*95a0*/  @!P0 IMAD.IADD R12, R12, 0x1, -R29 ;  /* 0x000000010c0c8824 */ /* 0x000fe200078e0a1d */
[----:B0-----:R-:W4:Y:S01]  /*95b0*/  LDL.LU R24, [R1+0x1520] ;  /* 0x0015200001187983 */ /* 0x001f220000300800 */
[----:B------:R-:W-:-:S03]  /*95c0*/  ISETP.GT.U32.AND P1, PT, R29, R11, PT ;  /* 0x0000000b1d00720c */ /* 0x000fc60003f24070 */
[----:B------:R-:W-:Y:S04]  /*95d0*/  STL [R1+0x4c], R16 ;  /* 0x00004c1001007387 */ /* 0x000fe80000100800 */
[----:B------:R-:W-:Y:S04]  /*95e0*/  STL [R1+0x48], R15 ;  /* 0x0000480f01007387 */ /* 0x000fe80000100800 */
[----:B------:R-:W-:Y:S04]  /*95f0*/  STL [R1+0x44], R7 ;  /* 0x0000440701007387 */ /* 0x000fe80000100800 */
[----:B------:R0:W-:Y:S01]  /*9600*/  STL [R1+0x40], R6 ;  /* 0x0000400601007387 */ /* 0x0001e20000100800 */
[----:B------:R-:W-:-:S02]  /*9610*/  @!P6 IMAD.IADD R4, R4, 0x1, -R29 ;  /* 0x000000010404e824 */ /* 0x000fc400078e0a1d */
[----:B------:R-:W-:Y:S01]  /*9620*/  @!P4 IMAD.IADD R14, R14, 0x1, -R29 ;  /* 0x000000010e0ec824 */ /* 0x000fe200078e0a1d */
[----:B0-----:R-:W4:Y:S04]  /*9630*/  LDL.LU R6, [R1+0x37c] ;  /* 0x00037c0001067983 */ /* 0x001f280000300800 */
[----:B------:R-:W-:Y:S04]  /*9640*/  STL [R1+0x3c], R5 ;  /* 0x00003c0501007387 */ /* 0x000fe80000100800 */
[----:B------:R0:W-:Y:S01]  /*9650*/  STL [R1+0x38], R2 ;  /* 0x0000380201007387 */ /* 0x0001e20000100800 */
[----:B------:R-:W-:-:S03]  /*9660*/  ISETP.GT.U32.AND P2, PT, R29, R3, PT ;  /* 0x000000031d00720c */ /* 0x000fc60003f44070 */
[----:B0-----:R-:W4:Y:S04]  /*9670*/  LDL.LU R2, [R1+0x36c] ;  /* 0x00036c0001027983 */ /* 0x001f280000300800 */
[----:B------:R-:W4:Y:S04]  /*9680*/  LDL.LU R16, [R1+0x374] ;  /* 0x0003740001107983 */ /* 0x000f280000300800 */
[----:B------:R-:W4:Y:S04]  /*9690*/  LDL.LU R7, [R1+0x378] ;  /* 0x0003780001077983 */ /* 0x000f280000300800 */
[----:B------:R-:W4:Y:S01]  /*96a0*/  LDL.LU R5, [R1+0x370] ;  /* 0x0003700001057983 */ /* 0x000f220000300800 */
[----:B------:R-:W-:-:S03]  /*96b0*/  @!P1 IMAD.IADD R11, R11, 0x1, -R29 ;  /* 0x000000010b0b9824 */ /* 0x000fc600078e0a1d */
[----:B------:R0:W-:Y:S04]  /*96c0*/  STL [R1+0x34], R4 ;  /* 0x0000340401007387 */ /* 0x0001e80000100800 */
[----:B0-----:R-:W4:Y:S04]  /*96d0*/  LDL.LU R4, [R1+0x368] ;  /* 0x0003680001047983 */ /* 0x001f280000300800 */
[----:B------:R-:W4:Y:S04]  /*96e0*/  LDL.LU R23, [R1+0x358] ;  /* 0x0003580001177983 */ /* 0x000f280000300800 */
[----:B------:R0:W-:Y:S01]  /*96f0*/  STL [R1+0x30], R14 ;  /* 0x0000300e01007387 */ /* 0x0001e20000100800 */
[----:B------:R-:W-:Y:S01]  /*9700*/  @!P2 IMAD.IADD R3, R3, 0x1, -R29 ;  /* 0x000000010303a824 */ /* 0x000fe200078e0a1d */
[----:B--2---:R-:W-:-:S02]  /*9710*/  ISETP.GT.U32.AND P5, PT, R29, R17, PT ;  /* 0x000000111d00720c */ /* 0x004fc40003fa4070 */
[----:B---3--:R-:W-:-:S11]  /*9720*/  ISETP.GT.U32.AND P3, PT, R29, R10, PT ;  /* 0x0000000a1d00720c */ /* 0x008fd60003f64070 */
[--C-:B------:R-:W-:Y:S01]  /*9730*/  @!P5 IMAD.IADD R17, R17, 0x1, -R29.reuse ;  /* 0x000000011111d824 */ /* 0x100fe200078e0a1d */
[C---:B------:R-:W-:Y:S01]  /*9740*/  ISETP.GT.U32.AND P5, PT, R29.reuse, R13, PT ;  /* 0x0000000d1d00720c */ /* 0x040fe20003fa4070 */
[----:B------:R-:W-:Y:S01]  /*9750*/  @!P3 IMAD.IADD R10, R10, 0x1, -R29 ;  /* 0x000000010a0ab824 */ /* 0x000fe200078e0a1d */
[----:B------:R-:W-:-:S11]  /*9760*/  ISETP.GT.U32.AND P3, PT, R29, R12, PT ;  /* 0x0000000c1d00720c */ /* 0x000fd60003f64070 */
[----:B------:R-:W-:-:S05]  /*9770*/  @!P5 IMAD.IADD R13, R13, 0x1, -R29 ;  /* 0x000000010d0dd824 */ /* 0x000fca00078e0a1d */
[----:B------:R1:W-:Y:S01]  /*9780*/  STL [R1+0x2c], R13 ;  /* 0x00002c0d01007387 */ /* 0x0003e20000100800 */
[----:B------:R-:W-:-:S03]  /*9790*/  @!P3 IMAD.IADD R12, R12, 0x1, -R29 ;  /* 0x000000010c0cb824 */ /* 0x000fc600078e0a1d */
[----:B------:R-:W2:Y:S04]  /*97a0*/  LDL.LU R15, [R1+0x360] ;  /* 0x00036000010f7983 */ /* 0x000ea80000300800 */
[----:B0-----:R-:W3:Y:S04]  /*97b0*/  LDL.LU R14, [R1+0x364] ;  /* 0x00036400010e7983 */ /* 0x001ee80000300800 */
[----:B------:R-:W-:Y:S04]  /*97c0*/  STL [R1+0x28], R12 ;  /* 0x0000280c01007387 */ /* 0x000fe80000100800 */
[----:B-1----:R-:W3:Y:S01]  /*97d0*/  LDL.LU R13, [R1+0x35c] ;  /* 0x00035c00010d7983 */ /* 0x002ee20000300800 */
[----:B----4-:R-:W-:-:S02]  /*97e0*/  ISETP.GT.U32.AND P0, PT, R29, R9, PT ;  /* 0x000000091d00720c */ /* 0x010fc40003f04070 */
[----:B------:R-:W-:-:S11]  /*97f0*/  ISETP.GT.U32.AND P1, PT, R29, R8, PT ;  /* 0x000000081d00720c */ /* 0x000fd60003f24070 */
[--C-:B------:R-:W-:Y:S01]  /*9800*/  @!P0 IMAD.IADD R9, R9, 0x1, -R29.reuse ;  /* 0x0000000109098824 */ /* 0x100fe200078e0a1d */
[C---:B------:R-:W-:Y:S01]  /*9810*/  ISETP.GT.U32.AND P0, PT, R29.reuse, R11, PT ;  /* 0x0000000b1d00720c */ /* 0x040fe20003f04070 */
[----:B------:R-:W-:Y:S01]  /*9820*/  @!P1 IMAD.IADD R8, R8, 0x1, -R29 ;  /* 0x0000000108089824 */ /* 0x000fe200078e0a1d */
[----:B------:R-:W-:-:S11]  /*9830*/  ISETP.GT.U32.AND P1, PT, R29, R3, PT ;  /* 0x000000031d00720c */ /* 0x000fd60003f24070 */
[----:B------:R-:W-:-:S05]  /*9840*/  @!P0 IMAD.IADD R11, R11, 0x1, -R29 ;  /* 0x000000010b0b8824 */ /* 0x000fca00078e0a1d */
[----:B------:R0:W-:Y:S04]  /*9850*/  STL [R1+0x24], R11 ;  /* 0x0000240b01007387 */ /* 0x0001e80000100800 */
[----:B0-----:R-:W3:Y:S01]  /*9860*/  LDL.LU R11, [R1+0x354] ;  /* 0x00035400010b7983 */ /* 0x001ee20000300800 */
[----:B------:R-:W-:-:S03]  /*9870*/  @!P1 IMAD.IADD R3, R3, 0x1, -R29 ;  /* 0x0000000103039824 */ /* 0x000fc600078e0a1d */
[----:B------:R-:W3:Y:S04]  /*9880*/  LDL.LU R12, [R1+0x344] ;  /* 0x00034400010c7983 */ /* 0x000ee80000300800 */
[----:B------:R0:W-:Y:S04]  /*9890*/  STL [R1+0x20], R3 ;  /* 0x0000200301007387 */ /* 0x0001e80000100800 */
[----:B0-----:R-:W3:Y:S01]  /*98a0*/  LDL.LU R3, [R1+0x34c] ;  /* 0x00034c0001037983 */ /* 0x001ee20000300800 */
[C---:B------:R-:W-:Y:S02]  /*98b0*/  ISETP.GT.U32.AND P2, PT, R29.reuse, R28, PT ;  /* 0x0000001c1d00720c */ /* 0x040fe40003f44070 */
[----:B------:R-:W-:-:S02]  /*98c0*/  ISETP.GT.U32.AND P4, PT, R29, R18, PT ;  /* 0x000000121d00720c */ /* 0x000fc40003f84070 */
[----:B------:R-:W-:-:S09]  /*98d0*/  ISETP.GT.U32.AND P5, PT, R29, R17, PT ;  /* 0x000000111d00720c */ /* 0x000fd20003fa4070 */
[----:B------:R-:W-:Y:S01]  /*98e0*/  @!P2 IMAD.IADD R28, R28, 0x1, -R29 ;  /* 0x000000011c1ca824 */ /* 0x000fe200078e0a1d */
[----:B------:R-:W-:-:S04]  /*98f0*/  ISETP.GT.U32.AND P2, PT, R29, R19, PT ;  /* 0x000000131d00720c */ /* 0x000fc80003f44070 */
[C---:B------:R-:W-:Y:S01]  /*9900*/  ISETP.GT.U32.AND P6, PT, R29.reuse, R28, PT ;  /* 0x0000001c1d00720c */ /* 0x040fe20003fc4070 */
[----:B------:R-:W-:Y:S01]  /*9910*/  @!P4 IMAD.IADD R18, R18, 0x1, -R29 ;  /* 0x000000011212c824 */ /* 0x000fe200078e0a1d */
[----:B------:R-:W-:-:S07]  /*9920*/  ISETP.GT.U32.AND P3, PT, R29, R10, PT ;  /* 0x0000000a1d00720c */ /* 0x000fce0003f64070 */
[--C-:B------:R-:W-:Y:S02]  /*9930*/  @!P2 IMAD.IADD R19, R19, 0x1, -R29.reuse ;  /* 0x000000011313a824 */ /* 0x100fe400078e0a1d */
[--C-:B------:R-:W-:Y:S02]  /*9940*/  @!P5 IMAD.IADD R17, R17, 0x1, -R29.reuse ;  /* 0x000000011111d824 */ /* 0x100fe400078e0a1d */
[--C-:B------:R-:W-:Y:S01]  /*9950*/  @!P6 IMAD.IADD R28, R28, 0x1, -R29.reuse ;  /* 0x000000011c1ce824 */ /* 0x100fe200078e0a1d */
[C---:B------:R-:W-:Y:S01]  /*9960*/  ISETP.GT.U32.AND P2, PT, R29.reuse, R6, PT ;  /* 0x000000061d00720c */ /* 0x040fe20003f44070 */
[----:B------:R-:W-:Y:S01]  /*9970*/  @!P3 IMAD.IADD R10, R10, 0x1, -R29 ;  /* 0x000000010a0ab824 */ /* 0x000fe200078e0a1d */
[C---:B------:R-:W-:Y:S02]  /*9980*/  ISETP.GT.U32.AND P0, PT, R29.reuse, R9, PT ;  /* 0x000000091d00720c */ /* 0x040fe40003f04070 */
[C---:B------:R-:W-:Y:S02]  /*9990*/  ISETP.GT.U32.AND P1, PT, R29.reuse, R8, PT ;  /* 0x000000081d00720c */ /* 0x040fe40003f24070 */
[----:B------:R-:W-:-:S02]  /*99a0*/  ISETP.GT.U32.AND P4, PT, R29, R2, PT ;  /* 0x000000021d00720c */ /* 0x000fc40003f84070 */
[----:B------:R-:W-:-:S05]  /*99b0*/  ISETP.GT.U32.AND P5, PT, R29, R16, PT ;  /* 0x000000101d00720c */ /* 0x000fca0003fa4070 */
[----:B------:R-:W-:Y:S01]  /*99c0*/  @!P2 IMAD.IADD R6, R6, 0x1, -R29 ;  /* 0x000000010606a824 */ /* 0x000fe200078e0a1d */
[----:B------:R-:W-:-:S05]  /*99d0*/  ISETP.GT.U32.AND P3, PT, R29, R7, PT ;  /* 0x000000071d00720c */ /* 0x000fca0003f64070 */
[--C-:B------:R-:W-:Y:S02]  /*99e0*/  @!P4 IMAD.IADD R2, R2, 0x1, -R29.reuse ;  /* 0x000000010202c824 */ /* 0x100fe400078e0a1d */
[--C-:B------:R-:W-:Y:S01]  /*99f0*/  @!P5 IMAD.IADD R16, R16, 0x1, -R29.reuse ;  /* 0x000000011010d824 */ /* 0x100fe200078e0a1d */
[----:B------:R-:W-:Y:S01]  /*9a00*/  ISETP.GT.U32.AND P6, PT, R29, R23, PT ;  /* 0x000000171d00720c */ /* 0x000fe20003fc4070 */
[--C-:B------:R-:W-:Y:S01]  /*9a10*/  @!P0 IMAD.IADD R9, R9, 0x1, -R29.reuse ;  /* 0x0000000109098824 */ /* 0x100fe200078e0a1d */
[----:B------:R-:W-:Y:S01]  /*9a20*/  STL [R1+0x1c], R19 ;  /* 0x00001c1301007387 */ /* 0x000fe20000100800 */
[----:B------:R-:W-:Y:S01]  /*9a30*/  ISETP.GT.U32.AND P0, PT, R29, R5, PT ;  /* 0x000000051d00720c */ /* 0x000fe20003f04070 */
[--C-:B------:R-:W-:Y:S02]  /*9a40*/  @!P1 IMAD.IADD R8, R8, 0x1, -R29.reuse ;  /* 0x0000000108089824 */ /* 0x100fe400078e0a1d */
[----:B------:R-:W-:Y:S01]  /*9a50*/  STL [R1+0x390], R18 ;  /* 0x0003901201007387 */ /* 0x000fe20000100800 */
[----:B------:R-:W-:-:S06]  /*9a60*/  @!P3 IMAD.IADD R7, R7, 0x1, -R29 ;  /* 0x000000010707b824 */ /* 0x000fcc00078e0a1d */
[----:B------:R-:W-:Y:S01]  /*9a70*/  @!P6 IMAD.IADD R23, R23, 0x1, -R29 ;  /* 0x000000011717e824 */ /* 0x000fe200078e0a1d */
[C---:B------:R-:W-:Y:S01]  /*9a80*/  ISETP.GT.U32.AND P6, PT, R29.reuse, R6, PT ;  /* 0x000000061d00720c */ /* 0x040fe20003fc4070 */
[----:B------:R-:W-:Y:S01]  /*9a90*/  STL [R1+0x394], R17 ;  /* 0x0003941101007387 */ /* 0x000fe20000100800 */
[----:B------:R-:W-:-:S03]  /*9aa0*/  ISETP.GT.U32.AND P1, PT, R29, R4, PT ;  /* 0x000000041d00720c */ /* 0x000fc60003f24070 */
[----:B------:R-:W-:Y:S04]  /*9ab0*/  STL [R1+0x380], R10 ;  /* 0x0003800a01007387 */ /* 0x000fe80000100800 */
[----:B------:R-:W-:Y:S04]  /*9ac0*/  STL [R1+0x388], R9 ;  /* 0x0003880901007387 */ /* 0x000fe80000100800 */
[----:B------:R0:W-:Y:S04]  /*9ad0*/  STL [R1+0x384], R28 ;  /* 0x0003841c01007387 */ /* 0x0001e80000100800 */
[----:B------:R1:W-:Y:S01]  /*9ae0*/  STL [R1+0x38c], R8 ;  /* 0x00038c0801007387 */ /* 0x0003e20000100800 */
[----:B------:R-:W-:-:S03]  /*9af0*/  @!P6 IMAD.IADD R6, R6, 0x1, -R29 ;  /* 0x000000010606e824 */ /* 0x000fc600078e0a1d */
[----:B0-----:R-:W4:Y:S04]  /*9b00*/  LDL.LU R28, [R1+0x350] ;  /* 0x00035000011c7983 */ /* 0x001f280000300800 */
[----:B------:R-:W4:Y:S01]  /*9b10*/  LDL.LU R10, [R1+0x348] ;  /* 0x00034800010a7983 */ /* 0x000f220000300800 */
[----:B------:R-:W-:-:S03]  /*9b20*/  @!P0 IMAD.IADD R5, R5, 0x1, -R29 ;  /* 0x0000000105058824 */ /* 0x000fc600078e0a1d */
[----:B------:R-:W4:Y:S01]  /*9b30*/  LDL.LU R9, [R1+0x340] ;  /* 0x0003400001097983 */ /* 0x000f220000300800 */
[----:B------:R-:W-:-:S03]  /*9b40*/  @!P1 IMAD.IADD R4, R4, 0x1, -R29 ;  /* 0x0000000104049824 */ /* 0x000fc600078e0a1d */
[----:B-1----:R-:W4:Y:S04]  /*9b50*/  LDL.LU R8, [R1+0x330] ;  /* 0x0003300001087983 */ /* 0x002f280000300800 */
[----:B------:R0:W-:Y:S04]  /*9b60*/  STL [R1+0x37c], R6 ;  /* 0x00037c0601007387 */ /* 0x0001e80000100800 */
[----:B0-----:R-:W4:Y:S01]  /*9b70*/  LDL.LU R6, [R1+0x338] ;  /* 0x0003380001067983 */ /* 0x001f220000300800 */
[----:B------:R-:W-:Y:S01]  /*9b80*/  IMAD.HI.U32 R22, R0, R21, RZ ;  /* 0x0000001500167227 */ /* 0x000fe200078e00ff */
[----:B--2---:R-:W-:-:S02]  /*9b90*/  ISETP.GT.U32.AND P2, PT, R29, R15, PT ;  /* 0x0000000f1d00720c */ /* 0x004fc40003f44070 */
[C---:B---3--:R-:W-:Y:S02]  /*9ba0*/  ISETP.GT.U32.AND P4, PT, R29.reuse, R14, PT ;  /* 0x0000000e1d00720c */ /* 0x048fe40003f84070 */
[----:B------:R-:W-:-:S09]  /*9bb0*/  ISETP.GT.U32.AND P5, PT, R29, R13, PT ;  /* 0x0000000d1d00720c */ /* 0x000fd20003fa4070 */
[--C-:B------:R-:W-:Y:S01]  /*9bc0*/  @!P2 IMAD.IADD R15, R15, 0x1, -R29.reuse ;  /* 0x000000010f0fa824 */ /* 0x100fe200078e0a1d */
[C---:B------:R-:W-:Y:S01]  /*9bd0*/  ISETP.GT.U32.AND P2, PT, R29.reuse, R2, PT ;  /* 0x000000021d00720c */ /* 0x040fe20003f44070 */
[--C-:B------:R-:W-:Y:S01]  /*9be0*/  @!P4 IMAD.IADD R14, R14, 0x1, -R29.reuse ;  /* 0x000000010e0ec824 */ /* 0x100fe200078e0a1d */
[----:B------:R-:W-:Y:S01]  /*9bf0*/  ISETP.GT.U32.AND P4, PT, R29, R16, PT ;  /* 0x000000101d00720c */ /* 0x000fe20003f84070 */
[----:B------:R-:W-:Y:S01]  /*9c00*/  @!P5 IMAD.IADD R13, R13, 0x1, -R29 ;  /* 0x000000010d0dd824 */ /* 0x000fe200078e0a1d */
[----:B------:R-:W-:-:S09]  /*9c10*/  ISETP.GT.U32.AND P5, PT, R29, R7, PT ;  /* 0x000000071d00720c */ /* 0x000fd20003fa4070 */
[--C-:B------:R-:W-:Y:S02]  /*9c20*/  @!P2 IMAD.IADD R2, R2, 0x1, -R29.reuse ;  /* 0x000000010202a824 */ /* 0x100fe400078e0a1d */
[----:B------:R-:W-:-:S03]  /*9c30*/  @!P4 IMAD.IADD R16, R16, 0x1, -R29 ;  /* 0x000000011010c824 */ /* 0x000fc600078e0a1d */
[----:B------:R0:W-:Y:S01]  /*9c40*/  STL [R1+0x36c], R2 ;  /* 0x00036c0201007387 */ /* 0x0001e20000100800 */
[----:B------:R-:W-:-:S03]  /*9c50*/  @!P5 IMAD.IADD R7, R7, 0x1, -R29 ;  /* 0x000000010707d824 */ /* 0x000fc600078e0a1d */
[----:B0-----:R-:W2:Y:S04]  /*9c60*/  LDL.LU R2, [R1+0x33c] ;  /* 0x00033c0001027983 */ /* 0x001ea80000300800 */
[----:B------:R-:W3:Y:S04]  /*9c70*/  LDL.LU R19, [R1+0x334] ;  /* 0x0003340001137983 */ /* 0x000ee80000300800 */
[----:B------:R0:W-:Y:S04]  /*9c80*/  STL [R1+0x374], R16 ;  /* 0x0003741001007387 */ /* 0x0001e80000100800 */
[----:B------:R-:W2:Y:S04]  /*9c90*/  LDL.LU R18, [R1+0x32c] ;  /* 0x00032c0001127983 */ /* 0x000ea80000300800 */
[----:B------:R-:W2:Y:S01]  /*9ca0*/  LDL.LU R17, [R1+0x31c] ;  /* 0x00031c0001117983 */ /* 0x000ea20000300800 */
[----:B------:R-:W-:-:S02]  /*9cb0*/  ISETP.GT.U32.AND P3, PT, R29, R11, PT ;  /* 0x0000000b1d00720c */ /* 0x000fc40003f64070 */
[----:B------:R-:W-:Y:S01]  /*9cc0*/  ISETP.GT.U32.AND P0, PT, R29, R12, PT ;  /* 0x0000000c1d00720c */ /* 0x000fe20003f04070 */
[----:B------:R1:W-:Y:S04]  /*9cd0*/  STL [R1+0x378], R7 ;  /* 0x0003780701007387 */ /* 0x0003e80000100800 */
[----:B0-----:R-:W2:Y:S06]  /*9ce0*/  LDL.LU R16, [R1+0x324] ;  /* 0x0003240001107983 */ /* 0x001eac0000300800 */
[--C-:B------:R-:W-:Y:S01]  /*9cf0*/  @!P3 IMAD.IADD R11, R11, 0x1, -R29.reuse ;  /* 0x000000010b0bb824 */ /* 0x100fe200078e0a1d */
[C---:B------:R-:W-:Y:S01]  /*9d00*/  ISETP.GT.U32.AND P3, PT, R29.reuse, R5, PT ;  /* 0x000000051d00720c */ /* 0x040fe20003f64070 */
[----:B-1----:R-:W2:Y:S01]  /*9d10*/  LDL.LU R7, [R1+0x328] ;  /* 0x0003280001077983 */ /* 0x002ea20000300800 */
[C---:B------:R-:W-:Y:S01]  /*9d20*/  ISETP.GT.U32.AND P1, PT, R29.reuse, R3, PT ;  /* 0x000000031d00720c */ /* 0x040fe20003f24070 */
[----:B------:R-:W-:Y:S01]  /*9d30*/  @!P0 IMAD.IADD R12, R12, 0x1, -R29 ;  /* 0x000000010c0c8824 */ /* 0x000fe200078e0a1d */
[----:B------:R-:W-:-:S02]  /*9d40*/  ISETP.GT.U32.AND P0, PT, R29, R4, PT ;  /* 0x000000041d00720c */ /* 0x000fc40003f04070 */
[C---:B------:R-:W-:Y:S02]  /*9d50*/  ISETP.GT.U32.AND P2, PT, R29.reuse, R15, PT ;  /* 0x0000000f1d00720c */ /* 0x040fe40003f44070 */
[----:B------:R-:W-:-:S05]  /*9d60*/  ISETP.GT.U32.AND P4, PT, R29, R14, PT ;  /* 0x0000000e1d00720c */ /* 0x000fca0003f84070 */
[--C-:B------:R-:W-:Y:S02]  /*9d70*/  @!P3 IMAD.IADD R5, R5, 0x1, -R29.reuse ;  /* 0x000000010505b824 */ /* 0x100fe400078e0a1d */
[--C-:B------:R-:W-:Y:S01]  /*9d80*/  @!P1 IMAD.IADD R3, R3, 0x1, -R29.reuse ;  /* 0x0000000103039824 */ /* 0x100fe200078e0a1d */
[C---:B------:R-:W-:Y:S02]  /*9d90*/  ISETP.GT.U32.AND P1, PT, R29.reuse, R23, PT ;  /* 0x000000171d00720c */ /* 0x040fe40003f24070 */
[C---:B------:R-:W-:Y:S02]  /*9da0*/  ISETP.GT.U32.AND P3, PT, R29.reuse, R11, PT ;  /* 0x0000000b1d00720c */ /* 0x040fe40003f64070 */
[C---:B------:R-:W-:Y:S01]  /*9db0*/  ISETP.GT.U32.AND P5, PT, R29.reuse, R13, PT ;  /* 0x0000000d1d00720c */ /* 0x040fe20003fa4070 */
[----:B------:R-:W-:Y:S02]  /*9dc0*/  IMAD.MOV R22, RZ, RZ, -R22 ;  /* 0x000000ffff167224 */ /* 0x000fe400078e0a16 */
[----:B------:R-:W-:Y:S01]  /*9dd0*/  @!P0 IMAD.IADD R4, R4, 0x1, -R29 ;  /* 0x0000000104048824 */ /* 0x000fe200078e0a1d */
[----:B------:R0:W-:Y:S01]  /*9de0*/  STL [R1+0x370], R5 ;  /* 0x0003700501007387 */ /* 0x0001e20000100800 */
[----:B------:R-:W-:-:S02]  /*9df0*/  IMAD R21, R29, R22, R21 ;  /* 0x000000161d157224 */ /* 0x000fc400078e0215 */
[--C-:B------:R-:W-:Y:S02]  /*9e00*/  @!P2 IMAD.IADD R15, R15, 0x1, -R29.reuse ;  /* 0x000000010f0fa824 */ /* 0x100fe400078e0a1d */
[--C-:B------:R-:W-:Y:S02]  /*9e10*/  @!P1 IMAD.IADD R23, R23, 0x1, -R29.reuse ;  /* 0x0000000117179824 */ /* 0x100fe400078e0a1d */
[--C-:B------:R-:W-:Y:S01]  /*9e20*/  @!P4 IMAD.IADD R14, R14, 0x1, -R29.reuse ;  /* 0x000000010e0ec824 */ /* 0x100fe200078e0a1d */
[----:B0-----:R-:W2:Y:S01]  /*9e30*/  LDL.LU R5, [R1+0x320] ;  /* 0x0003200001057983 */ /* 0x001ea20000300800 */
[----:B------:R-:W-:-:S03]  /*9e40*/  @!P3 IMAD.IADD R11, R11, 0x1, -R29 ;  /* 0x000000010b0bb824 */ /* 0x000fc600078e0a1d */
[----:B------:R0:W-:Y:S01]  /*9e50*/  STL [R1+0x368], R4 ;  /* 0x0003680401007387 */ /* 0x0001e20000100800 */
[----:B------:R-:W-:-:S03]  /*9e60*/  @!P5 IMAD.IADD R13, R13, 0x1, -R29 ;  /* 0x000000010d0dd824 */ /* 0x000fc600078e0a1d */
[----:B0-----:R-:W2:Y:S04]  /*9e70*/  LDL.LU R4, [R1+0x318] ;  /* 0x0003180001047983 */ /* 0x001ea80000300800 */
[----:B------:R-:W-:Y:S04]  /*9e80*/  STL [R1+0x151c], R21 ;  /* 0x00151c1501007387 */ /* 0x000fe80000100800 */
[----:B------:R-:W-:Y:S04]  /*9e90*/  STL [R1+0x358], R23 ;  /* 0x0003581701007387 */ /* 0x000fe80000100800 */
[----:B------:R-:W-:Y:S04]  /*9ea0*/  STL [R1+0x360], R15 ;  /* 0x0003600f01007387 */ /* 0x000fe80000100800 */
[----:B------:R-:W-:Y:S04]  /*9eb0*/  STL [R1+0x364], R14 ;  /* 0x0003640e01007387 */ /* 0x000fe80000100800 */
[----:B------:R0:W-:Y:S04]  /*9ec0*/  STL [R1+0x354], R11 ;  /* 0x0003540b01007387 */ /* 0x0001e80000100800 */
[----:B------:R-:W-:Y:S04]  /*9ed0*/  STL [R1+0x35c], R13 ;  /* 0x00035c0d01007387 */ /* 0x000fe80000100800 */
[----:B0-----:R-:W2:Y:S01]  /*9ee0*/  LDL R11, [R1+0xeb4] ;  /* 0x000eb400010b7983 */ /* 0x001ea20000100800 */
[----:B------:R-:W-:-:S02]  /*9ef0*/  ISETP.GT.U32.AND P6, PT, R29, R3, PT ;  /* 0x000000031d00720c */ /* 0x000fc40003fc4070 */
[----:B------:R-:W-:-:S11]  /*9f00*/  ISETP.GT.U32.AND P0, PT, R29, R12, PT ;  /* 0x0000000c1d00720c */ /* 0x000fd60003f04070 */
[--C-:B------:R-:W-:Y:S02]  /*9f10*/  @!P6 IMAD.IADD R3, R3, 0x1, -R29.reuse ;  /* 0x000000010303e824 */ /* 0x100fe400078e0a1d */
[----:B------:R-:W-:-:S03]  /*9f20*/  @!P0 IMAD.IADD R12, R12, 0x1, -R29 ;  /* 0x000000010c0c8824 */ /* 0x000fc600078e0a1d */
[----:B------:R0:W-:Y:S01]  /*9f30*/  STL [R1+0x34c], R3 ;  /* 0x00034c0301007387 */ /* 0x0001e20000100800 */
[C---:B----4-:R-:W-:Y:S02]  /*9f40*/  ISETP.GT.U32.AND P1, PT, R29.reuse, R28, PT ;  /* 0x0000001c1d00720c */ /* 0x050fe40003f24070 */
[C---:B------:R-:W-:Y:S02]  /*9f50*/  ISETP.GT.U32.AND P2, PT, R29.reuse, R10, PT ;  /* 0x0000000a1d00720c */ /* 0x040fe40003f44070 */
[C---:B------:R-:W-:Y:S02]  /*9f60*/  ISETP.GT.U32.AND P4, PT, R29.reuse, R9, PT ;  /* 0x000000091d00720c */ /* 0x040fe40003f84070 */
[----:B------:R-:W-:-:S07]  /*9f70*/  ISETP.GT.U32.AND P5, PT, R29, R8, PT ;  /* 0x000000081d00720c */ /* 0x000fce0003fa4070 */
[--C-:B------:R-:W-:Y:S02]  /*9f80*/  @!P1 IMAD.IADD R28, R28, 0x1, -R29.reuse ;  /* 0x000000011c1c9824 */ /* 0x100fe400078e0a1d */
[--C-:B------:R-:W-:Y:S02]  /*9f90*/  @!P2 IMAD.IADD R10, R10, 0x1, -R29.reuse ;  /* 0x000000010a0aa824 */ /* 0x100fe400078e0a1d */
[--C-:B------:R-:W-:Y:S01]  /*9fa0*/  @!P4 IMAD.IADD R9, R9, 0x1, -R29.reuse ;  /* 0x000000010909c824 */ /* 0x100fe200078e0a1d */
[C---:B------:R-:W-:Y:S01]  /*9fb0*/  ISETP.GT.U32.AND P3, PT, R29.reuse, R6, PT ;  /* 0x000000061d00720c */ /* 0x040fe20003f64070 */
[--C-:B------:R-:W-:Y:S01]  /*9fc0*/  @!P5 IMAD.IADD R8, R8, 0x1, -R29.reuse ;  /* 0x000000010808d824 */ /* 0x100fe200078e0a1d */
[----:B------:R1:W-:Y:S04]  /*9fd0*/  STL [R1+0x344], R12 ;  /* 0x0003440c01007387 */ /* 0x0003e80000100800 */
[----:B0-----:R-:W4:Y:S04]  /*9fe0*/  LDL.LU R3, [R1+0x308] ;  /* 0x0003080001037983 */ /* 0x001f280000300800 */
[----:B------:R-:W4:Y:S03]  /*9ff0*/  LDL.LU R15, [R1+0x310] ;  /* 0x00031000010f7983 */ /* 0x000f260000300800 */
[----:B------:R-:W-:Y:S01]  /*a000*/  @!P3 IMAD.IADD R6, R6, 0x1, -R29 ;  /* 0x000000010606b824 */ /* 0x000fe200078e0a1d */
[----:B------:R-:W4:Y:S04]  /*a010*/  LDL.LU R14, [R1+0x314] ;  /* 0x00031400010e7983 */ /* 0x000f280000300800 */
[----:B------:R-:W4:Y:S04]  /*a020*/  LDL.LU R13, [R1+0x30c] ;  /* 0x00030c00010d7983 */ /* 0x000f280000300800 */
[----:B-1----:R-:W4:Y:S01]  /*a030*/  LDL.LU R12, [R1+0x304] ;  /* 0x00030400010c7983 */ /* 0x002f220000300800 */
[----:B---3--:R-:W-:-:S02]  /*a040*/  ISETP.GT.U32.AND P6, PT, R29, R19, PT ;  /* 0x000000131d00720c */ /* 0x008fc40003fc4070 */
[C---:B--2---:R-:W-:Y:S02]  /*a050*/  ISETP.GT.U32.AND P1, PT, R29.reuse, R18, PT ;  /* 0x000000121d00720c */ /* 0x044fe40003f24070 */
[----:B------:R-:W-:-:S09]  /*a060*/  ISETP.GT.U32.AND P2, PT, R29, R17, PT ;  /* 0x000000111d00720c */ /* 0x000fd20003f44070 */
[--C-:B------:R-:W-:Y:S01]  /*a070*/  @!P6 IMAD.IADD R19, R19, 0x1, -R29.reuse ;  /* 0x000000011313e824 */ /* 0x100fe200078e0a1d */
[C---:B------:R-:W-:Y:S01]  /*a080*/  ISETP.GT.U32.AND P6, PT, R29.reuse, R28, PT ;  /* 0x0000001c1d00720c */ /* 0x040fe20003fc4070 */
[--C-:B------:R-:W-:Y:S01]  /*a090*/  @!P1 IMAD.IADD R18, R18, 0x1, -R29.reuse ;  /* 0x0000000112129824 */ /* 0x100fe200078e0a1d */
[C---:B------:R-:W-:Y:S02]  /*a0a0*/  ISETP.GT.U32.AND P1, PT, R29.reuse, R10, PT ;  /* 0x0000000a1d00720c */ /* 0x040fe40003f24070 */
[----:B------:R-:W-:Y:S01]  /*a0b0*/  ISETP.GT.U32.AND P4, PT, R29, R16, PT ;  /* 0x000000101d00720c */ /* 0x000fe20003f84070 */
[----:B------:R-:W-:Y:S01]  /*a0c0*/  @!P2 IMAD.IADD R17, R17, 0x1, -R29 ;  /* 0x000000011111a824 */ /* 0x000fe200078e0a1d */
[C---:B------:R-:W-:Y:S02]  /*a0d0*/  ISETP.GT.U32.AND P5, PT, R29.reuse, R7, PT ;  /* 0x000000071d00720c */ /* 0x040fe40003fa4070 */
[----:B------:R-:W-:-:S09]  /*a0e0*/  ISETP.GT.U32.AND P2, PT, R29, R9, PT ;  /* 0x000000091d00720c */ /* 0x000fd20003f44070 */
[--C-:B------:R-:W-:Y:S01]  /*a0f0*/  @!P4 IMAD.IADD R16, R16, 0x1, -R29.reuse ;  /* 0x000000011010c824 */ /* 0x100fe200078e0a1d */
[----:B------:R-:W-:Y:S01]  /*a100*/  ISETP.GT.U32.AND P4, PT, R29, R8, PT ;  /* 0x000000081d00720c */ /* 0x000fe20003f84070 */
[--C-:B------:R-:W-:Y:S02]  /*a110*/  @!P6 IMAD.IADD R28, R28, 0x1, -R29.reuse ;  /* 0x000000011c1ce824 */ /* 0x100fe400078e0a1d */
[--C-:B------:R-:W-:Y:S01]  /*a120*/  @!P5 IMAD.IADD R7, R7, 0x1, -R29.reuse ;  /* 0x000000010707d824 */ /* 0x100fe200078e0a1d */
[----:B------:R-:W-:Y:S01]  /*a130*/  ISETP.GT.U32.AND P5, PT, R29, R6, PT ;  /* 0x000000061d00720c */ /* 0x000fe20003fa4070 */
[--C-:B------:R-:W-:Y:S01]  /*a140*/  @!P1 IMAD.IADD R10, R10, 0x1, -R29.reuse ;  /* 0x000000010a0a9824 */ /* 0x100fe200078e0a1d */
[----:B------:R0:W-:Y:S01]  /*a150*/  STL [R1+0x350], R28 ;  /* 0x0003501c01007387 */ /* 0x0001e20000100800 */
[----:B------:R-:W-:-:S06]  /*a160*/  @!P2 IMAD.IADD R9, R9, 0x1, -R29 ;  /* 0x000000010909a824 */ /* 0x000fcc00078e0a1d */
[--C-:B------:R-:W-:Y:S01]  /*a170*/  @!P4 IMAD.IADD R8, R8, 0x1, -R29.reuse ;  /* 0x000000010808c824 */ /* 0x100fe200078e0a1d */
[----:B0-----:R-:W2:Y:S04]  /*a180*/  LDL.LU R28, [R1+0x2f4] ;  /* 0x0002f400011c7983 */ /* 0x001ea80000300800 */
[----:B------:R0:W-:Y:S04]  /*a190*/  STL [R1+0x348], R10 ;  /* 0x0003480a01007387 */ /* 0x0001e80000100800 */
[----:B------:R-:W3:Y:S01]  /*a1a0*/  LDL.LU R20, [R1+0x2fc] ;  /* 0x0002fc0001147983 */ /* 0x000ee20000300800 */
[----:B------:R-:W-:-:S03]  /*a1b0*/  @!P5 IMAD.IADD R6, R6, 0x1, -R29 ;  /* 0x000000010606d824 */ /* 0x000fc600078e0a1d */
[----:B------:R1:W-:Y:S01]  /*a1c0*/  STL [R1+0x340], R9 ;  /* 0x0003400901007387 */ /* 0x0003e20000100800 */
[----:B------:R-:W-:-:S03]  /*a1d0*/  IABS R22, R11 ;  /* 0x0000000b00167213 */ /* 0x000fc60000000000 */
[----:B------:R-:W2:Y:S04]  /*a1e0*/  LDL.LU R11, [R1+0x300] ;  /* 0x00030000010b7983 */ /* 0x000ea80000300800 */
[----:B------:R1:W-:Y:S04]  /*a1f0*/  STL [R1+0x330], R8 ;  /* 0x0003300801007387 */ /* 0x0003e80000100800 */
[----:B0-----:R-:W2:Y:S04]  /*a200*/  LDL.LU R10, [R1+0x2f8] ;  /* 0x0002f800010a7983 */ /* 0x001ea80000300800 */
[----:B-1----:R-:W2:Y:S04]  /*a210*/  LDL.LU R9, [R1+0x2f0] ;  /* 0x0002f00001097983 */ /* 0x002ea80000300800 */
[----:B------:R0:W-:Y:S04]  /*a220*/  STL [R1+0x338], R6 ;  /* 0x0003380601007387 */ /* 0x0001e80000100800 */
[----:B------:R-:W2:Y:S01]  /*a230*/  LDL.LU R8, [R1+0x2e0] ;  /* 0x0002e00001087983 */ /* 0x000ea20000300800 */
[----:B------:R-:W-:-:S02]  /*a240*/  ISETP.GT.U32.AND P0, PT, R29, R2, PT ;  /* 0x000000021d00720c */ /* 0x000fc40003f04070 */
[C---:B------:R-:W-:Y:S02]  /*a250*/  ISETP.GT.U32.AND P3, PT, R29.reuse, R5, PT ;  /* 0x000000051d00720c */ /* 0x040fe40003f64070 */
[C---:B------:R-:W-:Y:S01]  /*a260*/  ISETP.GT.U32.AND P1, PT, R29.reuse, R18, PT ;  /* 0x000000121d00720c */ /* 0x040fe20003f24070 */
[----:B0-----:R-:W2:Y:S08]  /*a270*/  LDL.LU R6, [R1+0x2e8] ;  /* 0x0002e80001067983 */ /* 0x001eb00000300800 */
[--C-:B------:R-:W-:Y:S01]  /*a280*/  @!P0 IMAD.IADD R2, R2, 0x1, -R29.reuse ;  /* 0x0000000102028824 */ /* 0x100fe200078e0a1d */
[----:B------:R-:W-:Y:S01]  /*a290*/  ISETP.GT.U32.AND P0, PT, R29, R4, PT ;  /* 0x000000041d00720c */ /* 0x000fe20003f04070 */
[----:B------:R-:W-:Y:S01]  /*a2a0*/  @!P3 IMAD.IADD R5, R5, 0x1, -R29 ;  /* 0x000000010505b824 */ /* 0x000fe200078e0a1d */
[----:B------:R-:W-:-:S02]  /*a2b0*/  ISETP.GT.U32.AND P2, PT, R29, R17, PT ;  /* 0x000000111d00720c */ /* 0x000fc40003f44070 */
[----:B------:R-:W-:-:S09]  /*a2c0*/  ISETP.GT.U32.AND P3, PT, R29, R2, PT ;  /* 0x000000021d00720c */ /* 0x000fd20003f64070 */
[--C-:B------:R-:W-:Y:S01]  /*a2d0*/  @!P0 IMAD.IADD R4, R4, 0x1, -R29.reuse ;  /* 0x0000000104048824 */ /* 0x100fe200078e0a1d */
[C---:B------:R-:W-:Y:S02]  /*a2e0*/  ISETP.GT.U32.AND P0, PT, R29.reuse, R19, PT ;  /* 0x000000131d00720c */ /* 0x040fe40003f04070 */
[C---:B------:R-:W-:Y:S02]  /*a2f0*/  ISETP.GT.U32.AND P4, PT, R29.reuse, R16, PT ;  /* 0x000000101d00720c */ /* 0x040fe40003f84070 */
[----:B------:R-:W-:Y:S01]  /*a300*/  ISETP.GT.U32.AND P6, PT, R29, R4, PT ;  /* 0x000000041d00720c */ /* 0x000fe20003fc4070 */
[--C-:B------:R-:W-:Y:S02]  /*a310*/  @!P1 IMAD.IADD R18, R18, 0x1, -R29.reuse ;  /* 0x0000000112129824 */ /* 0x100fe400078e0a1d */
[--C-:B------:R-:W-:Y:S02]  /*a320*/  @!P3 IMAD.IADD R2, R2, 0x1, -R29.reuse ;  /* 0x000000010202b824 */ /* 0x100fe400078e0a1d */
[----:B------:R-:W-:-:S04]  /*a330*/  @!P2 IMAD.IADD R17, R17, 0x1, -R29 ;  /* 0x000000011111a824 */ /* 0x000fc800078e0a1d */
[--C-:B------:R-:W-:Y:S01]  /*a340*/  @!P0 IMAD.IADD R19, R19, 0x1, -R29.reuse ;  /* 0x0000000113138824 */ /* 0x100fe200078e0a1d */
[C---:B------:R-:W-:Y:S01]  /*a350*/  ISETP.GT.U32.AND P5, PT, R29.reuse, R7, PT ;  /* 0x000000071d00720c */ /* 0x040fe20003fa4070 */
[----:B------:R0:W-:Y:S01]  /*a360*/  STL [R1+0x33c], R2 ;  /* 0x00033c0201007387 */ /* 0x0001e20000100800 */
[--C-:B------:R-:W-:Y:S02]  /*a370*/  @!P4 IMAD.IADD R16, R16, 0x1, -R29.reuse ;  /* 0x000000011010c824 */ /* 0x100fe400078e0a1d */
[----:B------:R-:W-:Y:S01]  /*a380*/  @!P6 IMAD.IADD R4, R4, 0x1, -R29 ;  /* 0x000000010404e824 */ /* 0x000fe200078e0a1d */
[----:B0-----:R-:W2:Y:S01]  /*a390*/  LDL.LU R2, [R1+0x2ec] ;  /* 0x0002ec0001027983 */ /* 0x001ea20000300800 */
[C---:B----4-:R-:W-:Y:S02]  /*a3a0*/  ISETP.GT.U32.AND P0, PT, R29.reuse, R3, PT ;  /* 0x000000031d00720c */ /* 0x050fe40003f04070 */
[C---:B------:R-:W-:Y:S02]  /*a3b0*/  ISETP.GT.U32.AND P1, PT, R29.reuse, R15, PT ;  /* 0x0000000f1d00720c */ /* 0x040fe40003f24070 */
[----:B------:R-:W-:-:S02]  /*a3c0*/  ISETP.GT.U32.AND P2, PT, R29, R14, PT ;  /* 0x0000000e1d00720c */ /* 0x000fc40003f44070 */
[----:B------:R-:W-:-:S07]  /*a3d0*/  ISETP.GT.U32.AND P4, PT, R29, R13, PT ;  /* 0x0000000d1d00720c */ /* 0x000fce0003f84070 */
[--C-:B------:R-:W-:Y:S02]  /*a3e0*/  @!P0 IMAD.IADD R3, R3, 0x1, -R29.reuse ;  /* 0x0000000103038824 */ /* 0x100fe400078e0a1d */
[--C-:B------:R-:W-:Y:S02]  /*a3f0*/  @!P5 IMAD.IADD R7, R7, 0x1, -R29.reuse ;  /* 0x000000010707d824 */ /* 0x100fe400078e0a1d */
[--C-:B------:R-:W-:Y:S01]  /*a400*/  @!P1 IMAD.IADD R15, R15, 0x1, -R29.reuse ;  /* 0x000000010f0f9824 */ /* 0x100fe200078e0a1d */
[C---:B------:R-:W-:Y:S01]  /*a410*/  ISETP.GT.U32.AND P5, PT, R29.reuse, R12, PT ;  /* 0x0000000c1d00720c */ /* 0x040fe20003fa4070 */
[--C-:B------:R-:W-:Y:S01]  /*a420*/  @!P2 IMAD.IADD R14, R14, 0x1, -R29.reuse ;  /* 0x000000010e0ea824 */ /* 0x100fe200078e0a1d */
[----:B------:R-:W-:Y:S01]  /*a430*/  ISETP.GT.U32.AND P3, PT, R29, R5, PT ;  /* 0x000000051d00720c */ /* 0x000fe20003f64070 */
[--C-:B------:R-:W-:Y:S01]  /*a440*/  @!P4 IMAD.IADD R13, R13, 0x1, -R29.reuse ;  /* 0x000000010d0dc824 */ /* 0x100fe200078e0a1d */
[----:B------:R-:W-:Y:S04]  /*a450*/  STL [R1+0x334], R19 ;  /* 0x0003341301007387 */ /* 0x000fe80000100800 */
[----:B------:R0:W-:Y:S05]  /*a460*/  STL [R1+0x32c], R18 ;  /* 0x00032c1201007387 */ /* 0x0001ea0000100800 */
[--C-:B------:R-:W-:Y:S01]  /*a470*/  @!P5 IMAD.IADD R12, R12, 0x1, -R29.reuse ;  /* 0x000000010c0cd824 */ /* 0x100fe200078e0a1d */
[----:B------:R1:W-:Y:S01]  /*a480*/  STL [R1+0x31c], R17 ;  /* 0x00031c1101007387 */ /* 0x0003e20000100800 */
[----:B------:R-:W-:-:S03]  /*a490*/  @!P3 IMAD.IADD R5, R5, 0x1, -R29 ;  /* 0x000000010505b824 */ /* 0x000fc600078e0a1d */
[----:B------:R-:W-:Y:S04]  /*a4a0*/  STL [R1+0x324], R16 ;  /* 0x0003241001007387 */ /* 0x000fe80000100800 */
[----:B------:R4:W-:Y:S04]  /*a4b0*/  STL [R1+0x328], R7 ;  /* 0x0003280701007387 */ /* 0x0009e80000100800 */
[----:B0-----:R-:W2:Y:S04]  /*a4c0*/  LDL.LU R18, [R1+0x2e4] ;  /* 0x0002e40001127983 */ /* 0x001ea80000300800 */
[----:B------:R0:W-:Y:S04]  /*a4d0*/  STL [R1+0x320], R5 ;  /* 0x0003200501007387 */ /* 0x0001e80000100800 */
[----:B-1----:R-:W2:Y:S04]  /*a4e0*/  LDL.LU R17, [R1+0x2dc] ;  /* 0x0002dc0001117983 */ /* 0x002ea80000300800 */
[----:B----4-:R-:W4:Y:S04]  /*a4f0*/  LDL.LU R7, [R1+0x2cc] ;  /* 0x0002cc0001077983 */ /* 0x010f280000300800 */
[----:B------:R1:W-:Y:S04]  /*a500*/  STL [R1+0x318], R4 ;  /* 0x0003180401007387 */ /* 0x0003e80000100800 */
[----:B0-----:R-:W4:Y:S04]  /*a510*/  LDL.LU R5, [R1+0x2d4] ;  /* 0x0002d40001057983 */ /* 0x001f280000300800 */
[----:B-1----:R-:W4:Y:S01]  /*a520*/  LDL.LU R4, [R1+0x2d8] ;  /* 0x0002d80001047983 */ /* 0x002f220000300800 */
[----:B---3--:R-:W-:-:S13]  /*a530*/  ISETP.GT.U32.AND P6, PT, R29, R20, PT ;  /* 0x000000141d00720c */ /* 0x008fda0003fc4070 */
[----:B------:R-:W-:Y:S01]  /*a540*/  @!P6 IMAD.IADD R20, R20, 0x1, -R29 ;  /* 0x000000011414e824 */ /* 0x000fe200078e0a1d */
[C---:B------:R-:W-:Y:S02]  /*a550*/  ISETP.GT.U32.AND P6, PT, R29.reuse, R3, PT ;  /* 0x000000031d00720c */ /* 0x040fe40003fc4070 */
[C---:B--2---:R-:W-:Y:S02]  /*a560*/  ISETP.GT.U32.AND P0, PT, R29.reuse, R11, PT ;  /* 0x0000000b1d00720c */ /* 0x044fe40003f04070 */
[C---:B------:R-:W-:Y:S02]  /*a570*/  ISETP.GT.U32.AND P1, PT, R29.reuse, R10, PT ;  /* 0x0000000a1d00720c */ /* 0x040fe40003f24070 */
[----:B------:R-:W-:-:S09]  /*a580*/  ISETP.GT.U32.AND P2, PT, R29, R9, PT ;  /* 0x000000091d00720c */ /* 0x000fd20003f44070 */
[--C-:B------:R-:W-:Y:S01]  /*a590*/  @!P0 IMAD.IADD R11, R11, 0x1, -R29.reuse ;  /* 0x000000010b0b8824 */ /* 0x100fe200078e0a1d */
[C---:B------:R-:W-:Y:S02]  /*a5a0*/  ISETP.GT.U32.AND P0, PT, R29.reuse, R15, PT ;  /* 0x0000000f1d00720c */ /* 0x040fe40003f04070 */
[C---:B------:R-:W-:Y:S01]  /*a5b0*/  ISETP.GT.U32.AND P4, PT, R29.reuse, R8, PT ;  /* 0x000000081d00720c */ /* 0x040fe20003f84070 */
[--C-:B------:R-:W-:Y:S01]  /*a5c0*/  @!P1 IMAD.IADD R10, R10, 0x1, -R29.reuse ;  /* 0x000000010a0a9824 */ /* 0x100fe200078e0a1d */
[----:B------:R-:W-:Y:S01]  /*a5d0*/  ISETP.GT.U32.AND P1, PT, R29, R14, PT ;  /* 0x0000000e1d00720c */ /* 0x000fe20003f24070 */
[--C-:B------:R-:W-:Y:S01]  /*a5e0*/  @!P2 IMAD.IADD R9, R9, 0x1, -R29.reuse ;  /* 0x000000010909a824 */ /* 0x100fe200078e0a1d */
[----:B------:R-:W-:Y:S01]  /*a5f0*/  ISETP.GT.U32.AND P2, PT, R29, R13, PT ;  /* 0x0000000d1d00720c */ /* 0x000fe20003f44070 */
[----:B------:R-:W-:-:S08]  /*a600*/  @!P6 IMAD.IADD R3, R3, 0x1, -R29 ;  /* 0x000000010303e824 */ /* 0x000fd000078e0a1d */
[--C-:B------:R-:W-:Y:S01]  /*a610*/  @!P4 IMAD.IADD R8, R8, 0x1, -R29.reuse ;  /* 0x000000010808c824 */ /* 0x100fe200078e0a1d */
[----:B------:R-:W-:Y:S01]  /*a620*/  ISETP.GT.U32.AND P4, PT, R29, R12, PT ;  /* 0x0000000c1d00720c */ /* 0x000fe20003f84070 */
[--C-:B------:R-:W-:Y:S01]  /*a630*/  @!P0 IMAD.IADD R15, R15, 0x1, -R29.reuse ;  /* 0x000000010f0f8824 */ /* 0x100fe200078e0a1d */
[----:B------:R0:W-:Y:S01]  /*a640*/  STL [R1+0x308], R3 ;  /* 0x0003080301007387 */ /* 0x0001e20000100800 */
[--C-:B------:R-:W-:Y:S02]  /*a650*/  @!P1 IMAD.IADD R14, R14, 0x1, -R29.reuse ;  /* 0x000000010e0e9824 */ /* 0x100fe400078e0a1d */
[--C-:B------:R-:W-:Y:S01]  /*a660*/  @!P2 IMAD.IADD R13, R13, 0x1, -R29.reuse ;  /* 0x000000010d0da824 */ /* 0x100fe200078e0a1d */
[----:B0-----:R-:W2:Y:S07]  /*a670*/  LDL.LU R3, [R1+0x2d0] ;  /* 0x0002d00001037983 */ /* 0x001eae0000300800 */
[----:B------:R-:W-:Y:S01]  /*a680*/  @!P4 IMAD.IADD R12, R12, 0x1, -R29 ;  /* 0x000000010c0cc824 */ /* 0x000fe200078e0a1d */
[----:B------:R0:W-:Y:S04]  /*a690*/  STL [R1+0x310], R15 ;  /* 0x0003100f01007387 */ /* 0x0001e80000100800 */
[----:B------:R-:W3:Y:S04]  /*a6a0*/  LDL.LU R19, [R1+0x2c8] ;  /* 0x0002c80001137983 */ /* 0x000ee80000300800 */
[----:B------:R1:W-:Y:S04]  /*a6b0*/  STL [R1+0x314], R14 ;  /* 0x0003140e01007387 */ /* 0x0003e80000100800 */
[----:B------:R1:W-:Y:S04]  /*a6c0*/  STL [R1+0x30c], R13 ;  /* 0x00030c0d01007387 */ /* 0x0003e80000100800 */
[----:B------:R-:W2:Y:S04]  /*a6d0*/  LDL.LU R16, [R1+0x2b8] ;  /* 0x0002b80001107983 */ /* 0x000ea80000300800 */
[----:B0-----:R-:W2:Y:S04]  /*a6e0*/  LDL.LU R15, [R1+0x2c0] ;  /* 0x0002c000010f7983 */ /* 0x001ea80000300800 */
[----:B------:R0:W-:Y:S04]  /*a6f0*/  STL [R1+0x304], R12 ;  /* 0x0003040c01007387 */ /* 0x0001e80000100800 */
[----:B-1----:R-:W2:Y:S04]  /*a700*/  LDL.LU R14, [R1+0x2c4] ;  /* 0x0002c400010e7983 */ /* 0x002ea80000300800 */
[----:B------:R-:W2:Y:S04]  /*a710*/  LDL.LU R13, [R1+0x2bc] ;  /* 0x0002bc00010d7983 */ /* 0x000ea80000300800 */
[----:B0-----:R-:W2:Y:S01]  /*a720*/  LDL.LU R12, [R1+0x2b4] ;  /* 0x0002b400010c7983 */ /* 0x001ea20000300800 */
[----:B------:R-:W-:-:S02]  /*a730*/  ISETP.GT.U32.AND P3, PT, R29, R28, PT ;  /* 0x0000001c1d00720c */ /* 0x000fc40003f64070 */
[----:B------:R-:W-:-:S11]  /*a740*/  ISETP.GT.U32.AND P5, PT, R29, R6, PT ;  /* 0x000000061d00720c */ /* 0x000fd60003fa4070 */
[--C-:B------:R-:W-:Y:S01]  /*a750*/  @!P3 IMAD.IADD R28, R28, 0x1, -R29.reuse ;  /* 0x000000011c1cb824 */ /* 0x100fe200078e0a1d */
[C---:B------:R-:W-:Y:S01]  /*a760*/  ISETP.GT.U32.AND P3, PT, R29.reuse, R2, PT ;  /* 0x000000021d00720c */ /* 0x040fe20003f64070 */
[----:B------:R-:W-:Y:S01]  /*a770*/  @!P5 IMAD.IADD R6, R6, 0x1, -R29 ;  /* 0x000000010606d824 */ /* 0x000fe200078e0a1d */
[C---:B------:R-:W-:Y:S02]  /*a780*/  ISETP.GT.U32.AND P0, PT, R29.reuse, R11, PT ;  /* 0x0000000b1d00720c */ /* 0x040fe40003f04070 */
[C---:B------:R-:W-:Y:S02]  /*a790*/  ISETP.GT.U32.AND P5, PT, R29.reuse, R28, PT ;  /* 0x0000001c1d00720c */ /* 0x040fe40003fa4070 */
[----:B------:R-:W-:-:S07]  /*a7a0*/  ISETP.GT.U32.AND P1, PT, R29, R10, PT ;  /* 0x0000000a1d00720c */ /* 0x000fce0003f24070 */
[--C-:B------:R-:W-:Y:S01]  /*a7b0*/  @!P3 IMAD.IADD R2, R2, 0x1, -R29.reuse ;  /* 0x000000010202b824 */ /* 0x100fe200078e0a1d */
[----:B------:R-:W-:Y:S01]  /*a7c0*/  ISETP.GT.U32.AND P3, PT, R29, R20, PT ;  /* 0x000000141d00720c */ /* 0x000fe20003f64070 */
[--C-:B------:R-:W-:Y:S01]  /*a7d0*/  @!P0 IMAD.IADD R11, R11, 0x1, -R29.reuse ;  /* 0x000000010b0b8824 */ /* 0x100fe200078e0a1d */
[C---:B------:R-:W-:Y:S02]  /*a7e0*/  ISETP.GT.U32.AND P2, PT, R29.reuse, R9, PT ;  /* 0x000000091d00720c */ /* 0x040fe40003f44070 */
[----:B------:R-:W-:Y:S01]  /*a7f0*/  ISETP.GT.U32.AND P6, PT, R29, R2, PT ;  /* 0x000000021d00720c */ /* 0x000fe20003fc4070 */
[--C-:B------:R-:W-:Y:S02]  /*a800*/  @!P5 IMAD.IADD R28, R28, 0x1, -R29.reuse ;  /* 0x000000011c1cd824 */ /* 0x100fe400078e0a1d */
[----:B------:R-:W-:-:S06]  /*a810*/  @!P1 IMAD.IADD R10, R10, 0x1, -R29 ;  /* 0x000000010a0a9824 */ /* 0x000fcc00078e0a1d */
[--C-:B------:R-:W-:Y:S01]  /*a820*/  @!P3 IMAD.IADD R20, R20, 0x1, -R29.reuse ;  /* 0x000000011414b824 */ /* 0x100fe200078e0a1d */
[C---:B------:R-:W-:Y:S01]  /*a830*/  ISETP.GT.U32.AND P3, PT, R29.reuse, R18, PT ;  /* 0x000000121d00720c */ /* 0x040fe20003f64070 */
[----:B------:R0:W-:Y:S01]  /*a840*/  STL [R1+0x2f4], R28 ;  /* 0x0002f41c01007387 */ /* 0x0001e20000100800 */
[C---:B------:R-:W-:Y:S02]  /*a850*/  ISETP.GT.U32.AND P0, PT, R29.reuse, R17, PT ;  /* 0x000000111d00720c */ /* 0x040fe40003f04070 */
[C---:B----4-:R-:W-:Y:S01]  /*a860*/  ISETP.GT.U32.AND P1, PT, R29.reuse, R7, PT ;  /* 0x000000071d00720c */ /* 0x050fe20003f24070 */
[----:B0-----:R-:W4:Y:S01]  /*a870*/  LDL.LU R28, [R1+0x2a4] ;  /* 0x0002a400011c7983 */ /* 0x001f220000300800 */
[----:B------:R-:W-:Y:S01]  /*a880*/  ISETP.GT.U32.AND P4, PT, R29, R8, PT ;  /* 0x000000081d00720c */ /* 0x000fe20003f84070 */
[----:B------:R-:W-:-:S06]  /*a890*/  @!P6 IMAD.IADD R2, R2, 0x1, -R29 ;  /* 0x000000010202e824 */ /* 0x000fcc00078e0a1d */
[--C-:B------:R-:W-:Y:S02]  /*a8a0*/  @!P3 IMAD.IADD R18, R18, 0x1, -R29.reuse ;  /* 0x000000011212b824 */ /* 0x100fe400078e0a1d */
[--C-:B------:R-:W-:Y:S01]  /*a8b0*/  @!P2 IMAD.IADD R9, R9, 0x1, -R29.reuse ;  /* 0x000000010909a824 */ /* 0x100fe200078e0a1d */
[----:B------:R-:W-:Y:S01]  /*a8c0*/  ISETP.GT.U32.AND P2, PT, R29, R5, PT ;  /* 0x000000051d00720c */ /* 0x000fe20003f44070 */
[--C-:B------:R-:W-:Y:S01]  /*a8d0*/  @!P0 IMAD.IADD R17, R17, 0x1, -R29.reuse ;  /* 0x0000000111118824 */ /* 0x100fe200078e0a1d */
[----:B------:R-:W-:Y:S01]  /*a8e0*/  ISETP.GT.U32.AND P5, PT, R29, R6, PT ;  /* 0x000000061d00720c */ /* 0x000fe20003fa4070 */
[--C-:B------:R-:W-:Y:S02]  /*a8f0*/  @!P1 IMAD.IADD R7, R7, 0x1, -R29.reuse ;  /* 0x0000000107079824 */ /* 0x100fe400078e0a1d */
[--C-:B------:R-:W-:Y:S01]  /*a900*/  @!P4 IMAD.IADD R8, R8, 0x1, -R29.reuse ;  /* 0x000000010808c824 */ /* 0x100fe200078e0a1d */
[----:B------:R-:W-:Y:S01]  /*a910*/  ISETP.GT.U32.AND P4, PT, R29, R4, PT ;  /* 0x000000041d00720c */ /* 0x000fe20003f84070 */
[----:B------:R-:W-:Y:S06]  /*a920*/  STL [R1+0x2fc], R20 ;  /* 0x0002fc1401007387 */ /* 0x000fec0000100800 */
[--C-:B------:R-:W-:Y:S01]  /*a930*/  @!P2 IMAD.IADD R5, R5, 0x1, -R29.reuse ;  /* 0x000000010505a824 */ /* 0x100fe200078e0a1d */
[----:B------:R-:W-:Y:S01]  /*a940*/  STL [R1+0x300], R11 ;  /* 0x0003000b01007387 */ /* 0x000fe20000100800 */
[----:B------:R-:W-:-:S03]  /*a950*/  @!P5 IMAD.IADD R6, R6, 0x1, -R29 ;  /* 0x000000010606d824 */ /* 0x000fc600078e0a1d */
[----:B------:R-:W-:Y:S04]  /*a960*/  STL [R1+0x2f8], R10 ;  /* 0x0002f80a01007387 */ /* 0x000fe80000100800 */
[----:B------:R-:W-:Y:S04]  /*a970*/  STL [R1+0x2f0], R9 ;  /* 0x0002f00901007387 */ /* 0x000fe80000100800 */
[----:B------:R-:W-:Y:S04]  /*a980*/  STL [R1+0x2e0], R8 ;  /* 0x0002e00801007387 */ /* 0x000fe80000100800 */
[----:B------:R0:W-:Y:S04]  /*a990*/  STL [R1+0x2ec], R2 ;  /* 0x0002ec0201007387 */ /* 0x0001e80000100800 */
[----:B------:R1:W-:Y:S01]  /*a9a0*/  STL [R1+0x2e8], R6 ;  /* 0x0002e80601007387 */ /* 0x0003e20000100800 */
[----:B------:R-:W-:-:S03]  /*a9b0*/  @!P4 IMAD.IADD R4, R4, 0x1, -R29 ;  /* 0x000000010404c824 */ /* 0x000fc600078e0a1d */
[----:B0-----:R-:W4:Y:S04]  /*a9c0*/  LDL R2, [R1+0xeb0] ;  /* 0x000eb00001027983 */ /* 0x001f280000100800 */
[----:B------:R-:W4:Y:S04]  /*a9d0*/  LDL.LU R8, [R1+0x2ac] ;  /* 0x0002ac0001087983 */ /* 0x000f280000300800 */
[----:B------:R-:W4:Y:S04]  /*a9e0*/  LDL.LU R11, [R1+0x2b0] ;  /* 0x0002b000010b7983 */ /* 0x000f280000300800 */
        /* <DEDUP_REMOVED lines=13> */
[----:B------:R-:W-:-:S05]  /*aac0*/  ISETP.GT.U32.AND P0, PT, R29, R7, PT ;  /* 0x000000071d00720c */ /* 0x000fca0003f04070 */
[--C-:B------:R-:W-:Y:S01]  /*aad0*/  @!P1 IMAD.IADD R14, R14, 0x1, -R29.reuse ;  /* 0x000000010e0e9824 */ /* 0x100fe200078e0a1d */
[----:B------:R-:W-:Y:S01]  /*aae0*/  ISETP.GT.U32.AND P1, PT, R29, R5, PT ;  /* 0x000000051d00720c */ /* 0x000fe20003f24070 */
[--C-:B------:R-:W-:Y:S02]  /*aaf0*/  @!P6 IMAD.IADD R18, R18, 0x1, -R29.reuse ;  /* 0x000000011212e824 */ /* 0x100fe400078e0a1d */
[--C-:B------:R-:W-:Y:S02]  /*ab00*/  @!P3 IMAD.IADD R17, R17, 0x1, -R29.reuse ;  /* 0x000000011111b824 */ /* 0x100fe400078e0a1d */
[--C-:B------:R-:W-:Y:S01]  /*ab10*/  @!P2 IMAD.IADD R13, R13, 0x1, -R29.reuse ;  /* 0x000000010d0da824 */ /* 0x100fe200078e0a1d */
[----:B------:R-:W-:Y:S01]  /*ab20*/  ISETP.GT.U32.AND P2, PT, R29, R4, PT ;  /* 0x000000041d00720c */ /* 0x000fe20003f44070 */
[----:B------:R-:W-:Y:S01]  /*ab30*/  @!P0 IMAD.IADD R7, R7, 0x1, -R29 ;  /* 0x0000000107078824 */ /* 0x000fe200078e0a1d */
[----:B------:R0:W-:Y:S01]  /*ab40*/  STL [R1+0x2e4], R18 ;  /* 0x0002e41201007387 */ /* 0x0001e20000100800 */
[----:B------:R-:W-:-:S03]  /*ab50*/  ISETP.GT.U32.AND P5, PT, R29, R3, PT ;  /* 0x000000031d00720c */ /* 0x000fc60003fa4070 */
[----:B------:R1:W-:Y:S01]  /*ab60*/  STL [R1+0x2dc], R17 ;  /* 0x0002dc1101007387 */ /* 0x0003e20000100800 */
[--C-:B------:R-:W-:Y:S01]  /*ab70*/  @!P1 IMAD.IADD R5, R5, 0x1, -R29.reuse ;  /* 0x0000000105059824 */ /* 0x100fe200078e0a1d */
[----:B------:R-:W-:Y:S02]  /*ab80*/  ISETP.GT.U32.AND P4, PT, R29, R12, PT ;  /* 0x0000000c1d00720c */ /* 0x000fe40003f84070 */
[----:B0-----:R-:W2:Y:S04]  /*ab90*/  LDL.LU R18, [R1+0x29c] ;  /* 0x00029c0001127983 */ /* 0x001ea80000300800 */
[----:B------:R0:W-:Y:S04]  /*aba0*/  STL [R1+0x2cc], R7 ;  /* 0x0002cc0701007387 */ /* 0x0001e80000100800 */
[----:B-1----:R-:W3:Y:S04]  /*abb0*/  LDL.LU R17, [R1+0x294] ;  /* 0x0002940001117983 */ /* 0x002ee80000300800 */
[----:B------:R1:W-:Y:S04]  /*abc0*/  STL [R1+0x2d4], R5 ;  /* 0x0002d40501007387 */ /* 0x0003e80000100800 */
[----:B0-----:R-:W3:Y:S01]  /*abd0*/  LDL.LU R7, [R1+0x28c] ;  /* 0x00028c0001077983 */ /* 0x001ee20000300800 */
[----:B------:R-:W-:-:S03]  /*abe0*/  @!P2 IMAD.IADD R4, R4, 0x1, -R29 ;  /* 0x000000010404a824 */ /* 0x000fc600078e0a1d */
[----:B-1----:R-:W3:Y:S01]  /*abf0*/  LDL.LU R5, [R1+0x27c] ;  /* 0x00027c0001057983 */ /* 0x002ee20000300800 */
[----:B------:R-:W-:-:S03]  /*ac00*/  @!P5 IMAD.IADD R3, R3, 0x1, -R29 ;  /* 0x000000010303d824 */ /* 0x000fc600078e0a1d */
[----:B------:R0:W-:Y:S01]  /*ac10*/  STL [R1+0x2d8], R4 ;  /* 0x0002d80401007387 */ /* 0x0001e20000100800 */
[--C-:B------:R-:W-:Y:S01]  /*ac20*/  @!P4 IMAD.IADD R12, R12, 0x1, -R29.reuse ;  /* 0x000000010c0cc824 */ /* 0x100fe200078e0a1d */
[----:B------:R-:W-:Y:S02]  /*ac30*/  ISETP.GT.U32.AND P4, PT, R29, R3, PT ;  /* 0x000000031d00720c */ /* 0x000fe40003f84070 */
[----:B0-----:R-:W3:Y:S11]  /*ac40*/  LDL.LU R4, [R1+0x284] ;  /* 0x0002840001047983 */ /* 0x001ef60000300800 */
[----:B------:R-:W-:-:S05]  /*ac50*/  @!P4 IMAD.IADD R3, R3, 0x1, -R29 ;  /* 0x000000010303c824 */ /* 0x000fca00078e0a1d */
[----:B------:R0:W-:Y:S04]  /*ac60*/  STL [R1+0x2d0], R3 ;  /* 0x0002d00301007387 */ /* 0x0001e80000100800 */
[----:B0-----:R-:W3:Y:S01]  /*ac70*/  LDL.LU R3, [R1+0x288] ;  /* 0x0002880001037983 */ /* 0x001ee20000300800 */
[C---:B----4-:R-:W-:Y:S02]  /*ac80*/  ISETP.GT.U32.AND P5, PT, R29.reuse, R28, PT ;  /* 0x0000001c1d00720c */ /* 0x050fe40003fa4070 */
[C---:B------:R-:W-:Y:S02]  /*ac90*/  ISETP.GT.U32.AND P3, PT, R29.reuse, R16, PT ;  /* 0x000000101d00720c */ /* 0x040fe40003f64070 */
[----:B------:R-:W-:-:S09]  /*aca0*/  ISETP.GT.U32.AND P0, PT, R29, R15, PT ;  /* 0x0000000f1d00720c */ /* 0x000fd20003f04070 */
[--C-:B------:R-:W-:Y:S01]  /*acb0*/  @!P5 IMAD.IADD R28, R28, 0x1, -R29.reuse ;  /* 0x000000011c1cd824 */ /* 0x100fe200078e0a1d */
[C---:B------:R-:W-:Y:S01]  /*acc0*/  ISETP.GT.U32.AND P5, PT, R29.reuse, R19, PT ;  /* 0x000000131d00720c */ /* 0x040fe20003fa4070 */
[----:B------:R-:W-:Y:S01]  /*acd0*/  IMAD.HI.U32 R23, R0, R22, RZ ;  /* 0x0000001600177227 */ /* 0x000fe200078e00ff */
[C---:B------:R-:W-:Y:S02]  /*ace0*/  ISETP.GT.U32.AND P1, PT, R29.reuse, R14, PT ;  /* 0x0000000e1d00720c */ /* 0x040fe40003f24070 */
[----:B------:R-:W-:Y:S01]  /*acf0*/  ISETP.GT.U32.AND P6, PT, R29, R28, PT ;  /* 0x0000001c1d00720c */ /* 0x000fe20003fc4070 */
[----:B------:R-:W-:Y:S02]  /*ad00*/  @!P3 IMAD.IADD R16, R16, 0x1, -R29 ;  /* 0x000000011010b824 */ /* 0x000fe400078e0a1d */
[----:B------:R-:W-:Y:S02]  /*ad10*/  IMAD.MOV R23, RZ, RZ, -R23 ;  /* 0x000000ffff177224 */ /* 0x000fe400078e0a17 */
[----:B------:R-:W-:-:S04]  /*ad20*/  @!P0 IMAD.IADD R15, R15, 0x1, -R29 ;  /* 0x000000010f0f8824 */ /* 0x000fc800078e0a1d */
[--C-:B------:R-:W-:Y:S01]  /*ad30*/  @!P5 IMAD.IADD R19, R19, 0x1, -R29.reuse ;  /* 0x000000011313d824 */ /* 0x100fe200078e0a1d */
[C---:B------:R-:W-:Y:S02]  /*ad40*/  ISETP.GT.U32.AND P5, PT, R29.reuse, R8, PT ;  /* 0x000000081d00720c */ /* 0x040fe40003fa4070 */
[C---:B------:R-:W-:Y:S02]  /*ad50*/  ISETP.GT.U32.AND P3, PT, R29.reuse, R11, PT ;  /* 0x0000000b1d00720c */ /* 0x040fe40003f64070 */
[C---:B------:R-:W-:Y:S01]  /*ad60*/  ISETP.GT.U32.AND P0, PT, R29.reuse, R10, PT ;  /* 0x0000000a1d00720c */ /* 0x040fe20003f04070 */
[C---:B------:R-:W-:Y:S01]  /*ad70*/  IMAD R22, R29.reuse, R23, R22 ;  /* 0x000000171d167224 */ /* 0x040fe200078e0216 */
[----:B------:R-:W-:Y:S02]  /*ad80*/  IABS R23, R2 ;  /* 0x0000000200177213 */ /* 0x000fe40000000000 */
[----:B------:R-:W-:Y:S01]  /*ad90*/  ISETP.GT.U32.AND P2, PT, R29, R13, PT ;  /* 0x0000000d1d00720c */ /* 0x000fe20003f44070 */
[----:B------:R-:W4:Y:S01]  /*ada0*/  LDL.LU R2, [R1+0x280] ;  /* 0x0002800001027983 */ /* 0x000f220000300800 */
[----:B------:R-:W-:-:S02]  /*adb0*/  @!P6 IMAD.IADD R28, R28, 0x1, -R29 ;  /* 0x000000011c1ce824 */ /* 0x000fc400078e0a1d */
[--C-:B------:R-:W-:Y:S01]  /*adc0*/  @!P1 IMAD.IADD R14, R14, 0x1, -R29.reuse ;  /* 0x000000010e0e9824 */ /* 0x100fe200078e0a1d */
[----:B------:R-:W-:Y:S01]  /*add0*/  ISETP.GT.U32.AND P1, PT, R29, R9, PT ;  /* 0x000000091d00720c */ /* 0x000fe20003f24070 */
[--C-:B------:R-:W-:Y:S02]  /*ade0*/  @!P5 IMAD.IADD R8, R8, 0x1, -R29.reuse ;  /* 0x000000010808d824 */ /* 0x100fe400078e0a1d */
[--C-:B------:R-:W-:Y:S01]  /*adf0*/  @!P3 IMAD.IADD R11, R11, 0x1, -R29.reuse ;  /* 0x000000010b0bb824 */ /* 0x100fe200078e0a1d */
[----:B------:R-:W-:Y:S01]  /*ae00*/  ISETP.GT.U32.AND P4, PT, R29, R12, PT ;  /* 0x0000000c1d00720c */ /* 0x000fe20003f84070 */
[----:B------:R-:W-:-:S03]  /*ae10*/  @!P0 IMAD.IADD R10, R10, 0x1, -R29 ;  /* 0x000000010a0a8824 */ /* 0x000fc600078e0a1d */
[----:B------:R-:W-:Y:S01]  /*ae20*/  @!P2 IMAD.IADD R13, R13, 0x1, -R29 ;  /* 0x000000010d0da824 */ /* 0x000fe200078e0a1d */
[----:B------:R-:W-:-:S04]  /*ae30*/  ISETP.GT.U32.AND P2, PT, R29, R6, PT ;  /* 0x000000061d00720c */ /* 0x000fc80003f44070 */
[--C-:B------:R-:W-:Y:S01]  /*ae40*/  @!P1 IMAD.IADD R9, R9, 0x1, -R29.reuse ;  /* 0x0000000109099824 */ /* 0x100fe200078e0a1d */
[----:B------:R-:W-:Y:S03]  /*ae50*/  STL [R1+0x2c8], R19 ;  /* 0x0002c81301007387 */ /* 0x000fe60000100800 */
[--C-:B------:R-:W-:Y:S01]  /*ae60*/  @!P4 IMAD.IADD R12, R12, 0x1, -R29.reuse ;  /* 0x000000010c0cc824 */ /* 0x100fe200078e0a1d */
[----:B------:R-:W-:Y:S04]  /*ae70*/  STL [R1+0x2b8], R16 ;  /* 0x0002b81001007387 */ /* 0x000fe80000100800 */
[----:B------:R-:W-:Y:S01]  /*ae80*/  STL [R1+0x2c0], R15 ;  /* 0x0002c00f01007387 */ /* 0x000fe20000100800 */
[----:B------:R-:W-:-:S03]  /*ae90*/  @!P2 IMAD.IADD R6, R6, 0x1, -R29 ;  /* 0x000000010606a824 */ /* 0x000fc600078e0a1d */
[----:B------:R-:W-:Y:S04]  /*aea0*/  STL [R1+0x2c4], R14 ;  /* 0x0002c40e01007387 */ /* 0x000fe80000100800 */
[----:B------:R-:W-:Y:S04]  /*aeb0*/  STL [R1+0x2bc], R13 ;  /* 0x0002bc0d01007387 */ /* 0x000fe80000100800 */
[----:B------:R0:W-:Y:S04]  /*aec0*/  STL [R1+0x2a4], R28 ;  /* 0x0002a41c01007387 */ /* 0x0001e80000100800 */
[----:B------:R1:W-:Y:S04]  /*aed0*/  STL [R1+0x2b4], R12 ;  /* 0x0002b40c01007387 */ /* 0x0003e80000100800 */
[----:B0-----:R-:W4:Y:S01]  /*aee0*/  LDL.LU R28, [R1+0x278] ;  /* 0x00027800011c7983 */ /* 0x001f220000300800 */
[----:B------:R-:W-:-:S03]  /*aef0*/  ISETP.GT.U32.AND P4, PT, R29, R24, PT ;  /* 0x000000181d00720c */ /* 0x000fc60003f84070 */
[----:B------:R-:W4:Y:S04]  /*af00*/  LDL.LU R16, [R1+0x268] ;  /* 0x0002680001107983 */ /* 0x000f280000300800 */
[----:B------:R-:W4:Y:S04]  /*af10*/  LDL.LU R15, [R1+0x270] ;  /* 0x00027000010f7983 */ /* 0x000f280000300800 */
[----:B-1----:R-:W4:Y:S02]  /*af20*/  LDL.LU R12, [R1+0x274] ;  /* 0x00027400010c7983 */ /* 0x002f240000300800 */
[----:B------:R-:W-:Y:S01]  /*af30*/  @!P4 IMAD.IADD R24, R24, 0x1, -R29 ;  /* 0x000000011818c824 */ /* 0x000fe200078e0a1d */
[----:B--2---:R-:W-:-:S02]  /*af40*/  ISETP.GT.U32.AND P6, PT, R29, R18, PT ;  /* 0x000000121d00720c */ /* 0x004fc40003fc4070 */
[C---:B---3--:R-:W-:Y:S02]  /*af50*/  ISETP.GT.U32.AND P5, PT, R29.reuse, R17, PT ;  /* 0x000000111d00720c */ /* 0x048fe40003fa4070 */
[C---:B------:R-:W-:Y:S02]  /*af60*/  ISETP.GT.U32.AND P3, PT, R29.reuse, R7, PT ;  /* 0x000000071d00720c */ /* 0x040fe40003f64070 */
[----:B------:R-:W-:-:S07]  /*af70*/  ISETP.GT.U32.AND P0, PT, R29, R5, PT ;  /* 0x000000051d00720c */ /* 0x000fce0003f04070 */
[--C-:B------:R-:W-:Y:S01]  /*af80*/  @!P6 IMAD.IADD R18, R18, 0x1, -R29.reuse ;  /* 0x000000011212e824 */ /* 0x100fe200078e0a1d */
[----:B------:R-:W-:Y:S01]  /*af90*/  ISETP.GT.U32.AND P6, PT, R29, R8, PT ;  /* 0x000000081d00720c */ /* 0x000fe20003fc4070 */
[--C-:B------:R-:W-:Y:S01]  /*afa0*/  @!P5 IMAD.IADD R17, R17, 0x1, -R29.reuse ;  /* 0x000000011111d824 */ /* 0x100fe200078e0a1d */
[----:B------:R-:W-:Y:S01]  /*afb0*/  ISETP.GT.U32.AND P5, PT, R29, R11, PT ;  /* 0x0000000b1d00720c */ /* 0x000fe20003fa4070 */
[--C-:B------:R-:W-:Y:S01]  /*afc0*/  @!P3 IMAD.IADD R7, R7, 0x1, -R29.reuse ;  /* 0x000000010707b824 */ /* 0x100fe200078e0a1d */
[C---:B------:R-:W-:Y:S02]  /*afd0*/  ISETP.GT.U32.AND P3, PT, R29.reuse, R10, PT ;  /* 0x0000000a1d00720c */ /* 0x040fe40003f64070 */
[----:B------:R-:W-:Y:S01]  /*afe0*/  ISETP.GT.U32.AND P1, PT, R29, R4, PT ;  /* 0x000000041d00720c */ /* 0x000fe20003f24070 */
[----:B------:R-:W-:Y:S01]  /*aff0*/  @!P0 IMAD.IADD R5, R5, 0x1, -R29 ;  /* 0x0000000105058824 */ /* 0x000fe200078e0a1d */
[----:B------:R-:W-:-:S05]  /*b000*/  ISETP.GT.U32.AND P0, PT, R29, R9, PT ;  /* 0x000000091d00720c */ /* 0x000fca0003f04070 */
[--C-:B------:R-:W-:Y:S02]  /*b010*/  @!P6 IMAD.IADD R8, R8, 0x1, -R29.reuse ;  /* 0x000000010808e824 */ /* 0x100fe400078e0a1d */
[--C-:B------:R-:W-:Y:S02]  /*b020*/  @!P5 IMAD.IADD R11, R11, 0x1, -R29.reuse ;  /* 0x000000010b0bd824 */ /* 0x100fe400078e0a1d */
[--C-:B------:R-:W-:Y:S01]  /*b030*/  @!P3 IMAD.IADD R10, R10, 0x1, -R29.reuse ;  /* 0x000000010a0ab824 */ /* 0x100fe200078e0a1d */
[----:B------:R0:W-:Y:S01]  /*b040*/  STL [R1+0x2ac], R8 ;  /* 0x0002ac0801007387 */ /* 0x0001e20000100800 */
[--C-:B------:R-:W-:Y:S01]  /*b050*/  @!P1 IMAD.IADD R4, R4, 0x1, -R29.reuse ;  /* 0x0000000104049824 */ /* 0x100fe200078e0a1d */
[----:B------:R-:W-:Y:S01]  /*b060*/  ISETP.GT.U32.AND P1, PT, R29, R6, PT ;  /* 0x000000061d00720c */ /* 0x000fe20003f24070 */
[----:B------:R-:W-:Y:S01]  /*b070*/  @!P0 IMAD.IADD R9, R9, 0x1, -R29 ;  /* 0x0000000109098824 */ /* 0x000fe200078e0a1d */
[----:B0-----:R-:W2:Y:S01]  /*b080*/  LDL.LU R8, [R1+0x26c] ;  /* 0x00026c0001087983 */ /* 0x001ea20000300800 */
[----:B------:R-:W-:-:S03]  /*b090*/  ISETP.GT.U32.AND P2, PT, R29, R3, PT ;  /* 0x000000031d00720c */ /* 0x000fc60003f44070 */
[----:B------:R-:W3:Y:S04]  /*b0a0*/  LDL.LU R20, [R1+0x264] ;  /* 0x0002640001147983 */ /* 0x000ee80000300800 */
[----:B------:R0:W-:Y:S04]  /*b0b0*/  STL [R1+0x2b0], R11 ;  /* 0x0002b00b01007387 */ /* 0x0001e80000100800 */
[----:B------:R-:W2:Y:S04]  /*b0c0*/  LDL.LU R19, [R1+0x254] ;  /* 0x0002540001137983 */ /* 0x000ea80000300800 */
[----:B------:R-:W-:Y:S04]  /*b0d0*/  STL [R1+0x2a8], R10 ;  /* 0x0002a80a01007387 */ /* 0x000fe80000100800 */
[----:B------:R1:W-:Y:S01]  /*b0e0*/  STL [R1+0x2a0], R9 ;  /* 0x0002a00901007387 */ /* 0x0003e20000100800 */
[----:B------:R-:W-:-:S03]  /*b0f0*/  @!P1 IMAD.IADD R6, R6, 0x1, -R29 ;  /* 0x0000000106069824 */ /* 0x000fc600078e0a1d */
[----:B------:R-:W3:Y:S04]  /*b100*/  LDL.LU R14, [R1+0x25c] ;  /* 0x00025c00010e7983 */ /* 0x000ee80000300800 */
[----:B------:R-:W3:Y:S01]  /*b110*/  LDL.LU R13, [R1+0x260] ;  /* 0x00026000010d7983 */ /* 0x000ee20000300800 */
[----:B------:R-:W-:-:S03]  /*b120*/  @!P2 IMAD.IADD R3, R3, 0x1, -R29 ;  /* 0x000000010303a824 */ /* 0x000fc600078e0a1d */
[----:B------:R4:W-:Y:S01]  /*b130*/  STL [R1+0x290], R6 ;  /* 0x0002900601007387 */ /* 0x0009e20000100800 */
[----:B------:R-:W-:-:S03]  /*b140*/  ISETP.GT.U32.AND P2, PT, R29, R24, PT ;  /* 0x000000181d00720c */ /* 0x000fc60003f44070 */
[----:B0-----:R-:W3:Y:S04]  /*b150*/  LDL.LU R11, [R1+0x258] ;  /* 0x00025800010b7983 */ /* 0x001ee80000300800 */
[----:B-1----:R-:W3:Y:S04]  /*b160*/  LDL.LU R9, [R1+0x250] ;  /* 0x0002500001097983 */ /* 0x002ee80000300800 */
[----:B------:R-:W3:Y:S02]  /*b170*/  LDL.LU R10, [R1+0x240] ;  /* 0x00024000010a7983 */ /* 0x000ee40000300800 */
[----:B------:R-:W-:-:S05]  /*b180*/  @!P2 IMAD.IADD R24, R24, 0x1, -R29 ;  /* 0x000000011818a824 */ /* 0x000fca00078e0a1d */
[----:B------:R-:W-:Y:S04]  /*b190*/  STL [R1+0x298], R24 ;  /* 0x0002981801007387 */ /* 0x000fe80000100800 */
[----:B----4-:R-:W4:Y:S01]  /*b1a0*/  LDL.LU R6, [R1+0x248] ;  /* 0x0002480001067983 */ /* 0x010f220000300800 */
[C---:B------:R-:W-:Y:S02]  /*b1b0*/  ISETP.GT.U32.AND P4, PT, R29.reuse, R2, PT ;  /* 0x000000021d00720c */ /* 0x040fe40003f84070 */
[----:B------:R-:W-:-:S11]  /*b1c0*/  ISETP.GT.U32.AND P5, PT, R29, R17, PT ;  /* 0x000000111d00720c */ /* 0x000fd60003fa4070 */
[--C-:B------:R-:W-:Y:S01]  /*b1d0*/  @!P4 IMAD.IADD R2, R2, 0x1, -R29.reuse ;  /* 0x000000010202c824 */ /* 0x100fe200078e0a1d */
[C---:B------:R-:W-:Y:S02]  /*b1e0*/  ISETP.GT.U32.AND P4, PT, R29.reuse, R18, PT ;  /* 0x000000121d00720c */ /* 0x040fe40003f84070 */
[C---:B------:R-:W-:Y:S02]  /*b1f0*/  ISETP.GT.U32.AND P3, PT, R29.reuse, R7, PT ;  /* 0x000000071d00720c */ /* 0x040fe40003f64070 */
[----:B------:R-:W-:Y:S01]  /*b200*/  ISETP.GT.U32.AND P6, PT, R29, R2, PT ;  /* 0x000000021d00720c */ /* 0x000fe20003fc4070 */
[----:B------:R-:W-:Y:S01]  /*b210*/  @!P5 IMAD.IADD R17, R17, 0x1, -R29 ;  /* 0x000000011111d824 */ /* 0x000fe200078e0a1d */
[----:B------:R-:W-:-:S07]  /*b220*/  ISETP.GT.U32.AND P0, PT, R29, R5, PT ;  /* 0x000000051d00720c */ /* 0x000fce0003f04070 */
[--C-:B------:R-:W-:Y:S01]  /*b230*/  @!P4 IMAD.IADD R18, R18, 0x1, -R29.reuse ;  /* 0x000000011212c824 */ /* 0x100fe200078e0a1d */
[C---:B------:R-:W-:Y:S02]  /*b240*/  ISETP.GT.U32.AND P4, PT, R29.reuse, R28, PT ;  /* 0x0000001c1d00720c */ /* 0x040fe40003f84070 */
[----:B------:R-:W-:Y:S01]  /*b250*/  ISETP.GT.U32.AND P5, PT, R29, R16, PT ;  /* 0x000000101d00720c */ /* 0x000fe20003fa4070 */
[--C-:B------:R-:W-:Y:S02]  /*b260*/  @!P3 IMAD.IADD R7, R7, 0x1, -R29.reuse ;  /* 0x000000010707b824 */ /* 0x100fe400078e0a1d */
[----:B------:R-:W-:Y:S01]  /*b270*/  @!P6 IMAD.IADD R2, R2, 0x1, -R29 ;  /* 0x000000010202e824 */ /* 0x000fe200078e0a1d */
[C---:B------:R-:W-:Y:S02]  /*b280*/  ISETP.GT.U32.AND P3, PT, R29.reuse, R15, PT ;  /* 0x0000000f1d00720c */ /* 0x040fe40003f64070 */
[C---:B------:R-:W-:Y:S02]  /*b290*/  ISETP.GT.U32.AND P1, PT, R29.reuse, R4, PT ;  /* 0x000000041d00720c */ /* 0x040fe40003f24070 */
[----:B------:R-:W-:-:S03]  /*b2a0*/  ISETP.GT.U32.AND P2, PT, R29, R3, PT ;  /* 0x000000031d00720c */ /* 0x000fc60003f44070 */
[--C-:B------:R-:W-:Y:S02]  /*b2b0*/  @!P4 IMAD.IADD R28, R28, 0x1, -R29.reuse ;  /* 0x000000011c1cc824 */ /* 0x100fe400078e0a1d */
[--C-:B------:R-:W-:Y:S02]  /*b2c0*/  @!P0 IMAD.IADD R5, R5, 0x1, -R29.reuse ;  /* 0x0000000105058824 */ /* 0x100fe400078e0a1d */
[--C-:B------:R-:W-:Y:S01]  /*b2d0*/  @!P5 IMAD.IADD R16, R16, 0x1, -R29.reuse ;  /* 0x000000011010d824 */ /* 0x100fe200078e0a1d */
[----:B------:R-:W-:Y:S01]  /*b2e0*/  ISETP.GT.U32.AND P0, PT, R29, R12, PT ;  /* 0x0000000c1d00720c */ /* 0x000fe20003f04070 */
[--C-:B------:R-:W-:Y:S01]  /*b2f0*/  @!P3 IMAD.IADD R15, R15, 0x1, -R29.reuse ;  /* 0x000000010f0fb824 */ /* 0x100fe200078e0a1d */
[----:B------:R-:W-:Y:S01]  /*b300*/  STL [R1+0x29c], R18 ;  /* 0x00029c1201007387 */ /* 0x000fe20000100800 */
[--C-:B------:R-:W-:Y:S02]  /*b310*/  @!P1 IMAD.IADD R4, R4, 0x1, -R29.reuse ;  /* 0x0000000104049824 */ /* 0x100fe400078e0a1d */
[--C-:B------:R-:W-:Y:S01]  /*b320*/  @!P2 IMAD.IADD R3, R3, 0x1, -R29.reuse ;  /* 0x000000010303a824 */ /* 0x100fe200078e0a1d */
[----:B------:R-:W-:Y:S04]  /*b330*/  STL [R1+0x294], R17 ;  /* 0x0002941101007387 */ /* 0x000fe80000100800 */
[----:B------:R-:W-:Y:S03]  /*b340*/  STL [R1+0x28c], R7 ;  /* 0x00028c0701007387 */ /* 0x000fe60000100800 */
[----:B------:R-:W-:Y:S01]  /*b350*/  @!P0 IMAD.IADD R12, R12, 0x1, -R29 ;  /* 0x000000010c0c8824 */ /* 0x000fe200078e0a1d */
[----:B------:R-:W-:Y:S04]  /*b360*/  STL [R1+0x27c], R5 ;  /* 0x00027c0501007387 */ /* 0x000fe80000100800 */
[----:B------:R-:W-:Y:S04]  /*b370*/  STL [R1+0x284], R4 ;  /* 0x0002840401007387 */ /* 0x000fe80000100800 */
[----:B------:R0:W-:Y:S04]  /*b380*/  STL [R1+0x280], R2 ;  /* 0x0002800201007387 */ /* 0x0001e80000100800 */
[----:B------:R1:W-:Y:S04]  /*b390*/  STL [R1+0x288], R3 ;  /* 0x0002880301007387 */ /* 0x0003e80000100800 */
[----:B0-----:R-:W4:Y:S04]  /*b3a0*/  LDL.LU R2, [R1+0x24c] ;  /* 0x00024c0001027983 */ /* 0x001f280000300800 */
[----:B------:R-:W4:Y:S04]  /*b3b0*/  LDL.LU R7, [R1+0x244] ;  /* 0x0002440001077983 */ /* 0x000f280000300800 */
[----:B------:R-:W4:Y:S04]  /*b3c0*/  LDL.LU R5, [R1+0x23c] ;  /* 0x00023c0001057983 */ /* 0x000f280000300800 */
[----:B------:R-:W4:Y:S04]  /*b3d0*/  LDL.LU R4, [R1+0x22c] ;  /* 0x00022c0001047983 */ /* 0x000f280000300800 */
[----:B-1----:R-:W4:Y:S01]  /*b3e0*/  LDL.LU R3, [R1+0x234] ;  /* 0x0002340001037983 */ /* 0x002f220000300800 */
[----:B--2---:R-:W-:-:S02]  /*b3f0*/  ISETP.GT.U32.AND P6, PT, R29, R19, PT ;  /* 0x000000131d00720c */ /* 0x004fc40003fc4070 */
[C---:B---3--:R-:W-:Y:S02]  /*b400*/  ISETP.GT.U32.AND P4, PT, R29.reuse, R14, PT ;  /* 0x0000000e1d00720c */ /* 0x048fe40003f84070 */
[----:B------:R-:W-:-:S09]  /*b410*/  ISETP.GT.U32.AND P5, PT, R29, R13, PT ;  /* 0x0000000d1d00720c */ /* 0x000fd20003fa4070 */
[--C-:B------:R-:W-:Y:S01]  /*b420*/  @!P6 IMAD.IADD R19, R19, 0x1, -R29.reuse ;  /* 0x000000011313e824 */ /* 0x100fe200078e0a1d */
[C---:B------:R-:W-:Y:S02]  /*b430*/  ISETP.GT.U32.AND P6, PT, R29.reuse, R28, PT ;  /* 0x0000001c1d00720c */ /* 0x040fe40003fc4070 */
[C---:B------:R-:W-:Y:S01]  /*b440*/  ISETP.GT.U32.AND P3, PT, R29.reuse, R11, PT ;  /* 0x0000000b1d00720c */ /* 0x040fe20003f64070 */
[--C-:B------:R-:W-:Y:S01]  /*b450*/  @!P4 IMAD.IADD R14, R14, 0x1, -R29.reuse ;  /* 0x000000010e0ec824 */ /* 0x100fe200078e0a1d */
[C---:B------:R-:W-:Y:S02]  /*b460*/  ISETP.GT.U32.AND P4, PT, R29.reuse, R16, PT ;  /* 0x000000101d00720c */ /* 0x040fe40003f84070 */
[----:B------:R-:W-:Y:S01]  /*b470*/  ISETP.GT.U32.AND P1, PT, R29, R8, PT ;  /* 0x000000081d00720c */ /* 0x000fe20003f24070 */
[----:B------:R-:W-:Y:S01]  /*b480*/  @!P5 IMAD.IADD R13, R13, 0x1, -R29 ;  /* 0x000000010d0dd824 */ /* 0x000fe200078e0a1d */
[C---:B------:R-:W-:Y:S02]  /*b490*/  ISETP.GT.U32.AND P2, PT, R29.reuse, R20, PT ;  /* 0x000000141d00720c */ /* 0x040fe40003f44070 */
[----:B------:R-:W-:-:S02]  /*b4a0*/  ISETP.GT.U32.AND P5, PT, R29, R15, PT ;  /* 0x0000000f1d00720c */ /* 0x000fc40003fa4070 */
[----:B------:R-:W-:Y:S01]  /*b4b0*/  ISETP.GT.U32.AND P0, PT, R29, R9, PT ;  /* 0x000000091d00720c */ /* 0x000fe20003f04070 */
[--C-:B------:R-:W-:Y:S02]  /*b4c0*/  @!P6 IMAD.IADD R28, R28, 0x1, -R29.reuse ;  /* 0x000000011c1ce824 */ /* 0x100fe400078e0a1d */
[--C-:B------:R-:W-:Y:S01]  /*b4d0*/  @!P3 IMAD.IADD R11, R11, 0x1, -R29.reuse ;  /* 0x000000010b0bb824 */ /* 0x100fe200078e0a1d */
[C---:B------:R-:W-:Y:S01]  /*b4e0*/  ISETP.GT.U32.AND P3, PT, R29.reuse, R12, PT ;  /* 0x0000000c1d00720c */ /* 0x040fe20003f64070 */
[--C-:B------:R-:W-:Y:S01]  /*b4f0*/  @!P4 IMAD.IADD R16, R16, 0x1, -R29.reuse ;  /* 0x000000011010c824 */ /* 0x100fe200078e0a1d */
[----:B------:R0:W-:Y:S01]  /*b500*/  STL [R1+0x278], R28 ;  /* 0x0002781c01007387 */ /* 0x0001e20000100800 */
[--C-:B------:R-:W-:Y:S01]  /*b510*/  @!P1 IMAD.IADD R8, R8, 0x1, -R29.reuse ;  /* 0x0000000108089824 */ /* 0x100fe200078e0a1d */
[C---:B------:R-:W-:Y:S01]  /*b520*/  ISETP.GT.U32.AND P1, PT, R29.reuse, R10, PT ;  /* 0x0000000a1d00720c */ /* 0x040fe20003f24070 */
[--C-:B------:R-:W-:Y:S01]  /*b530*/  @!P2 IMAD.IADD R20, R20, 0x1, -R29.reuse ;  /* 0x000000011414a824 */ /* 0x100fe200078e0a1d */
[----:B----4-:R-:W-:Y:S01]  /*b540*/  ISETP.GT.U32.AND P2, PT, R29, R6, PT ;  /* 0x000000061d00720c */ /* 0x010fe20003f44070 */
[----:B------:R-:W-:-:S02]  /*b550*/  @!P5 IMAD.IADD R15, R15, 0x1, -R29 ;  /* 0x000000010f0fd824 */ /* 0x000fc400078e0a1d */
[----:B------:R-:W-:Y:S01]  /*b560*/  @!P0 IMAD.IADD R9, R9, 0x1, -R29 ;  /* 0x0000000109098824 */ /* 0x000fe200078e0a1d */
[----:B0-----:R-:W2:Y:S01]  /*b570*/  LDL.LU R28, [R1+0x238] ;  /* 0x00023800011c7983 */ /* 0x001ea20000300800 */
[----:B------:R-:W-:-:S03]  /*b580*/  ISETP.GT.U32.AND P0, PT, R29, R8, PT ;  /* 0x000000081d00720c */ /* 0x000fc60003f04070 */
[----:B------:R-:W3:Y:S04]  /*b590*/  LDL.LU R18, [R1+0x230] ;  /* 0x0002300001127983 */ /* 0x000ee80000300800 */
[----:B------:R0:W-:Y:S01]  /*b5a0*/  STL [R1+0x268], R16 ;  /* 0x0002681001007387 */ /* 0x0001e20000100800 */
[----:B------:R-:W-:-:S03]  /*b5b0*/  @!P3 IMAD.IADD R12, R12, 0x1, -R29 ;  /* 0x000000010c0cb824 */ /* 0x000fc600078e0a1d */
[----:B------:R-:W4:Y:S04]  /*b5c0*/  LDL.LU R17, [R1+0x228] ;  /* 0x0002280001117983 */ /* 0x000f280000300800 */
[----:B0-----:R-:W2:Y:S04]  /*b5d0*/  LDL.LU R16, [R1+0x218] ;  /* 0x0002180001107983 */ /* 0x001ea80000300800 */
[----:B------:R0:W-:Y:S01]  /*b5e0*/  STL [R1+0x270], R15 ;  /* 0x0002700f01007387 */ /* 0x0001e20000100800 */
[--C-:B------:R-:W-:Y:S01]  /*b5f0*/  @!P1 IMAD.IADD R10, R10, 0x1, -R29.reuse ;  /* 0x000000010a0a9824 */ /* 0x100fe200078e0a1d */
[C---:B------:R-:W-:Y:S01]  /*b600*/  ISETP.GT.U32.AND P1, PT, R29.reuse, R20, PT ;  /* 0x000000141d00720c */ /* 0x040fe20003f24070 */
[----:B------:R-:W-:Y:S01]  /*b610*/  @!P2 IMAD.IADD R6, R6, 0x1, -R29 ;  /* 0x000000010606a824 */ /* 0x000fe200078e0a1d */
[----:B0-----:R-:W2:Y:S01]  /*b620*/  LDL.LU R15, [R1+0x220] ;  /* 0x00022000010f7983 */ /* 0x001ea20000300800 */
[----:B------:R-:W-:-:S03]  /*b630*/  ISETP.GT.U32.AND P2, PT, R29, R19, PT ;  /* 0x000000131d00720c */ /* 0x000fc60003f44070 */
[----:B------:R0:W-:Y:S01]  /*b640*/  STL [R1+0x274], R12 ;  /* 0x0002740c01007387 */ /* 0x0001e20000100800 */
[C---:B------:R-:W-:Y:S01]  /*b650*/  ISETP.GT.U32.AND P4, PT, R29.reuse, R14, PT ;  /* 0x0000000e1d00720c */ /* 0x040fe20003f84070 */
[--C-:B------:R-:W-:Y:S01]  /*b660*/  @!P0 IMAD.IADD R8, R8, 0x1, -R29.reuse ;  /* 0x0000000108088824 */ /* 0x100fe200078e0a1d */
[C---:B------:R-:W-:Y:S02]  /*b670*/  ISETP.GT.U32.AND P5, PT, R29.reuse, R13, PT ;  /* 0x0000000d1d00720c */ /* 0x040fe40003fa4070 */
[C---:B------:R-:W-:Y:S01]  /*b680*/  ISETP.GT.U32.AND P0, PT, R29.reuse, R9, PT ;  /* 0x000000091d00720c */ /* 0x040fe20003f04070 */
[----:B0-----:R-:W2:Y:S01]  /*b690*/  LDL.LU R12, [R1+0x224] ;  /* 0x00022400010c7983 */ /* 0x001ea20000300800 */
[----:B------:R-:W-:Y:S01]  /*b6a0*/  ISETP.GT.U32.AND P3, PT, R29, R11, PT ;  /* 0x0000000b1d00720c */ /* 0x000fe20003f64070 */
[--C-:B------:R-:W-:Y:S02]  /*b6b0*/  @!P1 IMAD.IADD R20, R20, 0x1, -R29.reuse ;  /* 0x0000000114149824 */ /* 0x100fe400078e0a1d */
[--C-:B------:R-:W-:Y:S01]  /*b6c0*/  @!P2 IMAD.IADD R19, R19, 0x1, -R29.reuse ;  /* 0x000000011313a824 */ /* 0x100fe200078e0a1d */
[----:B------:R0:W-:Y:S03]  /*b6d0*/  STL [R1+0x26c], R8 ;  /* 0x00026c0801007387 */ /* 0x0001e60000100800 */
[----:B------:R-:W-:-:S02]  /*b6e0*/  @!P4 IMAD.IADD R14, R14, 0x1, -R29 ;  /* 0x000000010e0ec824 */ /* 0x000fc400078e0a1d */
[--C-:B------:R-:W-:Y:S02]  /*b6f0*/  @!P5 IMAD.IADD R13, R13, 0x1, -R29.reuse ;  /* 0x000000010d0dd824 */ /* 0x100fe400078e0a1d */
[--C-:B------:R-:W-:Y:S02]  /*b700*/  @!P0 IMAD.IADD R9, R9, 0x1, -R29.reuse ;  /* 0x0000000109098824 */ /* 0x100fe400078e0a1d */
[----:B------:R-:W-:Y:S01]  /*b710*/  @!P3 IMAD.IADD R11, R11, 0x1, -R29 ;  /* 0x000000010b0bb824 */ /* 0x000fe200078e0a1d */
        /* <DEDUP_REMOVED lines=9> */
[C---:B------:R-:W-:Y:S02]  /*b7b0*/  ISETP.GT.U32.AND P2, PT, R29.reuse, R2, PT ;  /* 0x000000021d00720c */ /* 0x040fe40003f44070 */
[C---:B------:R-:W-:Y:S02]  /*b7c0*/  ISETP.GT.U32.AND P4, PT, R29.reuse, R7, PT ;  /* 0x000000071d00720c */ /* 0x040fe40003f84070 */
[C---:B------:R-:W-:Y:S02]  /*b7d0*/  ISETP.GT.U32.AND P5, PT, R29.reuse, R5, PT ;  /* 0x000000051d00720c */ /* 0x040fe40003fa4070 */
[----:B------:R-:W-:-:S05]  /*b7e0*/  ISETP.GT.U32.AND P3, PT, R29, R4, PT ;  /* 0x000000041d00720c */ /* 0x000fca0003f64070 */
[--C-:B------:R-:W-:Y:S02]  /*b7f0*/  @!P6 IMAD.IADD R6, R6, 0x1, -R29.reuse ;  /* 0x000000010606e824 */ /* 0x100fe400078e0a1d */
[--C-:B------:R-:W-:Y:S01]  /*b800*/  @!P2 IMAD.IADD R2, R2, 0x1, -R29.reuse ;  /* 0x000000010202a824 */ /* 0x100fe200078e0a1d */
[----:B------:R-:W-:Y:S01]  /*b810*/  ISETP.GT.U32.AND P1, PT, R29, R10, PT ;  /* 0x0000000a1d00720c */ /* 0x000fe20003f24070 */
[--C-:B------:R-:W-:Y:S02]  /*b820*/  @!P4 IMAD.IADD R7, R7, 0x1, -R29.reuse ;  /* 0x000000010707c824 */ /* 0x100fe400078e0a1d */
[--C-:B------:R-:W-:Y:S01]  /*b830*/  @!P5 IMAD.IADD R5, R5, 0x1, -R29.reuse ;  /* 0x000000010505d824 */ /* 0x100fe200078e0a1d */
[----:B------:R-:W-:Y:S01]  /*b840*/  ISETP.GT.U32.AND P0, PT, R29, R3, PT ;  /* 0x000000031d00720c */ /* 0x000fe20003f04070 */
[--C-:B------:R-:W-:Y:S01]  /*b850*/  @!P3 IMAD.IADD R4, R4, 0x1, -R29.reuse ;  /* 0x000000010404b824 */ /* 0x100fe200078e0a1d */
[----:B------:R0:W-:Y:S07]  /*b860*/  STL [R1+0x248], R6 ;  /* 0x0002480601007387 */ /* 0x0001ee0000100800 */
[----:B------:R-:W-:-:S04]  /*b870*/  @!P1 IMAD.IADD R10, R10, 0x1, -R29 ;  /* 0x000000010a0a9824 */ /* 0x000fc800078e0a1d */
[----:B------:R-:W-:Y:S01]  /*b880*/  @!P0 IMAD.IADD R3, R3, 0x1, -R29 ;  /* 0x0000000103038824 */ /* 0x000fe200078e0a1d */
[----:B------:R1:W-:Y:S04]  /*b890*/  STL [R1+0x240], R10 ;  /* 0x0002400a01007387 */ /* 0x0003e80000100800 */
[----:B0-----:R-:W2:Y:S01]  /*b8a0*/  LDL.LU R6, [R1+0x204] ;  /* 0x0002040001067983 */ /* 0x001ea20000300800 */
[----:B------:R-:W-:-:S03]  /*b8b0*/  IMAD.HI.U32 R24, R0, R23, RZ ;  /* 0x0000001700187227 */ /* 0x000fc600078e00ff */
[----:B------:R-:W2:Y:S04]  /*b8c0*/  LDL.LU R14, [R1+0x20c] ;  /* 0x00020c00010e7983 */ /* 0x000ea80000300800 */
[----:B------:R-:W2:Y:S01]  /*b8d0*/  LDL.LU R13, [R1+0x210] ;  /* 0x00021000010d7983 */ /* 0x000ea20000300800 */
[----:B------:R-:W-:-:S03]  /*b8e0*/  IMAD.MOV R24, RZ, RZ, -R24 ;  /* 0x000000ffff187224 */ /* 0x000fc600078e0a18 */
[----:B------:R-:W2:Y:S04]  /*b8f0*/  LDL.LU R11, [R1+0x208] ;  /* 0x00020800010b7983 */ /* 0x000ea80000300800 */
[----:B-1----:R-:W2:Y:S01]  /*b900*/  LDL.LU R10, [R1+0x200] ;  /* 0x00020000010a7983 */ /* 0x002ea20000300800 */
[C---:B------:R-:W-:Y:S01]  /*b910*/  IMAD R23, R29.reuse, R24, R23 ;  /* 0x000000181d177224 */ /* 0x040fe200078e0217 */
[C---:B---3--:R-:W-:Y:S02]  /*b920*/  ISETP.GT.U32.AND P6, PT, R29.reuse, R18, PT ;  /* 0x000000121d00720c */ /* 0x048fe40003fc4070 */
[C---:B----4-:R-:W-:Y:S02]  /*b930*/  ISETP.GT.U32.AND P2, PT, R29.reuse, R17, PT ;  /* 0x000000111d00720c */ /* 0x050fe40003f44070 */
[----:B--2---:R-:W-:-:S09]  /*b940*/  ISETP.GT.U32.AND P4, PT, R29, R16, PT ;  /* 0x000000101d00720c */ /* 0x004fd20003f84070 */
[--C-:B------:R-:W-:Y:S01]  /*b950*/  @!P6 IMAD.IADD R18, R18, 0x1, -R29.reuse ;  /* 0x000000011212e824 */ /* 0x100fe200078e0a1d */
[C---:B------:R-:W-:Y:S02]  /*b960*/  ISETP.GT.U32.AND P6, PT, R29.reuse, R2, PT ;  /* 0x000000021d00720c */ /* 0x040fe40003fc4070 */
[----:B------:R-:W-:Y:S01]  /*b970*/  ISETP.GT.U32.AND P5, PT, R29, R15, PT ;  /* 0x0000000f1d00720c */ /* 0x000fe20003fa4070 */
[--C-:B------:R-:W-:Y:S01]  /*b980*/  @!P2 IMAD.IADD R17, R17, 0x1, -R29.reuse ;  /* 0x000000011111a824 */ /* 0x100fe200078e0a1d */
[C---:B------:R-:W-:Y:S01]  /*b990*/  ISETP.GT.U32.AND P2, PT, R29.reuse, R7, PT ;  /* 0x000000071d00720c */ /* 0x040fe20003f44070 */
[----:B------:R-:W-:Y:S01]  /*b9a0*/  @!P4 IMAD.IADD R16, R16, 0x1, -R29 ;  /* 0x000000011010c824 */ /* 0x000fe200078e0a1d */
[C---:B------:R-:W-:Y:S02]  /*b9b0*/  ISETP.GT.U32.AND P4, PT, R29.reuse, R5, PT ;  /* 0x000000051d00720c */ /* 0x040fe40003f84070 */
[----:B------:R-:W-:-:S07]  /*b9c0*/  ISETP.GT.U32.AND P3, PT, R29, R12, PT ;  /* 0x0000000c1d00720c */ /* 0x000fce0003f64070 */
[--C-:B------:R-:W-:Y:S01]  /*b9d0*/  @!P5 IMAD.IADD R15, R15, 0x1, -R29.reuse ;  /* 0x000000010f0fd824 */ /* 0x100fe200078e0a1d */
[----:B------:R-:W-:Y:S01]  /*b9e0*/  ISETP.GT.U32.AND P5, PT, R29, R4, PT ;  /* 0x000000041d00720c */ /* 0x000fe20003fa4070 */
[--C-:B------:R-:W-:Y:S02]  /*b9f0*/  @!P6 IMAD.IADD R2, R2, 0x1, -R29.reuse ;  /* 0x000000010202e824 */ /* 0x100fe400078e0a1d */
[--C-:B------:R-:W-:Y:S02]  /*ba00*/  @!P2 IMAD.IADD R7, R7, 0x1, -R29.reuse ;  /* 0x000000010707a824 */ /* 0x100fe400078e0a1d */
[--C-:B------:R-:W-:Y:S01]  /*ba10*/  @!P3 IMAD.IADD R12, R12, 0x1, -R29.reuse ;  /* 0x000000010c0cb824 */ /* 0x100fe200078e0a1d */
[----:B------:R-:W-:Y:S01]  /*ba20*/  ISETP.GT.U32.AND P3, PT, R29, R3, PT ;  /* 0x000000031d00720c */ /* 0x000fe20003f64070 */
[--C-:B------:R-:W-:Y:S01]  /*ba30*/  @!P4 IMAD.IADD R5, R5, 0x1, -R29.reuse ;  /* 0x000000010505c824 */ /* 0x100fe200078e0a1d */
[----:B------:R0:W-:Y:S05]  /*ba40*/  STL [R1+0x24c], R2 ;  /* 0x00024c0201007387 */ /* 0x0001ea0000100800 */
[--C-:B------:R-:W-:Y:S01]  /*ba50*/  @!P5 IMAD.IADD R4, R4, 0x1, -R29.reuse ;  /* 0x000000010404d824 */ /* 0x100fe200078e0a1d */
[----:B0-----:R-:W2:Y:S04]  /*ba60*/  LDL.LU R2, [R1+0x1f0] ;  /* 0x0001f00001027983 */ /* 0x001ea80000300800 */
[----:B------:R0:W-:Y:S01]  /*ba70*/  STL [R1+0x244], R7 ;  /* 0x0002440701007387 */ /* 0x0001e20000100800 */
[----:B------:R-:W-:-:S03]  /*ba80*/  @!P3 IMAD.IADD R3, R3, 0x1, -R29 ;  /* 0x000000010303b824 */ /* 0x000fc600078e0a1d */
[----:B------:R-:W3:Y:S04]  /*ba90*/  LDL.LU R20, [R1+0x1f8] ;  /* 0x0001f80001147983 */ /* 0x000ee80000300800 */
[----:B------:R1:W-:Y:S01]  /*baa0*/  STL [R1+0x23c], R5 ;  /* 0x00023c0501007387 */ /* 0x0003e20000100800 */
[----:B------:R-:W-:-:S03]  /*bab0*/  IABS R24, R9 ;  /* 0x0000000900187213 */ /* 0x000fc60000000000 */
[----:B------:R-:W4:Y:S04]  /*bac0*/  LDL.LU R9, [R1+0x1fc] ;  /* 0x0001fc0001097983 */ /* 0x000f280000300800 */
        /* <DEDUP_REMOVED lines=10> */
[C---:B------:R-:W-:Y:S01]  /*bb70*/  ISETP.GT.U32.AND P1, PT, R29.reuse, R25, PT ;  /* 0x000000191d00720c */ /* 0x040fe20003f24070 */
[----:B------:R-:W-:Y:S01]  /*bb80*/  @!P0 IMAD.IADD R8, R8, 0x1, -R29 ;  /* 0x0000000108088824 */ /* 0x000fe200078e0a1d */
[----:B------:R-:W-:-:S02]  /*bb90*/  ISETP.GT.U32.AND P4, PT, R29, R16, PT ;  /* 0x000000101d00720c */ /* 0x000fc40003f84070 */
[----:B------:R-:W-:-:S09]  /*bba0*/  ISETP.GT.U32.AND P0, PT, R29, R28, PT ;  /* 0x0000001c1d00720c */ /* 0x000fd20003f04070 */
[--C-:B------:R-:W-:Y:S01]  /*bbb0*/  @!P1 IMAD.IADD R25, R25, 0x1, -R29.reuse ;  /* 0x0000000119199824 */ /* 0x100fe200078e0a1d */
[C---:B------:R-:W-:Y:S02]  /*bbc0*/  ISETP.GT.U32.AND P1, PT, R29.reuse, R18, PT ;  /* 0x000000121d00720c */ /* 0x040fe40003f24070 */
[C---:B------:R-:W-:Y:S02]  /*bbd0*/  ISETP.GT.U32.AND P5, PT, R29.reuse, R15, PT ;  /* 0x0000000f1d00720c */ /* 0x040fe40003fa4070 */
[----:B------:R-:W-:Y:S01]  /*bbe0*/  ISETP.GT.U32.AND P6, PT, R29, R25, PT ;  /* 0x000000191d00720c */ /* 0x000fe20003fc4070 */
[--C-:B------:R-:W-:Y:S01]  /*bbf0*/  @!P2 IMAD.IADD R17, R17, 0x1, -R29.reuse ;  /* 0x000000011111a824 */ /* 0x100fe200078e0a1d */
[C---:B------:R-:W-:Y:S01]  /*bc00*/  ISETP.GT.U32.AND P2, PT, R29.reuse, R14, PT ;  /* 0x0000000e1d00720c */ /* 0x040fe20003f44070 */
[--C-:B------:R-:W-:Y:S01]  /*bc10*/  @!P0 IMAD.IADD R28, R28, 0x1, -R29.reuse ;  /* 0x000000011c1c8824 */ /* 0x100fe200078e0a1d */
[----:B------:R-:W-:Y:S01]  /*bc20*/  ISETP.GT.U32.AND P3, PT, R29, R12, PT ;  /* 0x0000000c1d00720c */ /* 0x000fe20003f64070 */
[----:B------:R-:W-:-:S04]  /*bc30*/  @!P4 IMAD.IADD R16, R16, 0x1, -R29 ;  /* 0x000000011010c824 */ /* 0x000fc800078e0a1d */
[--C-:B------:R-:W-:Y:S01]  /*bc40*/  @!P1 IMAD.IADD R18, R18, 0x1, -R29.reuse ;  /* 0x0000000112129824 */ /* 0x100fe200078e0a1d */
[C---:B------:R-:W-:Y:S02]  /*bc50*/  ISETP.GT.U32.AND P1, PT, R29.reuse, R6, PT ;  /* 0x000000061d00720c */ /* 0x040fe40003f24070 */
[----:B------:R-:W-:Y:S01]  /*bc60*/  ISETP.GT.U32.AND P4, PT, R29, R13, PT ;  /* 0x0000000d1d00720c */ /* 0x000fe20003f84070 */
[--C-:B------:R-:W-:Y:S01]  /*bc70*/  @!P5 IMAD.IADD R15, R15, 0x1, -R29.reuse ;  /* 0x000000010f0fd824 */ /* 0x100fe200078e0a1d */
[----:B------:R0:W-:Y:S01]  /*bc80*/  STL [R1+0x238], R28 ;  /* 0x0002381c01007387 */ /* 0x0001e20000100800 */
[----:B------:R-:W-:Y:S01]  /*bc90*/  ISETP.GT.U32.AND P5, PT, R29, R11, PT ;  /* 0x0000000b1d00720c */ /* 0x000fe20003fa4070 */
[--C-:B------:R-:W-:Y:S02]  /*bca0*/  @!P6 IMAD.IADD R25, R25, 0x1, -R29.reuse ;  /* 0x000000011919e824 */ /* 0x100fe400078e0a1d */
[----:B0-----:R-:W2:Y:S05]  /*bcb0*/  LDL.LU R28, [R1+0x1e8] ;  /* 0x0001e800011c7983 */ /* 0x001eaa0000300800 */
[----:B------:R-:W-:-:S02]  /*bcc0*/  @!P1 IMAD.IADD R6, R6, 0x1, -R29 ;  /* 0x0000000106069824 */ /* 0x000fc400078e0a1d */
[--C-:B------:R-:W-:Y:S02]  /*bcd0*/  @!P2 IMAD.IADD R14, R14, 0x1, -R29.reuse ;  /* 0x000000010e0ea824 */ /* 0x100fe400078e0a1d */
[--C-:B------:R-:W-:Y:S01]  /*bce0*/  @!P3 IMAD.IADD R12, R12, 0x1, -R29.reuse ;  /* 0x000000010c0cb824 */ /* 0x100fe200078e0a1d */
[----:B------:R-:W-:Y:S01]  /*bcf0*/  ISETP.GT.U32.AND P3, PT, R29, R10, PT ;  /* 0x0000000a1d00720c */ /* 0x000fe20003f64070 */
[--C-:B------:R-:W-:Y:S01]  /*bd00*/  @!P4 IMAD.IADD R13, R13, 0x1, -R29.reuse ;  /* 0x000000010d0dc824 */ /* 0x100fe200078e0a1d */
[----:B------:R-:W-:Y:S01]  /*bd10*/  ISETP.GT.U32.AND P0, PT, R29, R8, PT ;  /* 0x000000081d00720c */ /* 0x000fe20003f04070 */
[--C-:B------:R-:W-:Y:S01]  /*bd20*/  @!P5 IMAD.IADD R11, R11, 0x1, -R29.reuse ;  /* 0x000000010b0bd824 */ /* 0x100fe200078e0a1d */
[----:B------:R0:W-:Y:S04]  /*bd30*/  STL [R1+0x230], R18 ;  /* 0x0002301201007387 */ /* 0x0001e80000100800 */
        /* <DEDUP_REMOVED lines=9> */
[----:B------:R-:W2:Y:S04]  /*bdd0*/  LDL.LU R16, [R1+0x1c8] ;  /* 0x0001c80001107983 */ /* 0x000ea80000300800 */
[----:B------:R-:W-:Y:S04]  /*bde0*/  STL [R1+0x214], R25 ;  /* 0x0002141901007387 */ /* 0x000fe80000100800 */
[----:B------:R-:W2:Y:S04]  /*bdf0*/  LDL.LU R12, [R1+0x1d0] ;  /* 0x0001d000010c7983 */ /* 0x000ea80000300800 */
[----:B0-----:R-:W2:Y:S01]  /*be00*/  LDL.LU R8, [R1+0x1d4] ;  /* 0x0001d40001087983 */ /* 0x001ea20000300800 */
[----:B---3--:R-:W-:-:S02]  /*be10*/  ISETP.GT.U32.AND P6, PT, R29, R20, PT ;  /* 0x000000141d00720c */ /* 0x008fc40003fc4070 */
[C---:B----4-:R-:W-:Y:S02]  /*be20*/  ISETP.GT.U32.AND P1, PT, R29.reuse, R9, PT ;  /* 0x000000091d00720c */ /* 0x050fe40003f24070 */
[C---:B--2---:R-:W-:Y:S02]  /*be30*/  ISETP.GT.U32.AND P2, PT, R29.reuse, R7, PT ;  /* 0x000000071d00720c */ /* 0x044fe40003f44070 */
[----:B------:R-:W-:-:S07]  /*be40*/  ISETP.GT.U32.AND P4, PT, R29, R5, PT ;  /* 0x000000051d00720c */ /* 0x000fce0003f84070 */
[--C-:B------:R-:W-:Y:S01]  /*be50*/  @!P6 IMAD.IADD R20, R20, 0x1, -R29.reuse ;  /* 0x000000011414e824 */ /* 0x100fe200078e0a1d */
[C---:B------:R-:W-:Y:S02]  /*be60*/  ISETP.GT.U32.AND P6, PT, R29.reuse, R6, PT ;  /* 0x000000061d00720c */ /* 0x040fe40003fc4070 */
[----:B------:R-:W-:Y:S01]  /*be70*/  ISETP.GT.U32.AND P5, PT, R29, R4, PT ;  /* 0x000000041d00720c */ /* 0x000fe20003fa4070 */
[--C-:B------:R-:W-:Y:S01]  /*be80*/  @!P1 IMAD.IADD R9, R9, 0x1, -R29.reuse ;  /* 0x0000000109099824 */ /* 0x100fe200078e0a1d */
[----:B------:R-:W-:Y:S01]  /*be90*/  ISETP.GT.U32.AND P1, PT, R29, R14, PT ;  /* 0x0000000e1d00720c */ /* 0x000fe20003f24070 */
[--C-:B------:R-:W-:Y:S01]  /*bea0*/  @!P2 IMAD.IADD R7, R7, 0x1, -R29.reuse ;  /* 0x000000010707a824 */ /* 0x100fe200078e0a1d */
[----:B------:R-:W-:Y:S01]  /*beb0*/  ISETP.GT.U32.AND P2, PT, R29, R13, PT ;  /* 0x0000000d1d00720c */ /* 0x000fe20003f44070 */
[----:B------:R-:W-:Y:S01]  /*bec0*/  @!P4 IMAD.IADD R5, R5, 0x1, -R29 ;  /* 0x000000010505c824 */ /* 0x000fe200078e0a1d */
[----:B------:R-:W-:-:S05]  /*bed0*/  ISETP.GT.U32.AND P4, PT, R29, R11, PT ;  /* 0x0000000b1d00720c */ /* 0x000fca0003f84070 */
[--C-:B------:R-:W-:Y:S02]  /*bee0*/  @!P6 IMAD.IADD R6, R6, 0x1, -R29.reuse ;  /* 0x000000010606e824 */ /* 0x100fe400078e0a1d */
        /* <DEDUP_REMOVED lines=16> */
[----:B----4-:R-:W4:Y:S01]  /*bff0*/  LDL.LU R11, [R1+0x1b8] ;  /* 0x0001b800010b7983 */ /* 0x010f220000300800 */
[----:B------:R-:W-:-:S02]  /*c000*/  ISETP.GT.U32.AND P0, PT, R29, R2, PT ;  /* 0x000000021d00720c */ /* 0x000fc40003f04070 */
[C---:B------:R-:W-:Y:S01]  /*c010*/  ISETP.GT.U32.AND P3, PT, R29.reuse, R3, PT ;  /* 0x000000031d00720c */ /* 0x040fe20003f64070 */
[----:B0-----:R-:W4:Y:S10]  /*c020*/  LDL.LU R10, [R1+0x1ac] ;  /* 0x0001ac00010a7983 */ /* 0x001f340000300800 */
[--C-:B------:R-:W-:Y:S01]  /*c030*/  @!P0 IMAD.IADD R2, R2, 0x1, -R29.reuse ;  /* 0x0000000102028824 */ /* 0x100fe200078e0a1d */
[----:B------:R-:W-:Y:S01]  /*c040*/  ISETP.GT.U32.AND P0, PT, R29, R28, PT ;  /* 0x0000001c1d00720c */ /* 0x000fe20003f04070 */
[----:B------:R-:W-:Y:S01]  /*c050*/  @!P3 IMAD.IADD R3, R3, 0x1, -R29 ;  /* 0x000000010303b824 */ /* 0x000fe200078e0a1d */
[----:B------:R-:W-:-:S02]  /*c060*/  ISETP.GT.U32.AND P1, PT, R29, R9, PT ;  /* 0x000000091d00720c */ /* 0x000fc40003f24070 */
[C---:B------:R-:W-:Y:S02]  /*c070*/  ISETP.GT.U32.AND P3, PT, R29.reuse, R2, PT ;  /* 0x000000021d00720c */ /* 0x040fe40003f64070 */
[----:B------:R-:W-:-:S07]  /*c080*/  ISETP.GT.U32.AND P2, PT, R29, R7, PT ;  /* 0x000000071d00720c */ /* 0x000fce0003f44070 */
[--C-:B------:R-:W-:Y:S01]  /*c090*/  @!P0 IMAD.IADD R28, R28, 0x1, -R29.reuse ;  /* 0x000000011c1c8824 */ /* 0x100fe200078e0a1d */
[----:B------:R-:W-:Y:S01]  /*c0a0*/  ISETP.GT.U32.AND P0, PT, R29, R20, PT ;  /* 0x000000141d00720c */ /* 0x000fe20003f04070 */
[--C-:B------:R-:W-:Y:S01]  /*c0b0*/  @!P1 IMAD.IADD R9, R9, 0x1, -R29.reuse ;  /* 0x0000000109099824 */ /* 0x100fe200078e0a1d */
[C---:B------:R-:W-:Y:S02]  /*c0c0*/  ISETP.GT.U32.AND P4, PT, R29.reuse, R5, PT ;  /* 0x000000051d00720c */ /* 0x040fe40003f84070 */
[C---:B------:R-:W-:Y:S01]  /*c0d0*/  ISETP.GT.U32.AND P6, PT, R29.reuse, R28, PT ;  /* 0x0000001c1d00720c */ /* 0x040fe20003fc4070 */
[--C-:B------:R-:W-:Y:S01]  /*c0e0*/  @!P3 IMAD.IADD R2, R2, 0x1, -R29.reuse ;  /* 0x000000010202b824 */ /* 0x100fe200078e0a1d */
[----:B------:R-:W-:Y:S01]  /*c0f0*/  ISETP.GT.U32.AND P1, PT, R29, R17, PT ;  /* 0x000000111d00720c */ /* 0x000fe20003f24070 */
[----:B------:R-:W-:-:S06]  /*c100*/  @!P2 IMAD.IADD R7, R7, 0x1, -R29 ;  /* 0x000000010707a824 */ /* 0x000fcc00078e0a1d */
[--C-:B------:R-:W-:Y:S01]  /*c110*/  @!P0 IMAD.IADD R20, R20, 0x1, -R29.reuse ;  /* 0x0000000114148824 */ /* 0x100fe200078e0a1d */
[C---:B------:R-:W-:Y:S02]  /*c120*/  ISETP.GT.U32.AND P0, PT, R29.reuse, R18, PT ;  /* 0x000000121d00720c */ /* 0x040fe40003f04070 */
[C---:B------:R-:W-:Y:S01]  /*c130*/  ISETP.GT.U32.AND P2, PT, R29.reuse, R16, PT ;  /* 0x000000101d00720c */ /* 0x040fe20003f44070 */
[----:B------:R0:W-:Y:S01]  /*c140*/  STL [R1+0x1f0], R2 ;  /* 0x0001f00201007387 */ /* 0x0001e20000100800 */
[--C-:B------:R-:W-:Y:S01]  /*c150*/  @!P6 IMAD.IADD R28, R28, 0x1, -R29.reuse ;  /* 0x000000011c1ce824 */ /* 0x100fe200078e0a1d */
[----:B------:R-:W-:Y:S01]  /*c160*/  ISETP.GT.U32.AND P5, PT, R29, R4, PT ;  /* 0x000000041d00720c */ /* 0x000fe20003fa4070 */
[--C-:B------:R-:W-:Y:S01]  /*c170*/  @!P4 IMAD.IADD R5, R5, 0x1, -R29.reuse ;  /* 0x000000010505c824 */ /* 0x100fe200078e0a1d */
[----:B0-----:R-:W4:Y:S06]  /*c180*/  LDL.LU R2, [R1+0x19c] ;  /* 0x00019c0001027983 */ /* 0x001f2c0000300800 */
[--C-:B------:R-:W-:Y:S01]  /*c190*/  @!P0 IMAD.IADD R18, R18, 0x1, -R29.reuse ;  /* 0x0000000112128824 */ /* 0x100fe200078e0a1d */
[----:B------:R-:W-:Y:S01]  /*c1a0*/  ISETP.GT.U32.AND P4, PT, R29, R12, PT ;  /* 0x0000000c1d00720c */ /* 0x000fe20003f84070 */
[--C-:B------:R-:W-:Y:S01]  /*c1b0*/  @!P1 IMAD.IADD R17, R17, 0x1, -R29.reuse ;  /* 0x0000000111119824 */ /* 0x100fe200078e0a1d */
[----:B------:R-:W-:Y:S01]  /*c1c0*/  ISETP.GT.U32.AND P3, PT, R29, R3, PT ;  /* 0x000000031d00720c */ /* 0x000fe20003f64070 */
[----:B------:R-:W-:-:S02]  /*c1d0*/  @!P2 IMAD.IADD R16, R16, 0x1, -R29 ;  /* 0x000000011010a824 */ /* 0x000fc400078e0a1d */
[--C-:B------:R-:W-:Y:S01]  /*c1e0*/  @!P5 IMAD.IADD R4, R4, 0x1, -R29.reuse ;  /* 0x000000010404d824 */ /* 0x100fe200078e0a1d */
[----:B------:R-:W-:Y:S01]  /*c1f0*/  ISETP.GT.U32.AND P5, PT, R29, R8, PT ;  /* 0x000000081d00720c */ /* 0x000fe20003fa4070 */
[----:B------:R-:W-:Y:S04]  /*c200*/  STL [R1+0x1f8], R20 ;  /* 0x0001f81401007387 */ /* 0x000fe80000100800 */
[----:B------:R-:W-:Y:S02]  /*c210*/  STL [R1+0x1fc], R9 ;  /* 0x0001fc0901007387 */ /* 0x000fe40000100800 */
[--C-:B------:R-:W-:Y:S02]  /*c220*/  @!P4 IMAD.IADD R12, R12, 0x1, -R29.reuse ;  /* 0x000000010c0cc824 */ /* 0x100fe400078e0a1d */
[--C-:B------:R-:W-:Y:S01]  /*c230*/  @!P3 IMAD.IADD R3, R3, 0x1, -R29.reuse ;  /* 0x000000010303b824 */ /* 0x100fe200078e0a1d */
[----:B------:R-:W-:Y:S04]  /*c240*/  STL [R1+0x1f4], R7 ;  /* 0x0001f40701007387 */ /* 0x000fe80000100800 */
[----:B------:R-:W-:Y:S04]  /*c250*/  STL [R1+0x1ec], R5 ;  /* 0x0001ec0501007387 */ /* 0x000fe80000100800 */
[----:B------:R-:W-:Y:S04]  /*c260*/  STL [R1+0x1dc], R4 ;  /* 0x0001dc0401007387 */ /* 0x000fe80000100800 */
[----:B------:R0:W-:Y:S01]  /*c270*/  STL [R1+0x1e4], R3 ;  /* 0x0001e40301007387 */ /* 0x0001e20000100800 */
[----:B------:R-:W-:-:S03]  /*c280*/  @!P5 IMAD.IADD R8, R8, 0x1, -R29 ;  /* 0x000000010808d824 */ /* 0x000fc600078e0a1d */
[----:B0-----:R-:W4:Y:S04]  /*c290*/  LDL R3, [R1+0xea8] ;  /* 0x000ea80001037983 */ /* 0x001f280000100800 */
[----:B------:R-:W4:Y:S04]  /*c2a0*/  LDL.LU R9, [R1+0x1a4] ;  /* 0x0001a40001097983 */ /* 0x000f280000300800 */
[----:B------:R-:W4:Y:S04]  /*c2b0*/  LDL.LU R7, [R1+0x1a8] ;  /* 0x0001a80001077983 */ /* 0x000f280000300800 */
[----:B------:R0:W-:Y:S04]  /*c2c0*/  STL [R1+0x1e8], R28 ;  /* 0x0001e81c01007387 */ /* 0x0001e80000100800 */
[----:B------:R-:W4:Y:S04]  /*c2d0*/  LDL.LU R5, [R1+0x1a0] ;  /* 0x0001a00001057983 */ /* 0x000f280000300800 */
[----:B------:R-:W4:Y:S04]  /*c2e0*/  LDL.LU R4, [R1+0x198] ;  /* 0x0001980001047983 */ /* 0x000f280000300800 */
[----:B0-----:R-:W4:Y:S01]  /*c2f0*/  LDL.LU R28, [R1+0x184] ;  /* 0x00018400011c7983 */ /* 0x001f220000300800 */
[----:B---3--:R-:W-:-:S02]  /*c300*/  ISETP.GT.U32.AND P6, PT, R29, R19, PT ;  /* 0x000000131d00720c */ /* 0x008fc40003fc4070 */
[C---:B--2---:R-:W-:Y:S02]  /*c310*/  ISETP.GT.U32.AND P0, PT, R29.reuse, R15, PT ;  /* 0x0000000f1d00720c */ /* 0x044fe40003f04070 */
[C---:B------:R-:W-:Y:S02]  /*c320*/  ISETP.GT.U32.AND P1, PT, R29.reuse, R14, PT ;  /* 0x0000000e1d00720c */ /* 0x040fe40003f24070 */
[----:B------:R-:W-:-:S07]  /*c330*/  ISETP.GT.U32.AND P2, PT, R29, R13, PT ;  /* 0x0000000d1d00720c */ /* 0x000fce0003f44070 */
[--C-:B------:R-:W-:Y:S01]  /*c340*/  @!P6 IMAD.IADD R19, R19, 0x1, -R29.reuse ;  /* 0x000000011313e824 */ /* 0x100fe200078e0a1d */
[----:B------:R-:W-:Y:S01]  /*c350*/  ISETP.GT.U32.AND P6, PT, R29, R18, PT ;  /* 0x000000121d00720c */ /* 0x000fe20003fc4070 */
[--C-:B------:R-:W-:Y:S01]  /*c360*/  @!P0 IMAD.IADD R15, R15, 0x1, -R29.reuse ;  /* 0x000000010f0f8824 */ /* 0x100fe200078e0a1d */
[C---:B------:R-:W-:Y:S01]  /*c370*/  ISETP.GT.U32.AND P0, PT, R29.reuse, R17, PT ;  /* 0x000000111d00720c */ /* 0x040fe20003f04070 */
[--C-:B------:R-:W-:Y:S01]  /*c380*/  @!P1 IMAD.IADD R14, R14, 0x1, -R29.reuse ;  /* 0x000000010e0e9824 */ /* 0x100fe200078e0a1d */
[C---:B------:R-:W-:Y:S02]  /*c390*/  ISETP.GT.U32.AND P1, PT, R29.reuse, R16, PT ;  /* 0x000000101d00720c */ /* 0x040fe40003f24070 */
[----:B----4-:R-:W-:Y:S01]  /*c3a0*/  ISETP.GT.U32.AND P4, PT, R29, R11, PT ;  /* 0x0000000b1d00720c */ /* 0x010fe20003f84070 */
[----:B------:R-:W-:Y:S01]  /*c3b0*/  @!P2 IMAD.IADD R13, R13, 0x1, -R29 ;  /* 0x000000010d0da824 */ /* 0x000fe200078e0a1d */
[----:B------:R-:W-:-:S05]  /*c3c0*/  ISETP.GT.U32.AND P2, PT, R29, R12, PT ;  /* 0x0000000c1d00720c */ /* 0x000fca0003f44070 */
[--C-:B------:R-:W-:Y:S02]  /*c3d0*/  @!P6 IMAD.IADD R18, R18, 0x1, -R29.reuse ;  /* 0x000000011212e824 */ /* 0x100fe400078e0a1d */
[--C-:B------:R-:W-:Y:S02]  /*c3e0*/  @!P0 IMAD.IADD R17, R17, 0x1, -R29.reuse ;  /* 0x0000000111118824 */ /* 0x100fe400078e0a1d */
[--C-:B------:R-:W-:Y:S01]  /*c3f0*/  @!P1 IMAD.IADD R16, R16, 0x1, -R29.reuse ;  /* 0x0000000110109824 */ /* 0x100fe200078e0a1d */
[----:B------:R0:W-:Y:S01]  /*c400*/  STL [R1+0x1e0], R18 ;  /* 0x0001e01201007387 */ /* 0x0001e20000100800 */
[--C-:B------:R-:W-:Y:S01]  /*c410*/  @!P4 IMAD.IADD R11, R11, 0x1, -R29.reuse ;  /* 0x000000010b0bc824 */ /* 0x100fe200078e0a1d */
[----:B------:R-:W-:Y:S02]  /*c420*/  ISETP.GT.U32.AND P4, PT, R29, R8, PT ;  /* 0x000000081d00720c */ /* 0x000fe40003f84070 */
[----:B------:R1:W-:Y:S01]  /*c430*/  STL [R1+0x1d8], R17 ;  /* 0x0001d81101007387 */ /* 0x0003e20000100800 */
[----:B------:R-:W-:-:S03]  /*c440*/  @!P2 IMAD.IADD R12, R12, 0x1, -R29 ;  /* 0x000000010c0ca824 */ /* 0x000fc600078e0a1d */
[----:B0-----:R-:W2:Y:S04]  /*c450*/  LDL.LU R18, [R1+0x194] ;  /* 0x0001940001127983 */ /* 0x001ea80000300800 */
[----:B------:R0:W-:Y:S04]  /*c460*/  STL [R1+0x1c8], R16 ;  /* 0x0001c81001007387 */ /* 0x0001e80000100800 */
[----:B-1----:R-:W3:Y:S04]  /*c470*/  LDL.LU R17, [R1+0x18c] ;  /* 0x00018c0001117983 */ /* 0x002ee80000300800 */
[----:B------:R1:W-:Y:S04]  /*c480*/  STL [R1+0x1d0], R12 ;  /* 0x0001d00c01007387 */ /* 0x0003e80000100800 */
[----:B0-----:R-:W4:Y:S01]  /*c490*/  LDL.LU R16, [R1+0x180] ;  /* 0x0001800001107983 */ /* 0x001f220000300800 */
[----:B------:R-:W-:-:S03]  /*c4a0*/  @!P4 IMAD.IADD R8, R8, 0x1, -R29 ;  /* 0x000000010808c824 */ /* 0x000fc600078e0a1d */
[----:B-1----:R-:W4:Y:S04]  /*c4b0*/  LDL.LU R12, [R1+0x168] ;  /* 0x00016800010c7983 */ /* 0x002f280000300800 */
[----:B------:R0:W-:Y:S04]  /*c4c0*/  STL [R1+0x1d4], R8 ;  /* 0x0001d40801007387 */ /* 0x0001e80000100800 */
[----:B0-----:R-:W4:Y:S01]  /*c4d0*/  LDL.LU R8, [R1+0x178] ;  /* 0x0001780001087983 */ /* 0x001f220000300800 */
[C---:B------:R-:W-:Y:S02]  /*c4e0*/  ISETP.GT.U32.AND P3, PT, R29.reuse, R6, PT ;  /* 0x000000061d00720c */ /* 0x040fe40003f64070 */
        /* <DEDUP_REMOVED lines=8> */
[C---:B------:R-:W-:Y:S01]  /*c570*/  ISETP.GT.U32.AND P3, PT, R29.reuse, R19, PT ;  /* 0x000000131d00720c */ /* 0x040fe20003f64070 */
[----:B------:R-:W-:Y:S01]  /*c580*/  IMAD.HI.U32 R25, R0, R24, RZ ;  /* 0x0000001800197227 */ /* 0x000fe200078e00ff */
[C---:B------:R-:W-:Y:S02]  /*c590*/  ISETP.GT.U32.AND P2, PT, R29.reuse, R13, PT ;  /* 0x0000000d1d00720c */ /* 0x040fe40003f44070 */
[----:B------:R-:W-:Y:S01]  /*c5a0*/  ISETP.GT.U32.AND P6, PT, R29, R2, PT ;  /* 0x000000021d00720c */ /* 0x000fe20003fc4070 */
[--C-:B------:R-:W-:Y:S02]  /*c5b0*/  @!P5 IMAD.IADD R6, R6, 0x1, -R29.reuse ;  /* 0x000000010606d824 */ /* 0x100fe400078e0a1d */
[----:B------:R-:W-:Y:S02]  /*c5c0*/  @!P0 IMAD.IADD R15, R15, 0x1, -R29 ;  /* 0x000000010f0f8824 */ /* 0x000fe400078e0a1d */
[----:B------:R-:W-:-:S04]  /*c5d0*/  IMAD.MOV R25, RZ, RZ, -R25 ;  /* 0x000000ffff197224 */ /* 0x000fc800078e0a19 */
[--C-:B------:R-:W-:Y:S01]  /*c5e0*/  @!P3 IMAD.IADD R19, R19, 0x1, -R29.reuse ;  /* 0x000000011313b824 */ /* 0x100fe200078e0a1d */
[C---:B------:R-:W-:Y:S01]  /*c5f0*/  ISETP.GT.U32.AND P3, PT, R29.reuse, R9, PT ;  /* 0x000000091d00720c */ /* 0x040fe20003f64070 */
[----:B------:R-:W-:Y:S01]  /*c600*/  @!P1 IMAD.IADD R14, R14, 0x1, -R29 ;  /* 0x000000010e0e9824 */ /* 0x000fe200078e0a1d */
[C---:B------:R-:W-:Y:S01]  /*c610*/  ISETP.GT.U32.AND P0, PT, R29.reuse, R7, PT ;  /* 0x000000071d00720c */ /* 0x040fe20003f04070 */
[C---:B------:R-:W-:Y:S01]  /*c620*/  IMAD R24, R29.reuse, R25, R24 ;  /* 0x000000191d187224 */ /* 0x040fe200078e0218 */
[----:B------:R0:W-:Y:S01]  /*c630*/  STL [R1+0x1cc], R6 ;  /* 0x0001cc0601007387 */ /* 0x0001e20000100800 */
[C---:B------:R-:W-:Y:S02]  /*c640*/  ISETP.GT.U32.AND P1, PT, R29.reuse, R5, PT ;  /* 0x000000051d00720c */ /* 0x040fe40003f24070 */
[----:B------:R-:W-:Y:S01]  /*c650*/  IABS R25, R3 ;  /* 0x0000000300197213 */ /* 0x000fe20000000000 */
[----:B0-----:R-:W4:Y:S01]  /*c660*/  LDL.LU R6, [R1+0x17c] ;  /* 0x00017c0001067983 */ /* 0x001f220000300800 */
[----:B------:R-:W-:-:S03]  /*c670*/  ISETP.GT.U32.AND P4, PT, R29, R11, PT ;  /* 0x0000000b1d00720c */ /* 0x000fc60003f84070 */
[----:B------:R-:W4:Y:S01]  /*c680*/  LDL.LU R3, [R1+0x16c] ;  /* 0x00016c0001037983 */ /* 0x000f220000300800 */
[--C-:B------:R-:W-:Y:S02]  /*c690*/  @!P6 IMAD.IADD R2, R2, 0x1, -R29.reuse ;  /* 0x000000010202e824 */ /* 0x100fe400078e0a1d */
[--C-:B------:R-:W-:Y:S01]  /*c6a0*/  @!P2 IMAD.IADD R13, R13, 0x1, -R29.reuse ;  /* 0x000000010d0da824 */ /* 0x100fe200078e0a1d */
[----:B------:R-:W-:Y:S01]  /*c6b0*/  ISETP.GT.U32.AND P2, PT, R29, R4, PT ;  /* 0x000000041d00720c */ /* 0x000fe20003f44070 */
[--C-:B------:R-:W-:Y:S02]  /*c6c0*/  @!P3 IMAD.IADD R9, R9, 0x1, -R29.reuse ;  /* 0x000000010909b824 */ /* 0x100fe400078e0a1d */
[--C-:B------:R-:W-:Y:S01]  /*c6d0*/  @!P0 IMAD.IADD R7, R7, 0x1, -R29.reuse ;  /* 0x0000000107078824 */ /* 0x100fe200078e0a1d */
[----:B------:R-:W-:Y:S01]  /*c6e0*/  ISETP.GT.U32.AND P5, PT, R29, R10, PT ;  /* 0x0000000a1d00720c */ /* 0x000fe20003fa4070 */
[--C-:B------:R-:W-:Y:S02]  /*c6f0*/  @!P1 IMAD.IADD R5, R5, 0x1, -R29.reuse ;  /* 0x0000000105059824 */ /* 0x100fe400078e0a1d */
[--C-:B------:R-:W-:Y:S01]  /*c700*/  @!P4 IMAD.IADD R11, R11, 0x1, -R29.reuse ;  /* 0x000000010b0bc824 */ /* 0x100fe200078e0a1d */
[----:B------:R-:W-:Y:S01]  /*c710*/  ISETP.GT.U32.AND P4, PT, R29, R28, PT ;  /* 0x0000001c1d00720c */ /* 0x000fe20003f84070 */
[----:B------:R-:W-:Y:S04]  /*c720*/  STL [R1+0x1c4], R19 ;  /* 0x0001c41301007387 */ /* 0x000fe80000100800 */
[--C-:B------:R-:W-:Y:S01]  /*c730*/  @!P2 IMAD.IADD R4, R4, 0x1, -R29.reuse ;  /* 0x000000010404a824 */ /* 0x100fe200078e0a1d */
[----:B------:R-:W-:Y:S03]  /*c740*/  STL [R1+0x1b4], R15 ;  /* 0x0001b40f01007387 */ /* 0x000fe60000100800 */
[--C-:B------:R-:W-:Y:S01]  /*c750*/  @!P5 IMAD.IADD R10, R10, 0x1, -R29.reuse ;  /* 0x000000010a0ad824 */ /* 0x100fe200078e0a1d */
[----:B------:R-:W-:Y:S04]  /*c760*/  STL [R1+0x1bc], R14 ;  /* 0x0001bc0e01007387 */ /* 0x000fe80000100800 */
[----:B------:R-:W-:Y:S04]  /*c770*/  STL [R1+0x1c0], R13 ;  /* 0x0001c00d01007387 */ /* 0x000fe80000100800 */
[----:B------:R-:W-:Y:S04]  /*c780*/  STL [R1+0x1b8], R11 ;  /* 0x0001b80b01007387 */ /* 0x000fe80000100800 */
[----:B------:R0:W-:Y:S01]  /*c790*/  STL [R1+0x19c], R2 ;  /* 0x00019c0201007387 */ /* 0x0001e20000100800 */
[----:B------:R-:W-:-:S03]  /*c7a0*/  @!P4 IMAD.IADD R28, R28, 0x1, -R29 ;  /* 0x000000011c1cc824 */ /* 0x000fc600078e0a1d */
[----:B------:R1:W-:Y:S04]  /*c7b0*/  STL [R1+0x1ac], R10 ;  /* 0x0001ac0a01007387 */ /* 0x0003e80000100800 */
[----:B0-----:R-:W4:Y:S04]  /*c7c0*/  LDL.LU R2, [R1+0x164] ;  /* 0x0001640001027983 */ /* 0x001f280000300800 */
[----:B------:R-:W4:Y:S04]  /*c7d0*/  LDL.LU R15, [R1+0x150] ;  /* 0x00015000010f7983 */ /* 0x000f280000300800 */
[----:B------:R-:W4:Y:S04]  /*c7e0*/  LDL.LU R14, [R1+0x15c] ;  /* 0x00015c00010e7983 */ /* 0x000f280000300800 */
[----:B------:R-:W4:Y:S04]  /*c7f0*/  LDL.LU R13, [R1+0x160] ;  /* 0x00016000010d7983 */ /* 0x000f280000300800 */
[----:B------:R-:W4:Y:S04]  /*c800*/  LDL.LU R11, [R1+0x154] ;  /* 0x00015400010b7983 */ /* 0x000f280000300800 */
[----:B-1----:R-:W4:Y:S01]  /*c810*/  LDL.LU R10, [R1+0x148] ;  /* 0x00014800010a7983 */ /* 0x002f220000300800 */
[----:B--2---:R-:W-:-:S02]  /*c820*/  ISETP.GT.U32.AND P6, PT, R29, R18, PT ;  /* 0x000000121d00720c */ /* 0x004fc40003fc4070 */
[C---:B---3--:R-:W-:Y:S02]  /*c830*/  ISETP.GT.U32.AND P3, PT, R29.reuse, R17, PT ;  /* 0x000000111d00720c */ /* 0x048fe40003f64070 */
[C---:B----4-:R-:W-:Y:S02]  /*c840*/  ISETP.GT.U32.AND P0, PT, R29.reuse, R16, PT ;  /* 0x000000101d00720c */ /* 0x050fe40003f04070 */
[----:B------:R-:W-:-:S07]  /*c850*/  ISETP.GT.U32.AND P1, PT, R29, R12, PT ;  /* 0x0000000c1d00720c */ /* 0x000fce0003f24070 */
[--C-:B------:R-:W-:Y:S01]  /*c860*/  @!P6 IMAD.IADD R18, R18, 0x1, -R29.reuse ;  /* 0x000000011212e824 */ /* 0x100fe200078e0a1d */
[----:B------:R-:W-:Y:S01]  /*c870*/  ISETP.GT.U32.AND P6, PT, R29, R9, PT ;  /* 0x000000091d00720c */ /* 0x000fe20003fc4070 */
[--C-:B------:R-:W-:Y:S01]  /*c880*/  @!P3 IMAD.IADD R17, R17, 0x1, -R29.reuse ;  /* 0x000000011111b824 */ /* 0x100fe200078e0a1d */
[C---:B------:R-:W-:Y:S01]  /*c890*/  ISETP.GT.U32.AND P3, PT, R29.reuse, R7, PT ;  /* 0x000000071d00720c */ /* 0x040fe20003f64070 */
[--C-:B------:R-:W-:Y:S01]  /*c8a0*/  @!P0 IMAD.IADD R16, R16, 0x1, -R29.reuse ;  /* 0x0000000110108824 */ /* 0x100fe200078e0a1d */
[C---:B------:R-:W-:Y:S02]  /*c8b0*/  ISETP.GT.U32.AND P0, PT, R29.reuse, R5, PT ;  /* 0x000000051d00720c */ /* 0x040fe40003f04070 */
[C---:B------:R-:W-:Y:S01]  /*c8c0*/  ISETP.GT.U32.AND P2, PT, R29.reuse, R8, PT ;  /* 0x000000081d00720c */ /* 0x040fe20003f44070 */
        /* <DEDUP_REMOVED lines=8> */
[--C-:B------:R-:W-:Y:S01]  /*c950*/  @!P1 IMAD.IADD R4, R4, 0x1, -R29.reuse ;  /* 0x0000000104049824 */ /* 0x100fe200078e0a1d */
[----:B------:R1:W-:Y:S04]  /*c960*/  STL [R1+0x1a8], R7 ;  /* 0x0001a80701007387 */ /* 0x0003e80000100800 */
[----:B------:R-:W2:Y:S04]  /*c970*/  LDL.LU R20, [R1+0x18] ;  /* 0x0000180001147983 */ /* 0x000ea80000300800 */
[----:B------:R3:W-:Y:S04]  /*c980*/  STL [R1+0x1a0], R5 ;  /* 0x0001a00501007387 */ /* 0x0007e80000100800 */
[----:B------:R-:W4:Y:S04]  /*c990*/  LDL.LU R19, [R1+0x134] ;  /* 0x0001340001137983 */ /* 0x000f280000300800 */
[----:B------:R3:W-:Y:S04]  /*c9a0*/  STL [R1+0x198], R4 ;  /* 0x0001980401007387 */ /* 0x0007e80000100800 */
[----:B0-----:R-:W4:Y:S01]  /*c9b0*/  LDL.LU R9, [R1+0x138] ;  /* 0x0001380001097983 */ /* 0x001f220000300800 */
[----:B------:R-:W-:-:S03]  /*c9c0*/  @!P2 IMAD.IADD R28, R28, 0x1, -R29 ;  /* 0x000000011c1ca824 */ /* 0x000fc600078e0a1d */
[----:B-1----:R-:W4:Y:S04]  /*c9d0*/  LDL.LU R7, [R1+0x12c] ;  /* 0x00012c0001077983 */ /* 0x002f280000300800 */
[----:B------:R0:W-:Y:S04]  /*c9e0*/  STL [R1+0x184], R28 ;  /* 0x0001841c01007387 */ /* 0x0001e80000100800 */
[----:B---3--:R-:W4:Y:S04]  /*c9f0*/  LDL.LU R5, [R1+0x130] ;  /* 0x0001300001057983 */ /* 0x008f280000300800 */
[----:B------:R-:W4:Y:S04]  /*ca00*/  LDL.LU R4, [R1+0x118] ;  /* 0x0001180001047983 */ /* 0x000f280000300800 */
[----:B0-----:R-:W4:Y:S01]  /*ca10*/  LDL.LU R28, [R1+0x124] ;  /* 0x00012400011c7983 */ /* 0x001f220000300800 */
[----:B------:R-:W-:-:S02]  /*ca20*/  ISETP.GT.U32.AND P5, PT, R29, R26, PT ;  /* 0x0000001a1d00720c */ /* 0x000fc40003fa4070 */
[----:B------:R-:W-:-:S11]  /*ca30*/  ISETP.GT.U32.AND P4, PT, R29, R6, PT ;  /* 0x000000061d00720c */ /* 0x000fd60003f84070 */
[----:B------:R-:W-:Y:S01]  /*ca40*/  @!P5 IMAD.IADD R26, R26, 0x1, -R29 ;  /* 0x000000011a1ad824 */ /* 0x000fe200078e0a1d */
[C---:B------:R-:W-:Y:S02]  /*ca50*/  ISETP.GT.U32.AND P5, PT, R29.reuse, R3, PT ;  /* 0x000000031d00720c */ /* 0x040fe40003fa4070 */
[C---:B------:R-:W-:Y:S02]  /*ca60*/  ISETP.GT.U32.AND P3, PT, R29.reuse, R17, PT ;  /* 0x000000111d00720c */ /* 0x040fe40003f64070 */
        /* <DEDUP_REMOVED lines=9> */
[--C-:B------:R-:W-:Y:S02]  /*cb00*/  @!P5 IMAD.IADD R18, R18, 0x1, -R29.reuse ;  /* 0x000000011212d824 */ /* 0x100fe400078e0a1d */
[--C-:B------:R-:W-:Y:S01]  /*cb10*/  @!P0 IMAD.IADD R16, R16, 0x1, -R29.reuse ;  /* 0x0000000110108824 */ /* 0x100fe200078e0a1d */
[C---:B------:R-:W-:Y:S02]  /*cb20*/  ISETP.GT.U32.AND P5, PT, R29.reuse, R2, PT ;  /* 0x000000021d00720c */ /* 0x040fe40003fa4070 */
[C---:B------:R-:W-:Y:S01]  /*cb30*/  ISETP.GT.U32.AND P3, PT, R29.reuse, R15, PT ;  /* 0x0000000f1d00720c */ /* 0x040fe20003f64070 */
[--C-:B------:R-:W-:Y:S01]  /*cb40*/  @!P4 IMAD.IADD R26, R26, 0x1, -R29.reuse ;  /* 0x000000011a1ac824 */ /* 0x100fe200078e0a1d */
[----:B------:R-:W-:Y:S01]  /*cb50*/  ISETP.GT.U32.AND P0, PT, R29, R14, PT ;  /* 0x0000000e1d00720c */ /* 0x000fe20003f04070 */
[--C-:B------:R-:W-:Y:S01]  /*cb60*/  @!P6 IMAD.IADD R3, R3, 0x1, -R29.reuse ;  /* 0x000000010303e824 */ /* 0x100fe200078e0a1d */
[----:B------:R-:W-:Y:S01]  /*cb70*/  ISETP.GT.U32.AND P4, PT, R29, R6, PT ;  /* 0x000000061d00720c */ /* 0x000fe20003f84070 */
[----:B------:R-:W-:-:S02]  /*cb80*/  @!P2 IMAD.IADD R8, R8, 0x1, -R29 ;  /* 0x000000010808a824 */ /* 0x000fc400078e0a1d */
[----:B------:R-:W-:Y:S01]  /*cb90*/  @!P1 IMAD.IADD R12, R12, 0x1, -R29 ;  /* 0x000000010c0c9824 */ /* 0x000fe200078e0a1d */
[----:B------:R-:W-:-:S03]  /*cba0*/  ISETP.GT.U32.AND P1, PT, R29, R13, PT ;  /* 0x0000000d1d00720c */ /* 0x000fc60003f24070 */
[--C-:B------:R-:W-:Y:S01]  /*cbb0*/  @!P5 IMAD.IADD R2, R2, 0x1, -R29.reuse ;  /* 0x000000010202d824 */ /* 0x100fe200078e0a1d */
[----:B------:R-:W-:Y:S01]  /*cbc0*/  ISETP.GT.U32.AND P2, PT, R29, R11, PT ;  /* 0x0000000b1d00720c */ /* 0x000fe20003f44070 */
[--C-:B------:R-:W-:Y:S02]  /*cbd0*/  @!P3 IMAD.IADD R15, R15, 0x1, -R29.reuse ;  /* 0x000000010f0fb824 */ /* 0x100fe400078e0a1d */
[--C-:B------:R-:W-:Y:S02]  /*cbe0*/  @!P0 IMAD.IADD R14, R14, 0x1, -R29.reuse ;  /* 0x000000010e0e8824 */ /* 0x100fe400078e0a1d */
[--C-:B------:R-:W-:Y:S01]  /*cbf0*/  @!P4 IMAD.IADD R6, R6, 0x1, -R29.reuse ;  /* 0x000000010606c824 */ /* 0x100fe200078e0a1d */
[----:B------:R-:W-:Y:S01]  /*cc00*/  ISETP.GT.U32.AND P4, PT, R29, R10, PT ;  /* 0x0000000a1d00720c */ /* 0x000fe20003f84070 */
[----:B------:R-:W-:Y:S02]  /*cc10*/  STL [R1+0x190], R26 ;  /* 0x0001901a01007387 */ /* 0x000fe40000100800 */
[----:B------:R-:W-:-:S04]  /*cc20*/  @!P1 IMAD.IADD R13, R13, 0x1, -R29 ;  /* 0x000000010d0d9824 */ /* 0x000fc800078e0a1d */
[--C-:B------:R-:W-:Y:S01]  /*cc30*/  @!P2 IMAD.IADD R11, R11, 0x1, -R29.reuse ;  /* 0x000000010b0ba824 */ /* 0x100fe200078e0a1d */
[----:B------:R-:W-:Y:S04]  /*cc40*/  STL [R1+0x194], R18 ;  /* 0x0001941201007387 */ /* 0x000fe80000100800 */
[----:B------:R-:W-:Y:S04]  /*cc50*/  STL [R1+0x18c], R17 ;  /* 0x00018c1101007387 */ /* 0x000fe80000100800 */
[----:B------:R-:W-:Y:S04]  /*cc60*/  STL [R1+0x180], R16 ;  /* 0x0001801001007387 */ /* 0x000fe80000100800 */
[----:B------:R-:W-:Y:S04]  /*cc70*/  STL [R1+0x168], R12 ;  /* 0x0001680c01007387 */ /* 0x000fe80000100800 */
[----:B------:R-:W-:Y:S04]  /*cc80*/  STL [R1+0x178], R8 ;  /* 0x0001780801007387 */ /* 0x000fe80000100800 */
[----:B------:R0:W-:Y:S01]  /*cc90*/  STL [R1+0x16c], R3 ;  /* 0x00016c0301007387 */ /* 0x0001e20000100800 */
[----:B------:R-:W-:-:S03]  /*cca0*/  @!P4 IMAD.IADD R10, R10, 0x1, -R29 ;  /* 0x000000010a0ac824 */ /* 0x000fc600078e0a1d */
[----:B------:R1:W-:Y:S04]  /*ccb0*/  STL [R1+0x17c], R6 ;  /* 0x00017c0601007387 */ /* 0x0003e80000100800 */
[----:B0-----:R-:W3:Y:S04]  /*ccc0*/  LDL.LU R3, [R1+0x128] ;  /* 0x0001280001037983 */ /* 0x001ee80000300800 */
[----:B------:R-:W3:Y:S04]  /*ccd0*/  LDL.LU R18, [R1+0x120] ;  /* 0x0001200001127983 */ /* 0x000ee80000300800 */
[----:B------:R-:W3:Y:S04]  /*cce0*/  LDL.LU R12, [R1+0x110] ;  /* 0x00011000010c7983 */ /* 0x000ee80000300800 */
[----:B------:R-:W3:Y:S04]  /*ccf0*/  LDL.LU R8, [R1+0xf4] ;  /* 0x0000f40001087983 */ /* 0x000ee80000300800 */
[----:B-1----:R-:W3:Y:S01]  /*cd00*/  LDL.LU R6, [R1+0x100] ;  /* 0x0001000001067983 */ /* 0x002ee20000300800 */
[----:B--2---:R-:W-:-:S02]  /*cd10*/  ISETP.GT.U32.AND P6, PT, R29, R20, PT ;  /* 0x000000141d00720c */ /* 0x004fc40003fc4070 */
[C---:B----4-:R-:W-:Y:S02]  /*cd20*/  ISETP.GT.U32.AND P5, PT, R29.reuse, R19, PT ;  /* 0x000000131d00720c */ /* 0x050fe40003fa4070 */
[C---:B------:R-:W-:Y:S02]  /*cd30*/  ISETP.GT.U32.AND P3, PT, R29.reuse, R9, PT ;  /* 0x000000091d00720c */ /* 0x040fe40003f64070 */
[----:B------:R-:W-:-:S07]  /*cd40*/  ISETP.GT.U32.AND P0, PT, R29, R7, PT ;  /* 0x000000071d00720c */ /* 0x000fce0003f04070 */
[--C-:B------:R-:W-:Y:S01]  /*cd50*/  @!P6 IMAD.IADD R20, R20, 0x1, -R29.reuse ;  /* 0x000000011414e824 */ /* 0x100fe200078e0a1d */
[----:B------:R-:W-:Y:S01]  /*cd60*/  ISETP.GT.U32.AND P6, PT, R29, R2, PT ;  /* 0x000000021d00720c */ /* 0x000fe20003fc4070 */
[--C-:B------:R-:W-:Y:S01]  /*cd70*/  @!P5 IMAD.IADD R19, R19, 0x1, -R29.reuse ;  /* 0x000000011313d824 */ /* 0x100fe200078e0a1d */
[C---:B------:R-:W-:Y:S02]  /*cd80*/  ISETP.GT.U32.AND P5, PT, R29.reuse, R15, PT ;  /* 0x0000000f1d00720c */ /* 0x040fe40003fa4070 */
[----:B------:R-:W-:Y:S01]  /*cd90*/  ISETP.GT.U32.AND P1, PT, R29, R5, PT ;  /* 0x000000051d00720c */ /* 0x000fe20003f24070 */
[--C-:B------:R-:W-:Y:S01]  /*cda0*/  @!P3 IMAD.IADD R9, R9, 0x1, -R29.reuse ;  /* 0x000000010909b824 */ /* 0x100fe200078e0a1d */
[C---:B------:R-:W-:Y:S02]  /*cdb0*/  ISETP.GT.U32.AND P3, PT, R29.reuse, R14, PT ;  /* 0x0000000e1d00720c */ /* 0x040fe40003f64070 */
[----:B------:R-:W-:Y:S01]  /*cdc0*/  ISETP.GT.U32.AND P2, PT, R29, R4, PT ;  /* 0x000000041d00720c */ /* 0x000fe20003f44070 */
[----:B------:R-:W-:Y:S01]  /*cdd0*/  @!P0 IMAD.IADD R7, R7, 0x1, -R29 ;  /* 0x0000000107078824 */ /* 0x000fe200078e0a1d */
[----:B------:R-:W-:-:S03]  /*cde0*/  ISETP.GT.U32.AND P0, PT, R29, R13, PT ;  /* 0x0000000d1d00720c */ /* 0x000fc60003f04070 */
[--C-:B------:R-:W-:Y:S01]  /*cdf0*/  @!P6 IMAD.IADD R2, R2, 0x1, -R29.reuse ;  /* 0x000000010202e824 */ /* 0x100fe200078e0a1d */
[----:B------:R-:W-:Y:S01]  /*ce00*/  ISETP.GT.U32.AND P4, PT, R29, R28, PT ;  /* 0x0000001c1d00720c */ /* 0x000fe20003f84070 */
[--C-:B------:R-:W-:Y:S02]  /*ce10*/  @!P5 IMAD.IADD R15, R15, 0x1, -R29.reuse ;  /* 0x000000010f0fd824 */ /* 0x100fe400078e0a1d */
[--C-:B------:R-:W-:Y:S01]  /*ce20*/  @!P1 IMAD.IADD R5, R5, 0x1, -R29.reuse ;  /* 0x0000000105059824 */ /* 0x100fe200078e0a1d */
[C---:B------:R-:W-:Y:S01]  /*ce30*/  ISETP.GT.U32.AND P1, PT, R29.reuse, R11, PT ;  /* 0x0000000b1d00720c */ /* 0x040fe20003f24070 */
[--C-:B------:R-:W-:Y:S02]  /*ce40*/  @!P3 IMAD.IADD R14, R14, 0x1, -R29.reuse ;  /* 0x000000010e0eb824 */ /* 0x100fe400078e0a1d */
[--C-:B------:R-:W-:Y:S01]  /*ce50*/  @!P2 IMAD.IADD R4, R4, 0x1, -R29.reuse ;  /* 0x000000010404a824 */ /* 0x100fe200078e0a1d */
[----:B------:R-:W-:Y:S01]  /*ce60*/  ISETP.GT.U32.AND P2, PT, R29, R10, PT ;  /* 0x0000000a1d00720c */ /* 0x000fe20003f44070 */
[----:B------:R0:W-:Y:S01]  /*ce70*/  STL [R1+0x164], R2 ;  /* 0x0001640201007387 */ /* 0x0001e20000100800 */
[----:B------:R-:W-:-:S03]  /*ce80*/  @!P0 IMAD.IADD R13, R13, 0x1, -R29 ;  /* 0x000000010d0d8824 */ /* 0x000fc600078e0a1d */
[----:B------:R-:W-:Y:S01]  /*ce90*/  @!P4 IMAD.IADD R28, R28, 0x1, -R29 ;  /* 0x000000011c1cc824 */ /* 0x000fe200078e0a1d */
[----:B0-----:R-:W2:Y:S04]  /*cea0*/  LDL.LU R2, [R1+0x108] ;  /* 0x0001080001027983 */ /* 0x001ea80000300800 */
[----:B------:R-:W4:Y:S04]  /*ceb0*/  LDL.LU R17, [R1+0xf8] ;  /* 0x0000f80001117983 */ /* 0x000f280000300800 */
[----:B------:R0:W-:Y:S04]  /*cec0*/  STL [R1+0x150], R15 ;  /* 0x0001500f01007387 */ /* 0x0001e80000100800 */
[----:B------:R1:W-:Y:S01]  /*ced0*/  STL [R1+0x15c], R14 ;  /* 0x00015c0e01007387 */ /* 0x0003e20000100800 */
[----:B------:R-:W-:-:S03]  /*cee0*/  ISETP.GT.U32.AND P4, PT, R29, R20, PT ;  /* 0x000000141d00720c */ /* 0x000fc60003f84070 */
[----:B------:R-:W2:Y:S01]  /*cef0*/  LDL.LU R16, [R1+0xf0] ;  /* 0x0000f00001107983 */ /* 0x000ea20000300800 */
[----:B------:R-:W-:-:S03]  /*cf00*/  ISETP.GT.U32.AND P5, PT, R29, R19, PT ;  /* 0x000000131d00720c */ /* 0x000fc60003fa4070 */
[----:B0-----:R-:W2:Y:S01]  /*cf10*/  LDL.LU R15, [R1+0xdc] ;  /* 0x0000dc00010f7983 */ /* 0x001ea20000300800 */
[C---:B------:R-:W-:Y:S01]  /*cf20*/  ISETP.GT.U32.AND P6, PT, R29.reuse, R9, PT ;  /* 0x000000091d00720c */ /* 0x040fe20003fc4070 */
[--C-:B------:R-:W-:Y:S02]  /*cf30*/  @!P2 IMAD.IADD R10, R10, 0x1, -R29.reuse ;  /* 0x000000010a0aa824 */ /* 0x100fe400078e0a1d */
[----:B------:R0:W-:Y:S01]  /*cf40*/  STL [R1+0x160], R13 ;  /* 0x0001600d01007387 */ /* 0x0001e20000100800 */
[----:B------:R-:W-:Y:S01]  /*cf50*/  ISETP.GT.U32.AND P0, PT, R29, R7, PT ;  /* 0x000000071d00720c */ /* 0x000fe20003f04070 */
[--C-:B------:R-:W-:Y:S02]  /*cf60*/  @!P1 IMAD.IADD R11, R11, 0x1, -R29.reuse ;  /* 0x000000010b0b9824 */ /* 0x100fe400078e0a1d */
[----:B-1----:R-:W2:Y:S01]  /*cf70*/  LDL.LU R14, [R1+0xe8] ;  /* 0x0000e800010e7983 */ /* 0x002ea20000300800 */
[C---:B------:R-:W-:Y:S02]  /*cf80*/  ISETP.GT.U32.AND P2, PT, R29.reuse, R4, PT ;  /* 0x000000041d00720c */ /* 0x040fe40003f44070 */
[----:B------:R-:W-:Y:S01]  /*cf90*/  ISETP.GT.U32.AND P1, PT, R29, R5, PT ;  /* 0x000000051d00720c */ /* 0x000fe20003f24070 */
[----:B0-----:R-:W2:Y:S01]  /*cfa0*/  LDL.LU R13, [R1+0xec] ;  /* 0x0000ec00010d7983 */ /* 0x001ea20000300800 */
[----:B------:R-:W-:-:S02]  /*cfb0*/  @!P4 IMAD.IADD R20, R20, 0x1, -R29 ;  /* 0x000000011414c824 */ /* 0x000fc400078e0a1d */
[--C-:B------:R-:W-:Y:S01]  /*cfc0*/  @!P5 IMAD.IADD R19, R19, 0x1, -R29.reuse ;  /* 0x000000011313d824 */ /* 0x100fe200078e0a1d */
[----:B------:R0:W-:Y:S01]  /*cfd0*/  STL [R1+0x154], R11 ;  /* 0x0001540b01007387 */ /* 0x0001e20000100800 */
[--C-:B------:R-:W-:Y:S02]  /*cfe0*/  @!P6 IMAD.IADD R9, R9, 0x1, -R29.reuse ;  /* 0x000000010909e824 */ /* 0x100fe400078e0a1d */
[----:B------:R-:W-:-:S03]  /*cff0*/  @!P0 IMAD.IADD R7, R7, 0x1, -R29 ;  /* 0x0000000107078824 */ /* 0x000fc600078e0a1d */
[--C-:B------:R-:W-:Y:S02]  /*d000*/  @!P2 IMAD.IADD R4, R4, 0x1, -R29.reuse ;  /* 0x000000010404a824 */ /* 0x100fe400078e0a1d */
[----:B------:R-:W-:Y:S01]  /*d010*/  @!P1 IMAD.IADD R5, R5, 0x1, -R29 ;  /* 0x0000000105059824 */ /* 0x000fe200078e0a1d */
[----:B0-----:R-:W2:Y:S04]  /*d020*/  LDL.LU R11, [R1+0xe0] ;  /* 0x0000e000010b7983 */ /* 0x001ea80000300800 */
[----:B------:R0:W-:Y:S04]  /*d030*/  STL [R1+0x148], R10 ;  /* 0x0001480a01007387 */ /* 0x0001e80000100800 */
        /* <DEDUP_REMOVED lines=9> */
[C---:B---3--:R-:W-:Y:S02]  /*d0d0*/  ISETP.GT.U32.AND P4, PT, R29.reuse, R3, PT ;  /* 0x000000031d00720c */ /* 0x048fe40003f84070 */
[C---:B------:R-:W-:Y:S02]  /*d0e0*/  ISETP.GT.U32.AND P5, PT, R29.reuse, R18, PT ;  /* 0x000000121d00720c */ /* 0x040fe40003fa4070 */
[C---:B------:R-:W-:Y:S02]  /*d0f0*/  ISETP.GT.U32.AND P6, PT, R29.reuse, R12, PT ;  /* 0x0000000c1d00720c */ /* 0x040fe40003fc4070 */
[----:B------:R-:W-:-:S05]  /*d100*/  ISETP.GT.U32.AND P0, PT, R29, R8, PT ;  /* 0x000000081d00720c */ /* 0x000fca0003f04070 */
[--C-:B------:R-:W-:Y:S02]  /*d110*/  @!P3 IMAD.IADD R28, R28, 0x1, -R29.reuse ;  /* 0x000000011c1cb824 */ /* 0x100fe400078e0a1d */
[--C-:B------:R-:W-:Y:S02]  /*d120*/  @!P4 IMAD.IADD R3, R3, 0x1, -R29.reuse ;  /* 0x000000010303c824 */ /* 0x100fe400078e0a1d */
[--C-:B------:R-:W-:Y:S02]  /*d130*/  @!P5 IMAD.IADD R18, R18, 0x1, -R29.reuse ;  /* 0x000000011212d824 */ /* 0x100fe400078e0a1d */
[--C-:B------:R-:W-:Y:S01]  /*d140*/  @!P6 IMAD.IADD R12, R12, 0x1, -R29.reuse ;  /* 0x000000010c0ce824 */ /* 0x100fe200078e0a1d */
[----:B------:R-:W-:Y:S01]  /*d150*/  ISETP.GT.U32.AND P1, PT, R29, R6, PT ;  /* 0x000000061d00720c */ /* 0x000fe20003f24070 */
[----:B------:R-:W-:Y:S01]  /*d160*/  @!P0 IMAD.IADD R8, R8, 0x1, -R29 ;  /* 0x0000000108088824 */ /* 0x000fe200078e0a1d */
[----:B------:R0:W-:Y:S01]  /*d170*/  STL [R1+0x124], R28 ;  /* 0x0001241c01007387 */ /* 0x0001e20000100800 */
[----:B------:R-:W-:-:S04]  /*d180*/  IMAD.HI.U32 R26, R0, R25, RZ ;  /* 0x00000019001a7227 */ /* 0x000fc800078e00ff */
[----:B------:R-:W-:Y:S01]  /*d190*/  IMAD.MOV R26, RZ, RZ, -R26 ;  /* 0x000000ffff1a7224 */ /* 0x000fe200078e0a1a */
[----:B0-----:R-:W3:Y:S05]  /*d1a0*/  LDL.LU R28, [R1+0xb8] ;  /* 0x0000b800011c7983 */ /* 0x001eea0000300800 */
[----:B------:R-:W-:Y:S01]  /*d1b0*/  @!P1 IMAD.IADD R6, R6, 0x1, -R29 ;  /* 0x0000000106069824 */ /* 0x000fe200078e0a1d */
[----:B------:R-:W3:Y:S01]  /*d1c0*/  LDL.LU R9, [R1+0xc0] ;  /* 0x0000c00001097983 */ /* 0x000ee20000300800 */
[----:B------:R-:W-:-:S03]  /*d1d0*/  IMAD R25, R29, R26, R25 ;  /* 0x0000001a1d197224 */ /* 0x000fc600078e0219 */
[----:B------:R-:W3:Y:S04]  /*d1e0*/  LDL.LU R7, [R1+0xd0] ;  /* 0x0000d00001077983 */ /* 0x000ee80000300800 */
[----:B------:R-:W3:Y:S01]  /*d1f0*/  LDL.LU R5, [R1+0xbc] ;  /* 0x0000bc0001057983 */ /* 0x000ee20000300800 */
[C---:B----4-:R-:W-:Y:S02]  /*d200*/  ISETP.GT.U32.AND P3, PT, R29.reuse, R17, PT ;  /* 0x000000111d00720c */ /* 0x050fe40003f64070 */
[C---:B--2---:R-:W-:Y:S02]  /*d210*/  ISETP.GT.U32.AND P4, PT, R29.reuse, R16, PT ;  /* 0x000000101d00720c */ /* 0x044fe40003f84070 */
        /* <DEDUP_REMOVED lines=8> */
[----:B------:R-:W-:-:S07]  /*d2a0*/  ISETP.GT.U32.AND P5, PT, R29, R12, PT ;  /* 0x0000000c1d00720c */ /* 0x000fce0003fa4070 */
[--C-:B------:R-:W-:Y:S01]  /*d2b0*/  @!P6 IMAD.IADD R14, R14, 0x1, -R29.reuse ;  /* 0x000000010e0ee824 */ /* 0x100fe200078e0a1d */
[----:B------:R-:W-:Y:S01]  /*d2c0*/  ISETP.GT.U32.AND P6, PT, R29, R8, PT ;  /* 0x000000081d00720c */ /* 0x000fe20003fc4070 */
[--C-:B------:R-:W-:Y:S02]  /*d2d0*/  @!P3 IMAD.IADD R3, R3, 0x1, -R29.reuse ;  /* 0x000000010303b824 */ /* 0x100fe400078e0a1d */
[--C-:B------:R-:W-:Y:S01]  /*d2e0*/  @!P0 IMAD.IADD R13, R13, 0x1, -R29.reuse ;  /* 0x000000010d0d8824 */ /* 0x100fe200078e0a1d */
[----:B------:R-:W-:Y:S01]  /*d2f0*/  ISETP.GT.U32.AND P0, PT, R29, R6, PT ;  /* 0x000000061d00720c */ /* 0x000fe20003f04070 */
[--C-:B------:R-:W-:Y:S02]  /*d300*/  @!P4 IMAD.IADD R18, R18, 0x1, -R29.reuse ;  /* 0x000000011212c824 */ /* 0x100fe400078e0a1d */
[----:B------:R-:W-:-:S06]  /*d310*/  @!P5 IMAD.IADD R12, R12, 0x1, -R29 ;  /* 0x000000010c0cd824 */ /* 0x000fcc00078e0a1d */
[----:B------:R-:W-:-:S04]  /*d320*/  @!P6 IMAD.IADD R8, R8, 0x1, -R29 ;  /* 0x000000010808e824 */ /* 0x000fc800078e0a1d */
[----:B------:R-:W-:Y:S01]  /*d330*/  @!P0 IMAD.IADD R6, R6, 0x1, -R29 ;  /* 0x0000000106068824 */ /* 0x000fe200078e0a1d */
[----:B------:R-:W-:Y:S02]  /*d340*/  IABS R26, R4 ;  /* 0x00000004001a7213 */ /* 0x000fe40000000000 */
[----:B------:R-:W2:Y:S04]  /*d350*/  LDL.LU R4, [R1+0xb4] ;  /* 0x0000b40001047983 */ /* 0x000ea80000300800 */
[----:B------:R0:W-:Y:S04]  /*d360*/  STL [R1+0x128], R3 ;  /* 0x0001280301007387 */ /* 0x0001e80000100800 */
[----:B0-----:R-:W4:Y:S04]  /*d370*/  LDL.LU R3, [R1+0xa4] ;  /* 0x0000a40001037983 */ /* 0x001f280000300800 */
[----:B------:R-:W4:Y:S04]  /*d380*/  LDL.LU R19, [R1+0xac] ;  /* 0x0000ac0001137983 */ /* 0x000f280000300800 */
[----:B------:R0:W-:Y:S04]  /*d390*/  STL [R1+0x120], R18 ;  /* 0x0001201201007387 */ /* 0x0001e80000100800 */
[----:B------:R1:W-:Y:S04]  /*d3a0*/  STL [R1+0x110], R12 ;  /* 0x0001100c01007387 */ /* 0x0003e80000100800 */
[----:B0-----:R-:W4:Y:S04]  /*d3b0*/  LDL.LU R18, [R1+0xb0] ;  /* 0x0000b00001127983 */ /* 0x001f280000300800 */
[----:B-1----:R-:W4:Y:S04]  /*d3c0*/  LDL.LU R12, [R1+0xa8] ;  /* 0x0000a800010c7983 */ /* 0x002f280000300800 */
[----:B------:R0:W-:Y:S04]  /*d3d0*/  STL [R1+0xf4], R8 ;  /* 0x0000f40801007387 */ /* 0x0001e80000100800 */
[----:B0-----:R-:W4:Y:S04]  /*d3e0*/  LDL.LU R8, [R1+0xa0] ;  /* 0x0000a00001087983 */ /* 0x001f280000300800 */
[----:B------:R0:W-:Y:S04]  /*d3f0*/  STL [R1+0x100], R6 ;  /* 0x0001000601007387 */ /* 0x0001e80000100800 */
[----:B0-----:R-:W4:Y:S01]  /*d400*/  LDL.LU R6, [R1+0x90] ;  /* 0x0000900001067983 */ /* 0x001f220000300800 */
[----:B------:R-:W-:-:S02]  /*d410*/  ISETP.GT.U32.AND P2, PT, R29, R2, PT ;  /* 0x000000021d00720c */ /* 0x000fc40003f44070 */
[----:B------:R-:W-:-:S11]  /*d420*/  ISETP.GT.U32.AND P1, PT, R29, R11, PT ;  /* 0x0000000b1d00720c */ /* 0x000fd60003f24070 */
[--C-:B------:R-:W-:Y:S01]  /*d430*/  @!P2 IMAD.IADD R2, R2, 0x1, -R29.reuse ;  /* 0x000000010202a824 */ /* 0x100fe200078e0a1d */
[C---:B------:R-:W-:Y:S02]  /*d440*/  ISETP.GT.U32.AND P2, PT, R29.reuse, R10, PT ;  /* 0x0000000a1d00720c */ /* 0x040fe40003f44070 */
[----:B------:R-:W-:Y:S01]  /*d450*/  ISETP.GT.U32.AND P3, PT, R29, R16, PT ;  /* 0x000000101d00720c */ /* 0x000fe20003f64070 */
[----:B------:R-:W-:Y:S01]  /*d460*/  @!P1 IMAD.IADD R11, R11, 0x1, -R29 ;  /* 0x000000010b0b9824 */ /* 0x000fe200078e0a1d */
[C---:B------:R-:W-:Y:S02]  /*d470*/  ISETP.GT.U32.AND P4, PT, R29.reuse, R15, PT ;  /* 0x0000000f1d00720c */ /* 0x040fe40003f84070 */
[----:B------:R-:W-:-:S07]  /*d480*/  ISETP.GT.U32.AND P1, PT, R29, R2, PT ;  /* 0x000000021d00720c */ /* 0x000fce0003f24070 */
[--C-:B------:R-:W-:Y:S01]  /*d490*/  @!P2 IMAD.IADD R10, R10, 0x1, -R29.reuse ;  /* 0x000000010a0aa824 */ /* 0x100fe200078e0a1d */
[C---:B------:R-:W-:Y:S02]  /*d4a0*/  ISETP.GT.U32.AND P2, PT, R29.reuse, R17, PT ;  /* 0x000000111d00720c */ /* 0x040fe40003f44070 */
[C---:B------:R-:W-:Y:S02]  /*d4b0*/  ISETP.GT.U32.AND P5, PT, R29.reuse, R14, PT ;  /* 0x0000000e1d00720c */ /* 0x040fe40003fa4070 */
[C---:B------:R-:W-:Y:S01]  /*d4c0*/  ISETP.GT.U32.AND P6, PT, R29.reuse, R10, PT ;  /* 0x0000000a1d00720c */ /* 0x040fe20003fc4070 */
[--C-:B------:R-:W-:Y:S01]  /*d4d0*/  @!P3 IMAD.IADD R16, R16, 0x1, -R29.reuse ;  /* 0x000000011010b824 */ /* 0x100fe200078e0a1d */
[----:B---3--:R-:W-:Y:S01]  /*d4e0*/  ISETP.GT.U32.AND P3, PT, R29, R9, PT ;  /* 0x000000091d00720c */ /* 0x008fe20003f64070 */
[----:B------:R-:W-:Y:S01]  /*d4f0*/  @!P4 IMAD.IADD R15, R15, 0x1, -R29 ;  /* 0x000000010f0fc824 */ /* 0x000fe200078e0a1d */
[----:B------:R-:W-:-:S05]  /*d500*/  ISETP.GT.U32.AND P4, PT, R29, R7, PT ;  /* 0x000000071d00720c */ /* 0x000fca0003f84070 */
[--C-:B------:R-:W-:Y:S01]  /*d510*/  @!P2 IMAD.IADD R17, R17, 0x1, -R29.reuse ;  /* 0x000000011111a824 */ /* 0x100fe200078e0a1d */
[C---:B------:R-:W-:Y:S01]  /*d520*/  ISETP.GT.U32.AND P2, PT, R29.reuse, R28, PT ;  /* 0x0000001c1d00720c */ /* 0x040fe20003f44070 */
[--C-:B------:R-:W-:Y:S01]  /*d530*/  @!P1 IMAD.IADD R2, R2, 0x1, -R29.reuse ;  /* 0x0000000102029824 */ /* 0x100fe200078e0a1d */
[C---:B------:R-:W-:Y:S01]  /*d540*/  ISETP.GT.U32.AND P0, PT, R29.reuse, R13, PT ;  /* 0x0000000d1d00720c */ /* 0x040fe20003f04070 */
[--C-:B------:R-:W-:Y:S01]  /*d550*/  @!P5 IMAD.IADD R14, R14, 0x1, -R29.reuse ;  /* 0x000000010e0ed824 */ /* 0x100fe200078e0a1d */
[----:B------:R-:W-:Y:S02]  /*d560*/  ISETP.GT.U32.AND P5, PT, R29, R5, PT ;  /* 0x000000051d00720c */ /* 0x000fe40003fa4070 */
[----:B------:R0:W-:Y:S01]  /*d570*/  STL [R1+0x108], R2 ;  /* 0x0001080201007387 */ /* 0x0001e20000100800 */
[--C-:B------:R-:W-:Y:S02]  /*d580*/  @!P6 IMAD.IADD R10, R10, 0x1, -R29.reuse ;  /* 0x000000010a0ae824 */ /* 0x100fe400078e0a1d */
[----:B------:R-:W-:-:S04]  /*d590*/  @!P3 IMAD.IADD R9, R9, 0x1, -R29 ;  /* 0x000000010909b824 */ /* 0x000fc800078e0a1d */
[--C-:B------:R-:W-:Y:S01]  /*d5a0*/  @!P2 IMAD.IADD R28, R28, 0x1, -R29.reuse ;  /* 0x000000011c1ca824 */ /* 0x100fe200078e0a1d */
[----:B0-----:R-:W3:Y:S01]  /*d5b0*/  LDL.LU R2, [R1+0x98] ;  /* 0x0000980001027983 */ /* 0x001ee20000300800 */
[--C-:B------:R-:W-:Y:S01]  /*d5c0*/  @!P4 IMAD.IADD R7, R7, 0x1, -R29.reuse ;  /* 0x000000010707c824 */ /* 0x100fe200078e0a1d */
[----:B------:R-:W-:Y:S01]  /*d5d0*/  ISETP.GT.U32.AND P1, PT, R29, R11, PT ;  /* 0x0000000b1d00720c */ /* 0x000fe20003f24070 */
[--C-:B------:R-:W-:Y:S02]  /*d5e0*/  @!P0 IMAD.IADD R13, R13, 0x1, -R29.reuse ;  /* 0x000000010d0d8824 */ /* 0x100fe400078e0a1d */
[--C-:B------:R-:W-:Y:S01]  /*d5f0*/  @!P5 IMAD.IADD R5, R5, 0x1, -R29.reuse ;  /* 0x000000010505d824 */ /* 0x100fe200078e0a1d */
[----:B------:R0:W-:Y:S04]  /*d600*/  STL [R1+0xf8], R17 ;  /* 0x0000f81101007387 */ /* 0x0001e80000100800 */
[----:B------:R1:W-:Y:S04]  /*d610*/  STL [R1+0xf0], R16 ;  /* 0x0000f01001007387 */ /* 0x0003e80000100800 */
[----:B------:R0:W-:Y:S01]  /*d620*/  STL [R1+0xdc], R15 ;  /* 0x0000dc0f01007387 */ /* 0x0001e20000100800 */
[----:B------:R-:W-:-:S03]  /*d630*/  @!P1 IMAD.IADD R11, R11, 0x1, -R29 ;  /* 0x000000010b0b9824 */ /* 0x000fc600078e0a1d */
[----:B------:R1:W-:Y:S04]  /*d640*/  STL [R1+0xe8], R14 ;  /* 0x0000e80e01007387 */ /* 0x0003e80000100800 */
[----:B------:R1:W-:Y:S04]  /*d650*/  STL [R1+0xec], R13 ;  /* 0x0000ec0d01007387 */ /* 0x0003e80000100800 */
[----:B0-----:R-:W3:Y:S04]  /*d660*/  LDL.LU R17, [R1+0x94] ;  /* 0x0000940001117983 */ /* 0x001ee80000300800 */
[----:B------:R-:W-:Y:S04]  /*d670*/  STL [R1+0xe0], R11 ;  /* 0x0000e00b01007387 */ /* 0x000fe80000100800 */
[----:B-1----:R-:W3:Y:S04]  /*d680*/  LDL.LU R16, [R1+0x8c] ;  /* 0x00008c0001107983 */ /* 0x002ee80000300800 */
[----:B------:R-:W3:Y:S04]  /*d690*/  LDL.LU R15, [R1+0x7c] ;  /* 0x00007c00010f7983 */ /* 0x000ee80000300800 */
[----:B------:R-:W-:Y:S04]  /*d6a0*/  STL [R1+0xd8], R10 ;  /* 0x0000d80a01007387 */ /* 0x000fe80000100800 */
[----:B------:R-:W3:Y:S04]  /*d6b0*/  LDL.LU R14, [R1+0x84] ;  /* 0x00008400010e7983 */ /* 0x000ee80000300800 */
[----:B------:R-:W3:Y:S01]  /*d6c0*/  LDL.LU R13, [R1+0x88] ;  /* 0x00008800010d7983 */ /* 0x000ee20000300800 */
[----:B--2---:R-:W-:-:S02]  /*d6d0*/  ISETP.GT.U32.AND P0, PT, R29, R4, PT ;  /* 0x000000041d00720c */ /* 0x004fc40003f04070 */
[C---:B----4-:R-:W-:Y:S02]  /*d6e0*/  ISETP.GT.U32.AND P6, PT, R29.reuse, R19, PT ;  /* 0x000000131d00720c */ /* 0x050fe40003fc4070 */
[C---:B------:R-:W-:Y:S02]  /*d6f0*/  ISETP.GT.U32.AND P2, PT, R29.reuse, R18, PT ;  /* 0x000000121d00720c */ /* 0x040fe40003f44070 */
[----:B------:R-:W-:-:S09]  /*d700*/  ISETP.GT.U32.AND P3, PT, R29, R12, PT ;  /* 0x0000000c1d00720c */ /* 0x000fd20003f64070 */
[--C-:B------:R-:W-:Y:S01]  /*d710*/  @!P6 IMAD.IADD R19, R19, 0x1, -R29.reuse ;  /* 0x000000011313e824 */ /* 0x100fe200078e0a1d */
[C---:B------:R-:W-:Y:S02]  /*d720*/  ISETP.GT.U32.AND P6, PT, R29.reuse, R28, PT ;  /* 0x0000001c1d00720c */ /* 0x040fe40003fc4070 */
[C---:B------:R-:W-:Y:S01]  /*d730*/  ISETP.GT.U32.AND P4, PT, R29.reuse, R8, PT ;  /* 0x000000081d00720c */ /* 0x040fe20003f84070 */
[--C-:B------:R-:W-:Y:S01]  /*d740*/  @!P2 IMAD.IADD R18, R18, 0x1, -R29.reuse ;  /* 0x000000011212a824 */ /* 0x100fe200078e0a1d */
[C---:B------:R-:W-:Y:S01]  /*d750*/  ISETP.GT.U32.AND P2, PT, R29.reuse, R9, PT ;  /* 0x000000091d00720c */ /* 0x040fe20003f44070 */
[--C-:B------:R-:W-:Y:S01]  /*d760*/  @!P3 IMAD.IADD R12, R12, 0x1, -R29.reuse ;  /* 0x000000010c0cb824 */ /* 0x100fe200078e0a1d */
[C---:B------:R-:W-:Y:S01]  /*d770*/  ISETP.GT.U32.AND P3, PT, R29.reuse, R7, PT ;  /* 0x000000071d00720c */ /* 0x040fe20003f64070 */
[----:B------:R-:W-:Y:S01]  /*d780*/  @!P0 IMAD.IADD R4, R4, 0x1, -R29 ;  /* 0x0000000104048824 */ /* 0x000fe200078e0a1d */
        /* <DEDUP_REMOVED lines=13> */
[----:B------:R-:W4:Y:S04]  /*d860*/  LDL.LU R11, [R1+0x78] ;  /* 0x00007800010b7983 */ /* 0x000f280000300800 */
[----:B------:R1:W-:Y:S04]  /*d870*/  STL [R1+0xd0], R7 ;  /* 0x0000d00701007387 */ /* 0x0003e80000100800 */
[----:B------:R-:W4:Y:S04]  /*d880*/  LDL.LU R10, [R1+0x6c] ;  /* 0x00006c00010a7983 */ /* 0x000f280000300800 */
[----:B------:R1:W-:Y:S04]  /*d890*/  STL [R1+0xbc], R5 ;  /* 0x0000bc0501007387 */ /* 0x0003e80000100800 */
[----:B0-----:R-:W4:Y:S04]  /*d8a0*/  LDL.LU R9, [R1+0x74] ;  /* 0x0000740001097983 */ /* 0x001f280000300800 */
[----:B-1----:R-:W4:Y:S04]  /*d8b0*/  LDL.LU R7, [R1+0x1b0] ;  /* 0x0001b00001077983 */ /* 0x002f280000300800 */
[----:B------:R0:W-:Y:S04]  /*d8c0*/  STL [R1+0xb4], R4 ;  /* 0x0000b40401007387 */ /* 0x0001e80000100800 */
[----:B------:R-:W4:Y:S04]  /*d8d0*/  LDL.LU R5, [R1+0x70] ;  /* 0x0000700001057983 */ /* 0x000f280000300800 */
[----:B0-----:R-:W4:Y:S01]  /*d8e0*/  LDL.LU R4, [R1+0x68] ;  /* 0x0000680001047983 */ /* 0x001f220000300800 */
[----:B------:R-:W-:-:S02]  /*d8f0*/  ISETP.GT.U32.AND P1, PT, R29, R3, PT ;  /* 0x000000031d00720c */ /* 0x000fc40003f24070 */
[----:B---3--:R-:W-:-:S11]  /*d900*/  ISETP.GT.U32.AND P0, PT, R29, R2, PT ;  /* 0x000000021d00720c */ /* 0x008fd60003f04070 */
[--C-:B------:R-:W-:Y:S01]  /*d910*/  @!P1 IMAD.IADD R3, R3, 0x1, -R29.reuse ;  /* 0x0000000103039824 */ /* 0x100fe200078e0a1d */
[C---:B------:R-:W-:Y:S01]  /*d920*/  ISETP.GT.U32.AND P1, PT, R29.reuse, R27, PT ;  /* 0x0000001b1d00720c */ /* 0x040fe20003f24070 */
[----:B------:R-:W-:Y:S01]  /*d930*/  @!P0 IMAD.IADD R2, R2, 0x1, -R29 ;  /* 0x0000000102028824 */ /* 0x000fe200078e0a1d */
[C---:B------:R-:W-:Y:S02]  /*d940*/  ISETP.GT.U32.AND P2, PT, R29.reuse, R18, PT ;  /* 0x000000121d00720c */ /* 0x040fe40003f44070 */
[C---:B------:R-:W-:Y:S02]  /*d950*/  ISETP.GT.U32.AND P0, PT, R29.reuse, R3, PT ;  /* 0x000000031d00720c */ /* 0x040fe40003f04070 */
[----:B------:R-:W-:-:S07]  /*d960*/  ISETP.GT.U32.AND P3, PT, R29, R12, PT ;  /* 0x0000000c1d00720c */ /* 0x000fce0003f64070 */
[--C-:B------:R-:W-:Y:S01]  /*d970*/  @!P1 IMAD.IADD R27, R27, 0x1, -R29.reuse ;  /* 0x000000011b1b9824 */ /* 0x100fe200078e0a1d */
[C---:B------:R-:W-:Y:S02]  /*d980*/  ISETP.GT.U32.AND P1, PT, R29.reuse, R19, PT ;  /* 0x000000131d00720c */ /* 0x040fe40003f24070 */
[C---:B------:R-:W-:Y:S02]  /*d990*/  ISETP.GT.U32.AND P4, PT, R29.reuse, R8, PT ;  /* 0x000000081d00720c */ /* 0x040fe40003f84070 */
[C---:B------:R-:W-:Y:S02]  /*d9a0*/  ISETP.GT.U32.AND P5, PT, R29.reuse, R6, PT ;  /* 0x000000061d00720c */ /* 0x040fe40003fa4070 */
[C---:B------:R-:W-:Y:S01]  /*d9b0*/  ISETP.GT.U32.AND P6, PT, R29.reuse, R27, PT ;  /* 0x0000001b1d00720c */ /* 0x040fe20003fc4070 */
[--C-:B------:R-:W-:Y:S01]  /*d9c0*/  @!P2 IMAD.IADD R18, R18, 0x1, -R29.reuse ;  /* 0x000000011212a824 */ /* 0x100fe200078e0a1d */
[----:B------:R-:W-:Y:S01]  /*d9d0*/  ISETP.GT.U32.AND P2, PT, R29, R16, PT ;  /* 0x000000101d00720c */ /* 0x000fe20003f44070 */
[----:B------:R-:W-:-:S04]  /*d9e0*/  @!P0 IMAD.IADD R3, R3, 0x1, -R29 ;  /* 0x0000000103038824 */ /* 0x000fc800078e0a1d */
[--C-:B------:R-:W-:Y:S01]  /*d9f0*/  @!P1 IMAD.IADD R19, R19, 0x1, -R29.reuse ;  /* 0x0000000113139824 */ /* 0x100fe200078e0a1d */
[C---:B------:R-:W-:Y:S01]  /*da00*/  ISETP.GT.U32.AND P1, PT, R29.reuse, R17, PT ;  /* 0x000000111d00720c */ /* 0x040fe20003f24070 */
[--C-:B------:R-:W-:Y:S01]  /*da10*/  @!P3 IMAD.IADD R12, R12, 0x1, -R29.reuse ;  /* 0x000000010c0cb824 */ /* 0x100fe200078e0a1d */
[C---:B------:R-:W-:Y:S01]  /*da20*/  ISETP.GT.U32.AND P3, PT, R29.reuse, R15, PT ;  /* 0x0000000f1d00720c */ /* 0x040fe20003f64070 */
[--C-:B------:R-:W-:Y:S01]  /*da30*/  @!P4 IMAD.IADD R8, R8, 0x1, -R29.reuse ;  /* 0x000000010808c824 */ /* 0x100fe200078e0a1d */
[----:B------:R0:W-:Y:S01]  /*da40*/  STL [R1+0xa4], R3 ;  /* 0x0000a40301007387 */ /* 0x0001e20000100800 */
[C---:B------:R-:W-:Y:S02]  /*da50*/  ISETP.GT.U32.AND P0, PT, R29.reuse, R2, PT ;  /* 0x000000021d00720c */ /* 0x040fe40003f04070 */
[C---:B------:R-:W-:Y:S01]  /*da60*/  ISETP.GT.U32.AND P4, PT, R29.reuse, R14, PT ;  /* 0x0000000e1d00720c */ /* 0x040fe20003f84070 */
[--C-:B------:R-:W-:Y:S01]  /*da70*/  @!P5 IMAD.IADD R6, R6, 0x1, -R29.reuse ;  /* 0x000000010606d824 */ /* 0x100fe200078e0a1d */
[----:B------:R-:W-:Y:S01]  /*da80*/  ISETP.GT.U32.AND P5, PT, R29, R13, PT ;  /* 0x0000000d1d00720c */ /* 0x000fe20003fa4070 */
[--C-:B------:R-:W-:Y:S01]  /*da90*/  @!P6 IMAD.IADD R27, R27, 0x1, -R29.reuse ;  /* 0x000000011b1be824 */ /* 0x100fe200078e0a1d */
[----:B0-----:R-:W3:Y:S02]  /*daa0*/  LDL.LU R3, [R1+0x60] ;  /* 0x0000600001037983 */ /* 0x001ee40000300800 */
[----:B------:R-:W-:-:S02]  /*dab0*/  @!P1 IMAD.IADD R17, R17, 0x1, -R29 ;  /* 0x0000000111119824 */ /* 0x000fc400078e0a1d */
[--C-:B------:R-:W-:Y:S02]  /*dac0*/  @!P2 IMAD.IADD R16, R16, 0x1, -R29.reuse ;  /* 0x000000011010a824 */ /* 0x100fe400078e0a1d */
[--C-:B------:R-:W-:Y:S02]  /*dad0*/  @!P3 IMAD.IADD R15, R15, 0x1, -R29.reuse ;  /* 0x000000010f0fb824 */ /* 0x100fe400078e0a1d */
[--C-:B------:R-:W-:Y:S02]  /*dae0*/  @!P0 IMAD.IADD R2, R2, 0x1, -R29.reuse ;  /* 0x0000000102028824 */ /* 0x100fe400078e0a1d */
[--C-:B------:R-:W-:Y:S02]  /*daf0*/  @!P4 IMAD.IADD R14, R14, 0x1, -R29.reuse ;  /* 0x000000010e0ec824 */ /* 0x100fe400078e0a1d */
[----:B------:R-:W-:Y:S01]  /*db00*/  @!P5 IMAD.IADD R13, R13, 0x1, -R29 ;  /* 0x000000010d0dd824 */ /* 0x000fe200078e0a1d */
[----:B------:R-:W-:Y:S04]  /*db10*/  STL [R1+0xac], R19 ;  /* 0x0000ac1301007387 */ /* 0x000fe80000100800 */
[----:B------:R-:W-:Y:S04]  /*db20*/  STL [R1+0xb0], R18 ;  /* 0x0000b01201007387 */ /* 0x000fe80000100800 */
[----:B------:R-:W-:Y:S04]  /*db30*/  STL [R1+0xa8], R12 ;  /* 0x0000a80c01007387 */ /* 0x000fe80000100800 */
[----:B------:R-:W-:Y:S04]  /*db40*/  STL [R1+0xa0], R8 ;  /* 0x0000a00801007387 */ /* 0x000fe80000100800 */
[----:B------:R-:W-:Y:S04]  /*db50*/  STL [R1+0x90], R6 ;  /* 0x0000900601007387 */ /* 0x000fe80000100800 */
[----:B------:R0:W-:Y:S04]  /*db60*/  STL [R1+0x9c], R27 ;  /* 0x00009c1b01007387 */ /* 0x0001e80000100800 */
[----:B------:R1:W-:Y:S04]  /*db70*/  STL [R1+0x98], R2 ;  /* 0x0000980201007387 */ /* 0x0003e80000100800 */
[----:B0-----:R-:W3:Y:S04]  /*db80*/  LDL R27, [R1+0xea4] ;  /* 0x000ea400011b7983 */ /* 0x001ee80000100800 */
[----:B-1----:R-:W3:Y:S04]  /*db90*/  LDL.LU R2, [R1+0x64] ;  /* 0x0000640001027983 */ /* 0x002ee80000300800 */
[----:B------:R-:W3:Y:S04]  /*dba0*/  LDL.LU R6, [R1+0x188] ;  /* 0x0001880001067983 */ /* 0x000ee80000300800 */
[----:B------:R-:W3:Y:S04]  /*dbb0*/  LDL.LU R8, [R1+0x174] ;  /* 0x0001740001087983 */ /* 0x000ee80000300800 */
[----:B------:R-:W3:Y:S04]  /*dbc0*/  LDL.LU R12, [R1+0x170] ;  /* 0x00017000010c7983 */ /* 0x000ee80000300800 */
[----:B------:R-:W3:Y:S04]  /*dbd0*/  LDL.LU R21, [R1+0x140] ;  /* 0x0001400001157983 */ /* 0x000ee80000300800 */
[----:B------:R-:W3:Y:S01]  /*dbe0*/  LDL.LU R20, [R1+0x14c] ;  /* 0x00014c0001147983 */ /* 0x000ee20000300800 */
[----:B--2---:R-:W-:-:S02]  /*dbf0*/  ISETP.GT.U32.AND P0, PT, R29, R28, PT ;  /* 0x0000001c1d00720c */ /* 0x004fc40003f04070 */
[C---:B----4-:R-:W-:Y:S02]  /*dc00*/  ISETP.GT.U32.AND P6, PT, R29.reuse, R11, PT ;  /* 0x0000000b1d00720c */ /* 0x050fe40003fc4070 */
[C---:B------:R-:W-:Y:S02]  /*dc10*/  ISETP.GT.U32.AND P1, PT, R29.reuse, R10, PT ;  /* 0x0000000a1d00720c */ /* 0x040fe40003f24070 */
[C---:B------:R-:W-:Y:S02]  /*dc20*/  ISETP.GT.U32.AND P2, PT, R29.reuse, R9, PT ;  /* 0x000000091d00720c */ /* 0x040fe40003f44070 */
[----:B------:R-:W-:-:S07]  /*dc30*/  ISETP.GT.U32.AND P3, PT, R29, R7, PT ;  /* 0x000000071d00720c */ /* 0x000fce0003f64070 */
[--C-:B------:R-:W-:Y:S01]  /*dc40*/  @!P6 IMAD.IADD R11, R11, 0x1, -R29.reuse ;  /* 0x000000010b0be824 */ /* 0x100fe200078e0a1d */
[C---:B------:R-:W-:Y:S02]  /*dc50*/  ISETP.GT.U32.AND P6, PT, R29.reuse, R17, PT ;  /* 0x000000111d00720c */ /* 0x040fe40003fc4070 */
[C---:B------:R-:W-:Y:S01]  /*dc60*/  ISETP.GT.U32.AND P4, PT, R29.reuse, R5, PT ;  /* 0x000000051d00720c */ /* 0x040fe20003f84070 */
[--C-:B------:R-:W-:Y:S01]  /*dc70*/  @!P1 IMAD.IADD R10, R10, 0x1, -R29.reuse ;  /* 0x000000010a0a9824 */ /* 0x100fe200078e0a1d */
[C---:B------:R-:W-:Y:S02]  /*dc80*/  ISETP.GT.U32.AND P1, PT, R29.reuse, R16, PT ;  /* 0x000000101d00720c */ /* 0x040fe40003f24070 */
[----:B------:R-:W-:Y:S01]  /*dc90*/  ISETP.GT.U32.AND P5, PT, R29, R4, PT ;  /* 0x000000041d00720c */ /* 0x000fe20003fa4070 */
[--C-:B------:R-:W-:Y:S01]  /*dca0*/  @!P2 IMAD.IADD R9, R9, 0x1, -R29.reuse ;  /* 0x000000010909a824 */ /* 0x100fe200078e0a1d */
[----:B------:R-:W-:Y:S01]  /*dcb0*/  ISETP.GT.U32.AND P2, PT, R29, R15, PT ;  /* 0x0000000f1d00720c */ /* 0x000fe20003f44070 */
[--C-:B------:R-:W-:Y:S01]  /*dcc0*/  @!P3 IMAD.IADD R7, R7, 0x1, -R29.reuse ;  /* 0x000000010707b824 */ /* 0x100fe200078e0a1d */
[----:B------:R-:W-:Y:S01]  /*dcd0*/  ISETP.GT.U32.AND P3, PT, R29, R14, PT ;  /* 0x0000000e1d00720c */ /* 0x000fe20003f64070 */
[----:B------:R-:W-:-:S04]  /*dce0*/  @!P0 IMAD.IADD R28, R28, 0x1, -R29 ;  /* 0x000000011c1c8824 */ /* 0x000fc800078e0a1d */
[--C-:B------:R-:W-:Y:S01]  /*dcf0*/  @!P4 IMAD.IADD R5, R5, 0x1, -R29.reuse ;  /* 0x000000010505c824 */ /* 0x100fe200078e0a1d */
[----:B------:R-:W-:Y:S01]  /*dd00*/  ISETP.GT.U32.AND P4, PT, R29, R13, PT ;  /* 0x0000000d1d00720c */ /* 0x000fe20003f84070 */
[--C-:B------:R-:W-:Y:S02]  /*dd10*/  @!P6 IMAD.IADD R17, R17, 0x1, -R29.reuse ;  /* 0x000000011111e824 */ /* 0x100fe400078e0a1d */
[--C-:B------:R-:W-:Y:S01]  /*dd20*/  @!P5 IMAD.IADD R4, R4, 0x1, -R29.reuse ;  /* 0x000000010404d824 */ /* 0x100fe200078e0a1d */
[----:B------:R-:W-:Y:S01]  /*dd30*/  ISETP.GT.U32.AND P5, PT, R29, R28, PT ;  /* 0x0000001c1d00720c */ /* 0x000fe20003fa4070 */
[--C-:B------:R-:W-:Y:S02]  /*dd40*/  @!P1 IMAD.IADD R16, R16, 0x1, -R29.reuse ;  /* 0x0000000110109824 */ /* 0x100fe400078e0a1d */
[--C-:B------:R-:W-:Y:S01]  /*dd50*/  @!P2 IMAD.IADD R15, R15, 0x1, -R29.reuse ;  /* 0x000000010f0fa824 */ /* 0x100fe200078e0a1d */
[----:B------:R0:W-:Y:S01]  /*dd60*/  STL [R1+0x94], R17 ;  /* 0x0000941101007387 */ /* 0x0001e20000100800 */
[----:B------:R-:W-:-:S03]  /*dd70*/  @!P3 IMAD.IADD R14, R14, 0x1, -R29 ;  /* 0x000000010e0eb824 */ /* 0x000fc600078e0a1d */
[----:B------:R1:W-:Y:S01]  /*dd80*/  STL [R1+0x8c], R16 ;  /* 0x00008c1001007387 */ /* 0x0003e20000100800 */
[----:B------:R-:W-:-:S03]  /*dd90*/  @!P4 IMAD.IADD R13, R13, 0x1, -R29 ;  /* 0x000000010d0dc824 */ /* 0x000fc600078e0a1d */
[----:B------:R-:W2:Y:S04]  /*dda0*/  LDL.LU R19, [R1+0x158] ;  /* 0x0001580001137983 */ /* 0x000ea80000300800 */
[----:B------:R4:W-:Y:S01]  /*ddb0*/  STL [R1+0x7c], R15 ;  /* 0x00007c0f01007387 */ /* 0x0009e20000100800 */
[----:B------:R-:W-:-:S03]  /*ddc0*/  @!P5 IMAD.IADD R28, R28, 0x1, -R29 ;  /* 0x000000011c1cd824 */ /* 0x000fc600078e0a1d */
[----:B------:R1:W-:Y:S04]  /*ddd0*/  STL [R1+0x84], R14 ;  /* 0x0000840e01007387 */ /* 0x0003e80000100800 */
[----:B------:R-:W2:Y:S04]  /*dde0*/  LDL.LU R18, [R1+0x144] ;  /* 0x0001440001127983 */ /* 0x000ea80000300800 */
[----:B0-----:R-:W2:Y:S04]  /*ddf0*/  LDL.LU R17, [R1+0x13c] ;  /* 0x00013c0001117983 */ /* 0x001ea80000300800 */
[----:B------:R-:W-:Y:S04]  /*de00*/  STL [R1+0x88], R13 ;  /* 0x0000880d01007387 */ /* 0x000fe80000100800 */
[----:B-1----:R-:W2:Y:S04]  /*de10*/  LDL.LU R16, [R1+0x104] ;  /* 0x0001040001107983 */ /* 0x002ea80000300800 */
[----:B----4-:R-:W4:Y:S04]  /*de20*/  LDL.LU R15, [R1+0x114] ;  /* 0x00011400010f7983 */ /* 0x010f280000300800 */
[----:B------:R0:W-:Y:S04]  /*de30*/  STL [R1+0x80], R28 ;  /* 0x0000801c01007387 */ /* 0x0001e80000100800 */
[----:B------:R-:W4:Y:S04]  /*de40*/  LDL.LU R14, [R1+0x11c] ;  /* 0x00011c00010e7983 */ /* 0x000f280000300800 */
[----:B0-----:R-:W4:Y:S01]  /*de50*/  LDL.LU R28, [R1+0x10c] ;  /* 0x00010c00011c7983 */ /* 0x001f220000300800 */
[----:B---3--:R-:W-:-:S02]  /*de60*/  ISETP.GT.U32.AND P0, PT, R29, R3, PT ;  /* 0x000000031d00720c */ /* 0x008fc40003f04070 */
[C---:B------:R-:W-:Y:S02]  /*de70*/  ISETP.GT.U32.AND P1, PT, R29.reuse, R10, PT ;  /* 0x0000000a1d00720c */ /* 0x040fe40003f24070 */
[C---:B------:R-:W-:Y:S02]  /*de80*/  ISETP.GT.U32.AND P2, PT, R29.reuse, R9, PT ;  /* 0x000000091d00720c */ /* 0x040fe40003f44070 */
[----:B------:R-:W-:-:S07]  /*de90*/  ISETP.GT.U32.AND P3, PT, R29, R7, PT ;  /* 0x000000071d00720c */ /* 0x000fce0003f64070 */
[--C-:B------:R-:W-:Y:S01]  /*dea0*/  @!P0 IMAD.IADD R3, R3, 0x1, -R29.reuse ;  /* 0x0000000103038824 */ /* 0x100fe200078e0a1d */
[C---:B------:R-:W-:Y:S02]  /*deb0*/  ISETP.GT.U32.AND P0, PT, R29.reuse, R11, PT ;  /* 0x0000000b1d00720c */ /* 0x040fe40003f04070 */
[C---:B------:R-:W-:Y:S02]  /*dec0*/  ISETP.GT.U32.AND P4, PT, R29.reuse, R5, PT ;  /* 0x000000051d00720c */ /* 0x040fe40003f84070 */
[C---:B------:R-:W-:Y:S02]  /*ded0*/  ISETP.GT.U32.AND P6, PT, R29.reuse, R3, PT ;  /* 0x000000031d00720c */ /* 0x040fe40003fc4070 */
[----:B------:R-:W-:Y:S01]  /*dee0*/  ISETP.GT.U32.AND P5, PT, R29, R4, PT ;  /* 0x000000041d00720c */ /* 0x000fe20003fa4070 */
[--C-:B------:R-:W-:Y:S02]  /*def0*/  @!P1 IMAD.IADD R10, R10, 0x1, -R29.reuse ;  /* 0x000000010a0a9824 */ /* 0x100fe400078e0a1d */
[----:B------:R-:W-:-:S04]  /*df00*/  @!P2 IMAD.IADD R9, R9, 0x1, -R29 ;  /* 0x000000010909a824 */ /* 0x000fc800078e0a1d */
[--C-:B------:R-:W-:Y:S02]  /*df10*/  @!P0 IMAD.IADD R11, R11, 0x1, -R29.reuse ;  /* 0x000000010b0b8824 */ /* 0x100fe400078e0a1d */
[--C-:B------:R-:W-:Y:S01]  /*df20*/  @!P3 IMAD.IADD R7, R7, 0x1, -R29.reuse ;  /* 0x000000010707b824 */ /* 0x100fe200078e0a1d */
[C---:B------:R-:W-:Y:S02]  /*df30*/  ISETP.GT.U32.AND P0, PT, R29.reuse, R2, PT ;  /* 0x000000021d00720c */ /* 0x040fe40003f04070 */
[----:B------:R-:W-:Y:S01]  /*df40*/  ISETP.GT.U32.AND P1, PT, R29, R6, PT ;  /* 0x000000061d00720c */ /* 0x000fe20003f24070 */
[--C-:B------:R-:W-:Y:S01]  /*df50*/  @!P4 IMAD.IADD R5, R5, 0x1, -R29.reuse ;  /* 0x000000010505c824 */ /* 0x100fe200078e0a1d */
[C---:B------:R-:W-:Y:S02]  /*df60*/  ISETP.GT.U32.AND P2, PT, R29.reuse, R8, PT ;  /* 0x000000081d00720c */ /* 0x040fe40003f44070 */
[----:B------:R-:W-:Y:S01]  /*df70*/  ISETP.GT.U32.AND P3, PT, R29, R12, PT ;  /* 0x0000000c1d00720c */ /* 0x000fe20003f64070 */
[--C-:B------:R-:W-:Y:S01]  /*df80*/  @!P6 IMAD.IADD R3, R3, 0x1, -R29.reuse ;  /* 0x000000010303e824 */ /* 0x100fe200078e0a1d */
[----:B------:R-:W-:Y:S01]  /*df90*/  ISETP.GT.U32.AND P4, PT, R29, R21, PT ;  /* 0x000000151d00720c */ /* 0x000fe20003f84070 */
[----:B------:R-:W-:-:S04]  /*dfa0*/  @!P5 IMAD.IADD R4, R4, 0x1, -R29 ;  /* 0x000000010404d824 */ /* 0x000fc800078e0a1d */
[--C-:B------:R-:W-:Y:S01]  /*dfb0*/  @!P0 IMAD.IADD R2, R2, 0x1, -R29.reuse ;  /* 0x0000000102028824 */ /* 0x100fe200078e0a1d */
[----:B------:R-:W-:Y:S01]  /*dfc0*/  ISETP.GT.U32.AND P5, PT, R29, R20, PT ;  /* 0x000000141d00720c */ /* 0x000fe20003fa4070 */
[--C-:B------:R-:W-:Y:S02]  /*dfd0*/  @!P1 IMAD.IADD R6, R6, 0x1, -R29.reuse ;  /* 0x0000000106069824 */ /* 0x100fe400078e0a1d */
[--C-:B------:R-:W-:Y:S02]  /*dfe0*/  @!P2 IMAD.IADD R8, R8, 0x1, -R29.reuse ;  /* 0x000000010808a824 */ /* 0x100fe400078e0a1d */
[--C-:B------:R-:W-:Y:S02]  /*dff0*/  @!P3 IMAD.IADD R12, R12, 0x1, -R29.reuse ;  /* 0x000000010c0cb824 */ /* 0x100fe400078e0a1d */
[----:B------:R-:W-:Y:S02]  /*e000*/  @!P4 IMAD.IADD R21, R21, 0x1, -R29 ;  /* 0x000000011515c824 */ /* 0x000fe400078e0a1d */
[----:B------:R-:W-:-:S04]  /*e010*/  IMAD.HI.U32 R0, R0, R26, RZ ;  /* 0x0000001a00007227 */ /* 0x000fc800078e00ff */
[----:B------:R-:W-:Y:S01]  /*e020*/  @!P5 IMAD.IADD R20, R20, 0x1, -R29 ;  /* 0x000000011414d824 */ /* 0x000fe200078e0a1d */
[----:B------:R0:W-:Y:S01]  /*e030*/  STL [R1+0x78], R11 ;  /* 0x0000780b01007387 */ /* 0x0001e20000100800 */
[----:B------:R-:W-:-:S03]  /*e040*/  IMAD.MOV R0, RZ, RZ, -R0 ;  /* 0x000000ffff007224 */ /* 0x000fc600078e0a00 */
[----:B------:R-:W-:Y:S01]  /*e050*/  STL [R1+0x6c], R10 ;  /* 0x00006c0a01007387 */ /* 0x000fe20000100800 */
[----:B------:R-:W-:-:S03]  /*e060*/  IMAD R26, R29, R0, R26 ;  /* 0x000000001d1a7224 */ /* 0x000fc600078e021a */
[----:B------:R1:W-:Y:S04]  /*e070*/  STL [R1+0x74], R9 ;  /* 0x0000740901007387 */ /* 0x0003e80000100800 */
[----:B------:R-:W-:Y:S04]  /*e080*/  STL [R1+0x1b0], R7 ;  /* 0x0001b00701007387 */ /* 0x000fe80000100800 */
[----:B------:R-:W-:Y:S04]  /*e090*/  STL [R1+0x70], R5 ;  /* 0x0000700501007387 */ /* 0x000fe80000100800 */
[----:B------:R-:W3:Y:S04]  /*e0a0*/  LDL.LU R0, [R1+0x39c] ;  /* 0x00039c0001007983 */ /* 0x000ee80000300800 */
[----:B------:R1:W-:Y:S04]  /*e0b0*/  STL [R1+0x68], R4 ;  /* 0x0000680401007387 */ /* 0x0003e80000100800 */
[----:B------:R-:W3:Y:S04]  /*e0c0*/  LDL.LU R13, [R1+0xfc] ;  /* 0x0000fc00010d7983 */ /* 0x000ee80000300800 */
[----:B0-----:R-:W3:Y:S04]  /*e0d0*/  LDL.LU R11, [R1+0xc8] ;  /* 0x0000c800010b7983 */ /* 0x001ee80000300800 */
[----:B------:R0:W-:Y:S04]  /*e0e0*/  STL [R1+0x60], R3 ;  /* 0x0000600301007387 */ /* 0x0001e80000100800 */
[----:B-1----:R-:W3:Y:S04]  /*e0f0*/  LDL.LU R9, [R1+0xd4] ;  /* 0x0000d40001097983 */ /* 0x002ee80000300800 */
[----:B------:R-:W3:Y:S04]  /*e100*/  LDL.LU R4, [R1+0xe4] ;  /* 0x0000e40001047983 */ /* 0x000ee80000300800 */
[----:B0-----:R-:W3:Y:S01]  /*e110*/  LDL.LU R3, [R1+0xcc] ;  /* 0x0000cc0001037983 */ /* 0x001ee20000300800 */
[----:B--2---:R-:W-:-:S02]  /*e120*/  ISETP.GT.U32.AND P6, PT, R29, R19, PT ;  /* 0x000000131d00720c */ /* 0x004fc40003fc4070 */
[C---:B------:R-:W-:Y:S02]  /*e130*/  ISETP.GT.U32.AND P0, PT, R29.reuse, R18, PT ;  /* 0x000000121d00720c */ /* 0x040fe40003f04070 */
[----:B------:R-:W-:-:S09]  /*e140*/  ISETP.GT.U32.AND P1, PT, R29, R17, PT ;  /* 0x000000111d00720c */ /* 0x000fd20003f24070 */
[--C-:B------:R-:W-:Y:S01]  /*e150*/  @!P6 IMAD.IADD R19, R19, 0x1, -R29.reuse ;  /* 0x000000011313e824 */ /* 0x100fe200078e0a1d */
[C---:B------:R-:W-:Y:S02]  /*e160*/  ISETP.GT.U32.AND P2, PT, R29.reuse, R16, PT ;  /* 0x000000101d00720c */ /* 0x040fe40003f44070 */
[C---:B----4-:R-:W-:Y:S02]  /*e170*/  ISETP.GT.U32.AND P3, PT, R29.reuse, R15, PT ;  /* 0x0000000f1d00720c */ /* 0x050fe40003f64070 */
[C---:B------:R-:W-:Y:S01]  /*e180*/  ISETP.GT.U32.AND P6, PT, R29.reuse, R2, PT ;  /* 0x000000021d00720c */ /* 0x040fe20003fc4070 */
[--C-:B------:R-:W-:Y:S01]  /*e190*/  @!P0 IMAD.IADD R18, R18, 0x1, -R29.reuse ;  /* 0x0000000112128824 */ /* 0x100fe200078e0a1d */
[----:B------:R-:W-:Y:S01]  /*e1a0*/  ISETP.GT.U32.AND P4, PT, R29, R14, PT ;  /* 0x0000000e1d00720c */ /* 0x000fe20003f84070 */
[----:B------:R-:W-:Y:S01]  /*e1b0*/  @!P1 IMAD.IADD R17, R17, 0x1, -R29 ;  /* 0x0000000111119824 */ /* 0x000fe200078e0a1d */
[C---:B------:R-:W-:Y:S02]  /*e1c0*/  ISETP.GT.U32.AND P0, PT, R29.reuse, R6, PT ;  /* 0x000000061d00720c */ /* 0x040fe40003f04070 */
[----:B------:R-:W-:-:S03]  /*e1d0*/  ISETP.GT.U32.AND P5, PT, R29, R28, PT ;  /* 0x0000001c1d00720c */ /* 0x000fc60003fa4070 */
[--C-:B------:R-:W-:Y:S01]  /*e1e0*/  @!P2 IMAD.IADD R16, R16, 0x1, -R29.reuse ;  /* 0x000000011010a824 */ /* 0x100fe200078e0a1d */
[----:B------:R-:W-:Y:S01]  /*e1f0*/  ISETP.GT.U32.AND P1, PT, R29, R8, PT ;  /* 0x000000081d00720c */ /* 0x000fe20003f24070 */
[--C-:B------:R-:W-:Y:S01]  /*e200*/  @!P3 IMAD.IADD R15, R15, 0x1, -R29.reuse ;  /* 0x000000010f0fb824 */ /* 0x100fe200078e0a1d */
[C---:B------:R-:W-:Y:S02]  /*e210*/  ISETP.GT.U32.AND P2, PT, R29.reuse, R12, PT ;  /* 0x0000000c1d00720c */ /* 0x040fe40003f44070 */
[C---:B------:R-:W-:Y:S01]  /*e220*/  ISETP.GT.U32.AND P3, PT, R29.reuse, R21, PT ;  /* 0x000000151d00720c */ /* 0x040fe20003f64070 */
[--C-:B------:R-:W-:Y:S01]  /*e230*/  @!P4 IMAD.IADD R14, R14, 0x1, -R29.reuse ;  /* 0x000000010e0ec824 */ /* 0x100fe200078e0a1d */
[----:B------:R-:W-:Y:S01]  /*e240*/  ISETP.GT.U32.AND P4, PT, R29, R20, PT ;  /* 0x000000141d00720c */ /* 0x000fe20003f84070 */
[--C-:B------:R-:W-:Y:S02]  /*e250*/  @!P6 IMAD.IADD R2, R2, 0x1, -R29.reuse ;  /* 0x000000010202e824 */ /* 0x100fe400078e0a1d */
[----:B------:R-:W-:-:S02]  /*e260*/  @!P0 IMAD.IADD R6, R6, 0x1, -R29 ;  /* 0x0000000106068824 */ /* 0x000fc400078e0a1d */
[--C-:B------:R-:W-:Y:S01]  /*e270*/  @!P5 IMAD.IADD R28, R28, 0x1, -R29.reuse ;  /* 0x000000011c1cd824 */ /* 0x100fe200078e0a1d */
[C---:B------:R-:W-:Y:S01]  /*e280*/  ISETP.GT.U32.AND P5, PT, R29.reuse, R19, PT ;  /* 0x000000131d00720c */ /* 0x040fe20003fa4070 */
[----:B------:R0:W-:Y:S01]  /*e290*/  STL [R1+0x64], R2 ;  /* 0x0000640201007387 */ /* 0x0001e20000100800 */
[C---:B------:R-:W-:Y:S01]  /*e2a0*/  ISETP.GT.U32.AND P0, PT, R29.reuse, R18, PT ;  /* 0x000000121d00720c */ /* 0x040fe20003f04070 */
[--C-:B------:R-:W-:Y:S01]  /*e2b0*/  @!P1 IMAD.IADD R8, R8, 0x1, -R29.reuse ;  /* 0x0000000108089824 */ /* 0x100fe200078e0a1d */
[C---:B------:R-:W-:Y:S01]  /*e2c0*/  ISETP.GT.U32.AND P1, PT, R29.reuse, R17, PT ;  /* 0x000000111d00720c */ /* 0x040fe20003f24070 */
[--C-:B------:R-:W-:Y:S01]  /*e2d0*/  @!P2 IMAD.IADD R12, R12, 0x1, -R29.reuse ;  /* 0x000000010c0ca824 */ /* 0x100fe200078e0a1d */
[----:B------:R-:W-:Y:S01]  /*e2e0*/  ISETP.GT.U32.AND P2, PT, R29, R16, PT ;  /* 0x000000101d00720c */ /* 0x000fe20003f44070 */
[----:B------:R-:W-:Y:S01]  /*e2f0*/  @!P3 IMAD.IADD R21, R21, 0x1, -R29 ;  /* 0x000000011515b824 */ /* 0x000fe200078e0a1d */
[----:B0-----:R-:W2:Y:S01]  /*e300*/  LDL.LU R2, [R1+0xc4] ;  /* 0x0000c40001027983 */ /* 0x001ea20000300800 */
[----:B------:R-:W-:-:S03]  /*e310*/  ISETP.GT.U32.AND P3, PT, R29, R15, PT ;  /* 0x0000000f1d00720c */ /* 0x000fc60003f64070 */
[----:B------:R-:W4:Y:S01]  /*e320*/  LDL.LU R5, [R1+0x14] ;  /* 0x0000140001057983 */ /* 0x000f220000300800 */
[----:B------:R-:W-:-:S03]  /*e330*/  @!P4 IMAD.IADD R20, R20, 0x1, -R29 ;  /* 0x000000011414c824 */ /* 0x000fc600078e0a1d */
[----:B------:R0:W-:Y:S01]  /*e340*/  STL [R1+0x188], R6 ;  /* 0x0001880601007387 */ /* 0x0001e20000100800 */
[----:B------:R-:W-:Y:S01]  /*e350*/  ISETP.GT.U32.AND P4, PT, R29, R14, PT ;  /* 0x0000000e1d00720c */ /* 0x000fe20003f84070 */
[--C-:B------:R-:W-:Y:S01]  /*e360*/  @!P5 IMAD.IADD R19, R19, 0x1, -R29.reuse ;  /* 0x000000011313d824 */ /* 0x100fe200078e0a1d */
[----:B------:R-:W-:Y:S01]  /*e370*/  ISETP.GT.U32.AND P6, PT, R29, R28, PT ;  /* 0x0000001c1d00720c */ /* 0x000fe20003fc4070 */
[----:B0-----:R-:W4:Y:S04]  /*e380*/  LDL.LU R6, [R1+0x10] ;  /* 0x0000100001067983 */ /* 0x001f280000300800 */
[----:B------:R-:W4:Y:S04]  /*e390*/  LDL.LU R7, [R1+0xc] ;  /* 0x00000c0001077983 */ /* 0x000f280000300800 */
[----:B------:R0:W-:Y:S01]  /*e3a0*/  STL [R1+0x174], R8 ;  /* 0x0001740801007387 */ /* 0x0001e20000100800 */
[----:B------:R-:W-:-:S02]  /*e3b0*/  @!P0 IMAD.IADD R18, R18, 0x1, -R29 ;  /* 0x0000000112128824 */ /* 0x000fc400078e0a1d */
[--C-:B------:R-:W-:Y:S01]  /*e3c0*/  @!P1 IMAD.IADD R17, R17, 0x1, -R29.reuse ;  /* 0x0000000111119824 */ /* 0x100fe200078e0a1d */
[----:B0-----:R-:W4:Y:S04]  /*e3d0*/  LDL.LU R8, [R1+0x8] ;  /* 0x0000080001087983 */ /* 0x001f280000300800 */
[----:B------:R-:W4:Y:S04]  /*e3e0*/  LDL.LU R10, [R1+0x4] ;  /* 0x00000400010a7983 */ /* 0x000f280000300800 */
[----:B------:R0:W-:Y:S01]  /*e3f0*/  STL [R1+0x170], R12 ;  /* 0x0001700c01007387 */ /* 0x0001e20000100800 */
[----:B------:R-:W-:-:S03]  /*e400*/  @!P2 IMAD.IADD R16, R16, 0x1, -R29 ;  /* 0x000000011010a824 */ /* 0x000fc600078e0a1d */
[----:B0-----:R-:W4:Y:S04]  /*e410*/  LDL.LU R12, [R1] ;  /* 0x00000000010c7983 */ /* 0x001f280000300800 */
[----:B------:R0:W-:Y:S01]  /*e420*/  STL [R1+0x140], R21 ;  /* 0x0001401501007387 */ /* 0x0001e20000100800 */
[----:B------:R-:W-:-:S03]  /*e430*/  @!P3 IMAD.IADD R15, R15, 0x1, -R29 ;  /* 0x000000010f0fb824 */ /* 0x000fc600078e0a1d */
[----:B0-----:R-:W4:Y:S04]  /*e440*/  LDL.LU R21, [R1+0x151c] ;  /* 0x00151c0001157983 */ /* 0x001f280000300800 */
[----:B------:R0:W-:Y:S01]  /*e450*/  STL [R1+0x14c], R20 ;  /* 0x00014c1401007387 */ /* 0x0001e20000100800 */
[----:B------:R-:W-:-:S03]  /*e460*/  @!P4 IMAD.IADD R14, R14, 0x1, -R29 ;  /* 0x000000010e0ec824 */ /* 0x000fc600078e0a1d */
[----:B0-----:R-:W4:Y:S04]  /*e470*/  LDL.LU R20, [R1+0x1518] ;  /* 0x0015180001147983 */ /* 0x001f280000300800 */
[----:B------:R0:W-:Y:S01]  /*e480*/  STL [R1+0x158], R19 ;  /* 0x0001581301007387 */ /* 0x0001e20000100800 */
[----:B------:R-:W-:-:S03]  /*e490*/  @!P6 IMAD.IADD R28, R28, 0x1, -R29 ;  /* 0x000000011c1ce824 */ /* 0x000fc600078e0a1d */
[----:B0-----:R-:W4:Y:S04]  /*e4a0*/  LDL.LU R19, [R1+0x1514] ;  /* 0x0015140001137983 */ /* 0x001f280000300800 */
[----:B------:R0:W-:Y:S04]  /*e4b0*/  STL [R1+0x144], R18 ;  /* 0x0001441201007387 */ /* 0x0001e80000100800 */
        /* <DEDUP_REMOVED lines=10> */
[----:B0-----:R-:W4:Y:S01]  /*e560*/  LDL.LU R28, [R1+0x14fc] ;  /* 0x0014fc00011c7983 */ /* 0x001f220000300800 */
[----:B---3--:R-:W-:-:S02]  /*e570*/  ISETP.GT.U32.AND P5, PT, R29, R13, PT ;  /* 0x0000000d1d00720c */ /* 0x008fc40003fa4070 */
[C---:B------:R-:W-:Y:S02]  /*e580*/  ISETP.GT.U32.AND P0, PT, R29.reuse, R11, PT ;  /* 0x0000000b1d00720c */ /* 0x040fe40003f04070 */
[C---:B------:R-:W-:Y:S02]  /*e590*/  ISETP.GT.U32.AND P1, PT, R29.reuse, R9, PT ;  /* 0x000000091d00720c */ /* 0x040fe40003f24070 */
[C---:B------:R-:W-:Y:S02]  /*e5a0*/  ISETP.GT.U32.AND P2, PT, R29.reuse, R4, PT ;  /* 0x000000041d00720c */ /* 0x040fe40003f44070 */
[----:B------:R-:W-:-:S05]  /*e5b0*/  ISETP.GT.U32.AND P3, PT, R29, R3, PT ;  /* 0x000000031d00720c */ /* 0x000fca0003f64070 */
[--C-:B------:R-:W-:Y:S02]  /*e5c0*/  @!P5 IMAD.IADD R13, R13, 0x1, -R29.reuse ;  /* 0x000000010d0dd824 */ /* 0x100fe400078e0a1d */
[--C-:B------:R-:W-:Y:S02]  /*e5d0*/  @!P0 IMAD.IADD R11, R11, 0x1, -R29.reuse ;  /* 0x000000010b0b8824 */ /* 0x100fe400078e0a1d */
[--C-:B------:R-:W-:Y:S02]  /*e5e0*/  @!P1 IMAD.IADD R9, R9, 0x1, -R29.reuse ;  /* 0x0000000109099824 */ /* 0x100fe400078e0a1d */
[--C-:B------:R-:W-:Y:S02]  /*e5f0*/  @!P2 IMAD.IADD R4, R4, 0x1, -R29.reuse ;  /* 0x000000010404a824 */ /* 0x100fe400078e0a1d */
[----:B------:R-:W-:Y:S01]  /*e600*/  @!P3 IMAD.IADD R3, R3, 0x1, -R29 ;  /* 0x000000010303b824 */ /* 0x000fe200078e0a1d */
[----:B------:R-:W-:-:S05]  /*e610*/  IABS R27, R27 ;  /* 0x0000001b001b7213 */ /* 0x000fca0000000000 */
[----:B------:R-:W-:-:S04]  /*e620*/  IMAD.HI.U32 R0, R0, R27, RZ ;  /* 0x0000001b00007227 */ /* 0x000fc800078e00ff */
[----:B------:R-:W-:Y:S01]  /*e630*/  IMAD.MOV R0, RZ, RZ, -R0 ;  /* 0x000000ffff007224 */ /* 0x000fe200078e0a00 */
[C---:B--2---:R-:W-:Y:S02]  /*e640*/  ISETP.GT.U32.AND P4, PT, R29.reuse, R2, PT ;  /* 0x000000021d00720c */ /* 0x044fe40003f84070 */
[C---:B----4-:R-:W-:Y:S02]  /*e650*/  ISETP.GT.U32.AND P6, PT, R29.reuse, R5, PT ;  /* 0x000000051d00720c */ /* 0x050fe40003fc4070 */
[C---:B------:R-:W-:Y:S02]  /*e660*/  ISETP.GT.U32.AND P5, PT, R29.reuse, R6, PT ;  /* 0x000000061d00720c */ /* 0x040fe40003fa4070 */
[----:B------:R-:W-:-:S07]  /*e670*/  ISETP.GT.U32.AND P0, PT, R29, R7, PT ;  /* 0x000000071d00720c */ /* 0x000fce0003f04070 */
[--C-:B------:R-:W-:Y:S01]  /*e680*/  @!P4 IMAD.IADD R2, R2, 0x1, -R29.reuse ;  /* 0x000000010202c824 */ /* 0x100fe200078e0a1d */
[C---:B------:R-:W-:Y:S02]  /*e690*/  ISETP.GT.U32.AND P1, PT, R29.reuse, R8, PT ;  /* 0x000000081d00720c */ /* 0x040fe40003f24070 */
[C---:B------:R-:W-:Y:S01]  /*e6a0*/  ISETP.GT.U32.AND P2, PT, R29.reuse, R10, PT ;  /* 0x0000000a1d00720c */ /* 0x040fe20003f44070 */
[--C-:B------:R-:W-:Y:S01]  /*e6b0*/  @!P5 IMAD.IADD R6, R6, 0x1, -R29.reuse ;  /* 0x000000010606d824 */ /* 0x100fe200078e0a1d */
[----:B------:R-:W-:Y:S01]  /*e6c0*/  ISETP.GT.U32.AND P3, PT, R29, R12, PT ;  /* 0x0000000c1d00720c */ /* 0x000fe20003f64070 */
[----:B------:R-:W-:Y:S01]  /*e6d0*/  @!P0 IMAD.IADD R7, R7, 0x1, -R29 ;  /* 0x0000000107078824 */ /* 0x000fe200078e0a1d */
[----:B------:R-:W-:-:S07]  /*e6e0*/  ISETP.GT.U32.AND P5, PT, R29, R11, PT ;  /* 0x0000000b1d00720c */ /* 0x000fce0003fa4070 */
[--C-:B------:R-:W-:Y:S01]  /*e6f0*/  @!P1 IMAD.IADD R8, R8, 0x1, -R29.reuse ;  /* 0x0000000108089824 */ /* 0x100fe200078e0a1d */
[C---:B------:R-:W-:Y:S01]  /*e700*/  ISETP.GT.U32.AND P0, PT, R29.reuse, R9, PT ;  /* 0x000000091d00720c */ /* 0x040fe20003f04070 */
[--C-:B------:R-:W-:Y:S01]  /*e710*/  @!P2 IMAD.IADD R10, R10, 0x1, -R29.reuse ;  /* 0x000000010a0aa824 */ /* 0x100fe200078e0a1d */
[----:B------:R-:W-:Y:S01]  /*e720*/  ISETP.GT.U32.AND P1, PT, R29, R4, PT ;  /* 0x000000041d00720c */ /* 0x000fe20003f24070 */
[--C-:B------:R-:W-:Y:S01]  /*e730*/  @!P6 IMAD.IADD R5, R5, 0x1, -R29.reuse ;  /* 0x000000010505e824 */ /* 0x100fe200078e0a1d */
[C---:B------:R-:W-:Y:S02]  /*e740*/  ISETP.GT.U32.AND P2, PT, R29.reuse, R3, PT ;  /* 0x000000031d00720c */ /* 0x040fe40003f44070 */
[C---:B------:R-:W-:Y:S01]  /*e750*/  ISETP.GT.U32.AND P6, PT, R29.reuse, R13, PT ;  /* 0x0000000d1d00720c */ /* 0x040fe20003fc4070 */
[--C-:B------:R-:W-:Y:S01]  /*e760*/  @!P3 IMAD.IADD R12, R12, 0x1, -R29.reuse ;  /* 0x000000010c0cb824 */ /* 0x100fe200078e0a1d */
[----:B------:R-:W-:Y:S01]  /*e770*/  ISETP.GT.U32.AND P3, PT, R29, R2, PT ;  /* 0x000000021d00720c */ /* 0x000fe20003f64070 */
[----:B------:R-:W-:Y:S01]  /*e780*/  @!P5 IMAD.IADD R11, R11, 0x1, -R29 ;  /* 0x000000010b0bd824 */ /* 0x000fe200078e0a1d */
[----:B------:R-:W-:-:S03]  /*e790*/  ISETP.GT.U32.AND P5, PT, R29, R6, PT ;  /* 0x000000061d00720c */ /* 0x000fc60003fa4070 */
[--C-:B------:R-:W-:Y:S01]  /*e7a0*/  @!P0 IMAD.IADD R9, R9, 0x1, -R29.reuse ;  /* 0x0000000109098824 */ /* 0x100fe200078e0a1d */
[C---:B------:R-:W-:Y:S01]  /*e7b0*/  ISETP.GT.U32.AND P0, PT, R29.reuse, R7, PT ;  /* 0x000000071d00720c */ /* 0x040fe20003f04070 */
[--C-:B------:R-:W-:Y:S01]  /*e7c0*/  @!P1 IMAD.IADD R4, R4, 0x1, -R29.reuse ;  /* 0x0000000104049824 */ /* 0x100fe200078e0a1d */
[----:B------:R-:W-:Y:S01]  /*e7d0*/  ISETP.GT.U32.AND P1, PT, R29, R8, PT ;  /* 0x000000081d00720c */ /* 0x000fe20003f24070 */
[--C-:B------:R-:W-:Y:S01]  /*e7e0*/  @!P2 IMAD.IADD R3, R3, 0x1, -R29.reuse ;  /* 0x000000010303a824 */ /* 0x100fe200078e0a1d */
[----:B------:R-:W-:Y:S01]  /*e7f0*/  ISETP.GT.U32.AND P2, PT, R29, R10, PT ;  /* 0x0000000a1d00720c */ /* 0x000fe20003f44070 */
[--C-:B------:R-:W-:Y:S02]  /*e800*/  @!P6 IMAD.IADD R13, R13, 0x1, -R29.reuse ;  /* 0x000000010d0de824 */ /* 0x100fe400078e0a1d */
[----:B------:R-:W-:Y:S01]  /*e810*/  @!P3 IMAD.IADD R2, R2, 0x1, -R29 ;  /* 0x000000010202b824 */ /* 0x000fe200078e0a1d */
[C---:B------:R-:W-:Y:S02]  /*e820*/  ISETP.GT.U32.AND P3, PT, R29.reuse, R12, PT ;  /* 0x0000000c1d00720c */ /* 0x040fe40003f64070 */
[----:B------:R0:W-:Y:S04]  /*e830*/  STL [R1+0xfc], R13 ;  /* 0x0000fc0d01007387 */ /* 0x0001e80000100800 */
[----:B0-----:R-:W2:Y:S04]  /*e840*/  LDL.LU R13, [R1+0x14f8] ;  /* 0x0014f800010d7983 */ /* 0x001ea80000300800 */
[----:B------:R0:W-:Y:S04]  /*e850*/  STL [R1+0xc8], R11 ;  /* 0x0000c80b01007387 */ /* 0x0001e80000100800 */
[----:B0-----:R-:W3:Y:S04]  /*e860*/  LDL.LU R11, [R1+0x14f4] ;  /* 0x0014f400010b7983 */ /* 0x001ee80000300800 */
[----:B------:R0:W-:Y:S04]  /*e870*/  STL [R1+0xd4], R9 ;  /* 0x0000d40901007387 */ /* 0x0001e80000100800 */
[----:B0-----:R-:W4:Y:S04]  /*e880*/  LDL.LU R9, [R1+0x14f0] ;  /* 0x0014f00001097983 */ /* 0x001f280000300800 */
[----:B------:R0:W-:Y:S04]  /*e890*/  STL [R1+0xe4], R4 ;  /* 0x0000e40401007387 */ /* 0x0001e80000100800 */
[----:B0-----:R-:W2:Y:S04]  /*e8a0*/  LDL.LU R4, [R1+0x14ec] ;  /* 0x0014ec0001047983 */ /* 0x001ea80000300800 */
[----:B------:R0:W-:Y:S04]  /*e8b0*/  STL [R1+0xcc], R3 ;  /* 0x0000cc0301007387 */ /* 0x0001e80000100800 */
[----:B0-----:R-:W3:Y:S01]  /*e8c0*/  LDL.LU R3, [R1+0x14e8] ;  /* 0x0014e80001037983 */ /* 0x001ee20000300800 */
[----:B------:R-:W-:-:S13]  /*e8d0*/  ISETP.GT.U32.AND P4, PT, R29, R28, PT ;  /* 0x0000001c1d00720c */ /* 0x000fda0003f84070 */
[----:B------:R-:W-:Y:S01]  /*e8e0*/  @!P4 IMAD.IADD R28, R28, 0x1, -R29 ;  /* 0x000000011c1cc824 */ /* 0x000fe200078e0a1d */
[----:B------:R-:W-:Y:S02]  /*e8f0*/  ISETP.GT.U32.AND P4, PT, R29, R5, PT ;  /* 0x000000051d00720c */ /* 0x000fe40003f84070 */
[----:B------:R-:W-:-:S05]  /*e900*/  IABS R29, c[0x0][0x178] ;  /* 0x00005e00001d7a13 */ /* 0x000fca0000000000 */
[----:B------:R-:W-:Y:S01]  /*e910*/  IMAD R27, R29, R0, R27 ;  /* 0x000000001d1b7224 */ /* 0x000fe200078e021b */
[----:B------:R-:W-:Y:S01]  /*e920*/  IABS R29, c[0x0][0x17c] ;  /* 0x00005f00001d7a13 */ /* 0x000fe20000000000 */
[----:B------:R0:W-:Y:S04]  /*e930*/  STL [R1+0xc4], R2 ;  /* 0x0000c40201007387 */ /* 0x0001e80000100800 */
[--C-:B------:R-:W-:Y:S02]  /*e940*/  @!P4 IMAD.IADD R5, R5, 0x1, -R29.reuse ;  /* 0x000000010505c824 */ /* 0x100fe400078e0a1d */
[--C-:B------:R-:W-:Y:S01]  /*e950*/  @!P5 IMAD.IADD R6, R6, 0x1, -R29.reuse ;  /* 0x000000010606d824 */ /* 0x100fe200078e0a1d */
[----:B0-----:R-:W4:Y:S04]  /*e960*/  LDL.LU R2, [R1+0x14e4] ;  /* 0x0014e40001027983 */ /* 0x001f280000300800 */
[----:B------:R0:W-:Y:S01]  /*e970*/  STL [R1+0x14], R5 ;  /* 0x0000140501007387 */ /* 0x0001e20000100800 */
[----:B------:R-:W-:-:S02]  /*e980*/  @!P0 IMAD.IADD R7, R7, 0x1, -R29 ;  /* 0x0000000107078824 */ /* 0x000fc400078e0a1d */
[--C-:B------:R-:W-:Y:S01]  /*e990*/  @!P1 IMAD.IADD R8, R8, 0x1, -R29.reuse ;  /* 0x0000000108089824 */ /* 0x100fe200078e0a1d */
[----:B0-----:R-:W4:Y:S04]  /*e9a0*/  LDL.LU R5, [R1+0x14e0] ;  /* 0x0014e00001057983 */ /* 0x001f280000300800 */
[----:B------:R0:W-:Y:S01]  /*e9b0*/  STL [R1+0x10], R6 ;  /* 0x0000100601007387 */ /* 0x0001e20000100800 */
[--C-:B------:R-:W-:Y:S02]  /*e9c0*/  @!P2 IMAD.IADD R10, R10, 0x1, -R29.reuse ;  /* 0x000000010a0aa824 */ /* 0x100fe400078e0a1d */
[----:B------:R-:W-:Y:S01]  /*e9d0*/  @!P3 IMAD.IADD R12, R12, 0x1, -R29 ;  /* 0x000000010c0cb824 */ /* 0x000fe200078e0a1d */
[----:B0-----:R-:W4:Y:S04]  /*e9e0*/  LDL.LU R6, [R1+0x14dc] ;  /* 0x0014dc0001067983 */ /* 0x001f280000300800 */
[----:B------:R0:W-:Y:S04]  /*e9f0*/  STL [R1+0xc], R7 ;  /* 0x00000c0701007387 */ /* 0x0001e80000100800 */
[----:B0-----:R-:W4:Y:S04]  /*ea00*/  LDL.LU R7, [R1+0x14d8] ;  /* 0x0014d80001077983 */ /* 0x001f280000300800 */
[----:B------:R0:W-:Y:S04]  /*ea10*/  STL [R1+0x8], R8 ;  /* 0x0000080801007387 */ /* 0x0001e80000100800 */
[----:B0-----:R-:W4:Y:S04]  /*ea20*/  LDL.LU R8, [R1+0x14d4] ;  /* 0x0014d40001087983 */ /* 0x001f280000300800 */
[----:B------:R0:W-:Y:S04]  /*ea30*/  STL [R1+0x4], R10 ;  /* 0x0000040a01007387 */ /* 0x0001e80000100800 */
[----:B0-----:R-:W4:Y:S04]  /*ea40*/  LDL.LU R10, [R1+0x14d0] ;  /* 0x0014d000010a7983 */ /* 0x001f280000300800 */
[----:B------:R0:W-:Y:S04]  /*ea50*/  STL [R1], R12 ;  /* 0x0000000c01007387 */ /* 0x0001e80000100800 */
[----:B0-----:R-:W4:Y:S01]  /*ea60*/  LDL.LU R12, [R1+0x14cc] ;  /* 0x0014cc00010c7983 */ /* 0x001f220000300800 */
[----:B------:R-:W-:-:S13]  /*ea70*/  ISETP.GT.U32.AND P6, PT, R29, R28, PT ;  /* 0x0000001c1d00720c */ /* 0x000fda0003fc4070 */
[----:B------:R-:W-:-:S05]  /*ea80*/  @!P6 IMAD.IADD R28, R28, 0x1, -R29 ;  /* 0x000000011c1ce824 */ /* 0x000fca00078e0a1d */
[----:B------:R-:W-:Y:S01]  /*ea90*/  STL [R1+0x14a8], R28 ;  /* 0x0014a81c01007387 */ /* 0x000fe20000100800 */
[C---:B--2---:R-:W-:Y:S02]  /*eaa0*/  ISETP.GT.U32.AND P0, PT, R29.reuse, R4, PT ;  /* 0x000000041d00720c */ /* 0x044fe40003f04070 */
[----:B---3--:R-:W-:-:S11]  /*eab0*/  ISETP.GT.U32.AND P5, PT, R29, R3, PT ;  /* 0x000000031d00720c */ /* 0x008fd60003fa4070 */
[--C-:B------:R-:W-:Y:S01]  /*eac0*/  @!P0 IMAD.IADD R4, R4, 0x1, -R29.reuse ;  /* 0x0000000104048824 */ /* 0x100fe200078e0a1d */
[----:B------:R-:W-:Y:S01]  /*ead0*/  ISETP.GT.U32.AND P0, PT, R29, R11, PT ;  /* 0x0000000b1d00720c */ /* 0x000fe20003f04070 */
[----:B------:R-:W-:-:S12]  /*eae0*/  @!P5 IMAD.IADD R3, R3, 0x1, -R29 ;  /* 0x000000010303d824 */ /* 0x000fd800078e0a1d */
[----:B------:R-:W-:Y:S01]  /*eaf0*/  @!P0 IMAD.IADD R11, R11, 0x1, -R29 ;  /* 0x000000010b0b8824 */ /* 0x000fe200078e0a1d */
[C---:B----4-:R-:W-:Y:S02]  /*eb00*/  ISETP.GT.U32.AND P4, PT, R29.reuse, R2, PT ;  /* 0x000000021d00720c */ /* 0x050fe40003f84070 */
[----:B------:R-:W-:-:S11]  /*eb10*/  ISETP.GT.U32.AND P1, PT, R29, R5, PT ;  /* 0x000000051d00720c */ /* 0x000fd60003f24070 */
[--C-:B------:R-:W-:Y:S01]  /*eb20*/  @!P4 IMAD.IADD R2, R2, 0x1, -R29.reuse ;  /* 0x000000010202c824 */ /* 0x100fe200078e0a1d */
[C---:B------:R-:W-:Y:S02]  /*eb30*/  ISETP.GT.U32.AND P4, PT, R29.reuse, R9, PT ;  /* 0x000000091d00720c */ /* 0x040fe40003f84070 */
[----:B------:R-:W-:Y:S01]  /*eb40*/  ISETP.GT.U32.AND P2, PT, R29, R6, PT ;  /* 0x000000061d00720c */ /* 0x000fe20003f44070 */
[----:B------:R-:W-:Y:S01]  /*eb50*/  @!P1 IMAD.IADD R5, R5, 0x1, -R29 ;  /* 0x0000000105059824 */ /* 0x000fe200078e0a1d */
[----:B------:R-:W-:-:S11]  /*eb60*/  ISETP.GT.U32.AND P3, PT, R29, R7, PT ;  /* 0x000000071d00720c */ /* 0x000fd60003f64070 */
[--C-:B------:R-:W-:Y:S01]  /*eb70*/  @!P2 IMAD.IADD R6, R6, 0x1, -R29.reuse ;  /* 0x000000010606a824 */ /* 0x100fe200078e0a1d */
[C---:B------:R-:W-:Y:S02]  /*eb80*/  ISETP.GT.U32.AND P2, PT, R29.reuse, R13, PT ;  /* 0x0000000d1d00720c */ /* 0x040fe40003f44070 */
[----:B------:R-:W-:Y:S01]  /*eb90*/  ISETP.GT.U32.AND P6, PT, R29, R8, PT ;  /* 0x000000081d00720c */ /* 0x000fe20003fc4070 */
[----:B------:R-:W-:Y:S01]  /*eba0*/  @!P3 IMAD.IADD R7, R7, 0x1, -R29 ;  /* 0x000000010707b824 */ /* 0x000fe200078e0a1d */
[----:B------:R-:W-:-:S11]  /*ebb0*/  ISETP.GT.U32.AND P5, PT, R29, R10, PT ;  /* 0x0000000a1d00720c */ /* 0x000fd60003fa4070 */
[--C-:B------:R-:W-:Y:S01]  /*ebc0*/  @!P6 IMAD.IADD R8, R8, 0x1, -R29.reuse ;  /* 0x000000010808e824 */ /* 0x100fe200078e0a1d */
[----:B------:R-:W-:Y:S01]  /*ebd0*/  ISETP.GT.U32.AND P6, PT, R29, R2, PT ;  /* 0x000000021d00720c */ /* 0x000fe20003fc4070 */
        /* <DEDUP_REMOVED lines=12> */
[--C-:B------:R-:W-:Y:S02]  /*eca0*/  @!P5 IMAD.IADD R4, R4, 0x1, -R29.reuse ;  /* 0x000000010404d824 */ /* 0x100fe400078e0a1d */
[--C-:B------:R-:W-:Y:S01]  /*ecb0*/  @!P0 IMAD.IADD R5, R5, 0x1, -R29.reuse ;  /* 0x0000000105058824 */ /* 0x100fe200078e0a1d */
[----:B------:R-:W-:Y:S01]  /*ecc0*/  STL [R1+0x14a4], R2 ;  /* 0x0014a40201007387 */ /* 0x000fe20000100800 */
[----:B------:R-:W-:-:S04]  /*ecd0*/  @!P2 IMAD.IADD R7, R7, 0x1, -R29 ;  /* 0x000000010707a824 */ /* 0x000fc800078e0a1d */
[----:B------:R-:W-:Y:S01]  /*ece0*/  @!P1 IMAD.IADD R6, R6, 0x1, -R29 ;  /* 0x0000000106069824 */ /* 0x000fe200078e0a1d */
[----:B------:R0:W-:Y:S04]  /*ecf0*/  STL [R1+0x149c], R3 ;  /* 0x00149c0301007387 */ /* 0x0001e80000100800 */
[----:B------:R-:W-:Y:S04]  /*ed00*/  STL [R1+0x14a0], R4 ;  /* 0x0014a00401007387 */ /* 0x000fe80000100800 */
[----:B------:R-:W-:Y:S04]  /*ed10*/  STL [R1+0x14ac], R5 ;  /* 0x0014ac0501007387 */ /* 0x000fe80000100800 */
[----:B------:R-:W-:Y:S04]  /*ed20*/  STL [R1+0x14b0], R6 ;  /* 0x0014b00601007387 */ /* 0x000fe80000100800 */
[----:B------:R1:W-:Y:S04]  /*ed30*/  STL [R1+0x14b4], R7 ;  /* 0x0014b40701007387 */ /* 0x0003e80000100800 */
[----:B0-----:R-:W2:Y:S04]  /*ed40*/  LDL R3, [R1+0x1230] ;  /* 0x0012300001037983 */ /* 0x001ea80000100800 */
[----:B--2---:R-:W-:Y:S04]  /*ed50*/  STL [R1+0x14c0], R3 ;  /* 0x0014c00301007387 */ /* 0x004fe80000100800 */
[----:B-1----:R-:W2:Y:S01]  /*ed60*/  LDL R7, [R1+0x12a0] ;  /* 0x0012a00001077983 */ /* 0x002ea20000100800 */
[----:B------:R-:W-:-:S02]  /*ed70*/  ISETP.GT.U32.AND P1, PT, R29, R12, PT ;  /* 0x0000000c1d00720c */ /* 0x000fc40003f24070 */
[C---:B------:R-:W-:Y:S02]  /*ed80*/  ISETP.GT.U32.AND P3, PT, R29.reuse, R14, PT ;  /* 0x0000000e1d00720c */ /* 0x040fe40003f64070 */
[----:B------:R-:W-:-:S09]  /*ed90*/  ISETP.GT.U32.AND P2, PT, R29, R13, PT ;  /* 0x0000000d1d00720c */ /* 0x000fd20003f44070 */
[--C-:B------:R-:W-:Y:S01]  /*eda0*/  @!P1 IMAD.IADD R12, R12, 0x1, -R29.reuse ;  /* 0x000000010c0c9824 */ /* 0x100fe200078e0a1d */
[C---:B------:R-:W-:Y:S01]  /*edb0*/  ISETP.GT.U32.AND P1, PT, R29.reuse, R19, PT ;  /* 0x000000131d00720c */ /* 0x040fe20003f24070 */
[----:B--2---:R0:W-:Y:S04]  /*edc0*/  STL [R1+0x14c4], R7 ;  /* 0x0014c40701007387 */ /* 0x0041e80000100800 */
[----:B------:R-:W2:Y:S01]  /*edd0*/  LDL R6, [R1+0x1298] ;  /* 0x0012980001067983 */ /* 0x000ea20000100800 */
[--C-:B------:R-:W-:Y:S01]  /*ede0*/  @!P3 IMAD.IADD R14, R14, 0x1, -R29.reuse ;  /* 0x000000010e0eb824 */ /* 0x100fe200078e0a1d */
[----:B------:R-:W-:Y:S01]  /*edf0*/  ISETP.GT.U32.AND P3, PT, R29, R8, PT ;  /* 0x000000081d00720c */ /* 0x000fe20003f64070 */
[----:B------:R-:W-:Y:S01]  /*ee00*/  @!P2 IMAD.IADD R13, R13, 0x1, -R29 ;  /* 0x000000010d0da824 */ /* 0x000fe200078e0a1d */
[----:B------:R-:W-:-:S02]  /*ee10*/  ISETP.GT.U32.AND P2, PT, R29, R20, PT ;  /* 0x000000141d00720c */ /* 0x000fc40003f44070 */
[----:B------:R-:W-:Y:S02]  /*ee20*/  ISETP.GT.U32.AND P4, PT, R29, R9, PT ;  /* 0x000000091d00720c */ /* 0x000fe40003f84070 */
[----:B------:R-:W-:Y:S01]  /*ee30*/  @!P1 IMAD.IADD R19, R19, 0x1, -R29 ;  /* 0x0000000113139824 */ /* 0x000fe200078e0a1d */
[----:B------:R-:W-:Y:S01]  /*ee40*/  ISETP.GT.U32.AND P1, PT, R29, R26, PT ;  /* 0x0000001a1d00720c */ /* 0x000fe20003f24070 */
[----:B0-----:R-:W-:-:S05]  /*ee50*/  IMAD.MOV.U32 R7, RZ, RZ, 0x1f ;  /* 0x0000001fff077424 */ /* 0x001fca00078e00ff */
[--C-:B------:R-:W-:Y:S02]  /*ee60*/  @!P3 IMAD.IADD R8, R8, 0x1, -R29.reuse ;  /* 0x000000010808b824 */ /* 0x100fe400078e0a1d */
[--C-:B------:R-:W-:Y:S02]  /*ee70*/  @!P2 IMAD.IADD R20, R20, 0x1, -R29.reuse ;  /* 0x000000011414a824 */ /* 0x100fe400078e0a1d */
[----:B------:R-:W-:-:S03]  /*ee80*/  @!P4 IMAD.IADD R9, R9, 0x1, -R29 ;  /* 0x000000010909c824 */ /* 0x000fc600078e0a1d */
[----:B------:R-:W-:Y:S01]  /*ee90*/  @!P1 IMAD.IADD R26, R26, 0x1, -R29 ;  /* 0x000000011a1a9824 */ /* 0x000fe200078e0a1d */
[----:B------:R-:W-:Y:S02]  /*eea0*/  ISETP.GT.U32.AND P1, PT, R29, R20, PT ;  /* 0x000000141d00720c */ /* 0x000fe40003f24070 */
[----:B------:R-:W-:-:S04]  /*eeb0*/  IADD3 R7, R7, c[0x0][0x180], RZ ;  /* 0x0000600007077a10 */ /* 0x000fc80007ffe0ff */
[----:B------:R-:W-:-:S04]  /*eec0*/  SHF.R.S32.HI R3, RZ, 0x1f, R7 ;  /* 0x0000001fff037819 */ /* 0x000fc80000011407 */
[----:B------:R-:W-:-:S03]  /*eed0*/  LEA.HI R3, R3, R7, RZ, 0x5 ;  /* 0x0000000703037211 */ /* 0x000fc600078f28ff */
[----:B------:R-:W-:Y:S01]  /*eee0*/  @!P1 IMAD.IADD R20, R20, 0x1, -R29 ;  /* 0x0000000114149824 */ /* 0x000fe200078e0a1d */
[C---:B------:R-:W-:Y:S02]  /*eef0*/  ISETP.GT.U32.AND P5, PT, R29.reuse, R10, PT ;  /* 0x0000000a1d00720c */ /* 0x040fe40003fa4070 */
[----:B------:R-:W-:Y:S01]  /*ef00*/  ISETP.GT.U32.AND P0, PT, R29, R11, PT ;  /* 0x0000000b1d00720c */ /* 0x000fe20003f04070 */
[----:B--2---:R0:W-:Y:S04]  /*ef10*/  STL [R1+0x14c8], R6 ;  /* 0x0014c80601007387 */ /* 0x0041e80000100800 */
[----:B------:R-:W2:Y:S04]  /*ef20*/  LDL R4, [R1+0x1294] ;  /* 0x0012940001047983 */ /* 0x000ea80000100800 */
[----:B------:R-:W3:Y:S01]  /*ef30*/  LDL R5, [R1+0x128c] ;  /* 0x00128c0001057983 */ /* 0x000ee20000100800 */
[----:B0-----:R-:W-:-:S03]  /*ef40*/  IABS R6, c[0x0][0x178] ;  /* 0x00005e0000067a13 */ /* 0x001fc60000000000 */
[----:B------:R-:W4:Y:S01]  /*ef50*/  LDL R28, [R1+0x1288] ;  /* 0x00128800011c7983 */ /* 0x000f220000100800 */
[----:B------:R-:W-:-:S03]  /*ef60*/  ISETP.GT.U32.AND P2, PT, R6, R27, PT ;  /* 0x0000001b0600720c */ /* 0x000fc60003f44070 */
[----:B------:R0:W-:Y:S04]  /*ef70*/  STL [R1+0x14b8], R8 ;  /* 0x0014b80801007387 */ /* 0x0001e80000100800 */
[----:B0-----:R-:W2:Y:S04]  /*ef80*/  LDL R8, [R1+0x1290] ;  /* 0x0012900001087983 */ /* 0x001ea80000100800 */
[----:B------:R0:W-:Y:S02]  /*ef90*/  STL [R1+0x14bc], R9 ;  /* 0x0014bc0901007387 */ /* 0x0001e40000100800 */
[----:B------:R-:W-:-:S02]  /*efa0*/  @!P2 IMAD.IADD R27, R27, 0x1, -R6 ;  /* 0x000000011b1ba824 */ /* 0x000fc400078e0a06 */
[----:B0-----:R-:W2:Y:S03]  /*efb0*/  LDL.LU R9, [R1+0x398] ;  /* 0x0003980001097983 */ /* 0x001ea60000300800 */
[----:B------:R-:W-:Y:S02]  /*efc0*/  ISETP.GT.U32.AND P1, PT, R6, R27, PT ;  /* 0x0000001b0600720c */ /* 0x000fe40003f24070 */
[----:B------:R-:W3:Y:S04]  /*efd0*/  LDL.LU R6, [R1+0x14c8] ;  /* 0x0014c80001067983 */ /* 0x000ee80000300800 */
[----:B------:R-:W3:Y:S04]  /*efe0*/  LDL.LU R7, [R1+0x14c4] ;  /* 0x0014c40001077983 */ /* 0x000ee80000300800 */
[----:B------:R-:W3:Y:S01]  /*eff0*/  LDL.LU R3, [R1+0x14c0] ;  /* 0x0014c00001037983 */ /* 0x000ee20000300800 */
[--C-:B------:R-:W-:Y:S01]  /*f000*/  @!P5 IMAD.IADD R10, R10, 0x1, -R29.reuse ;  /* 0x000000010a0ad824 */ /* 0x100fe200078e0a1d */
[----:B------:R-:W-:Y:S01]  /*f010*/  ISETP.GT.U32.AND P6, PT, R29, R14, PT ;  /* 0x0000000e1d00720c */ /* 0x000fe20003fc4070 */
[----:B------:R-:W-:Y:S01]  /*f020*/  @!P0 IMAD.IADD R11, R11, 0x1, -R29 ;  /* 0x000000010b0b8824 */ /* 0x000fe200078e0a1d */
[----:B------:R-:W-:-:S02]  /*f030*/  ISETP.GT.U32.AND P3, PT, R29, R15, PT ;  /* 0x0000000f1d00720c */ /* 0x000fc40003f64070 */
[C---:B------:R-:W-:Y:S02]  /*f040*/  ISETP.GT.U32.AND P4, PT, R29.reuse, R16, PT ;  /* 0x000000101d00720c */ /* 0x040fe40003f84070 */
[C---:B------:R-:W-:Y:S02]  /*f050*/  ISETP.GT.U32.AND P5, PT, R29.reuse, R17, PT ;  /* 0x000000111d00720c */ /* 0x040fe40003fa4070 */
[----:B------:R-:W-:-:S05]  /*f060*/  ISETP.GT.U32.AND P0, PT, R29, R18, PT ;  /* 0x000000121d00720c */ /* 0x000fca0003f04070 */
[--C-:B------:R-:W-:Y:S01]  /*f070*/  @!P6 IMAD.IADD R14, R14, 0x1, -R29.reuse ;  /* 0x000000010e0ee824 */ /* 0x100fe200078e0a1d */
[----:B------:R-:W-:Y:S01]  /*f080*/  ISETP.GT.U32.AND P6, PT, R29, R21, PT ;  /* 0x000000151d00720c */ /* 0x000fe20003fc4070 */
[--C-:B------:R-:W-:Y:S01]  /*f090*/  @!P3 IMAD.IADD R15, R15, 0x1, -R29.reuse ;  /* 0x000000010f0fb824 */ /* 0x100fe200078e0a1d */
[C---:B------:R-:W-:Y:S01]  /*f0a0*/  ISETP.GT.U32.AND P3, PT, R29.reuse, R22, PT ;  /* 0x000000161d00720c */ /* 0x040fe20003f64070 */
[--C-:B------:R-:W-:Y:S01]  /*f0b0*/  @!P4 IMAD.IADD R16, R16, 0x1, -R29.reuse ;  /* 0x000000011010c824 */ /* 0x100fe200078e0a1d */
[----:B------:R-:W-:Y:S01]  /*f0c0*/  ISETP.GT.U32.AND P4, PT, R29, R23, PT ;  /* 0x000000171d00720c */ /* 0x000fe20003f84070 */
[--C-:B------:R-:W-:Y:S01]  /*f0d0*/  @!P5 IMAD.IADD R17, R17, 0x1, -R29.reuse ;  /* 0x000000011111d824 */ /* 0x100fe200078e0a1d */
[C---:B------:R-:W-:Y:S01]  /*f0e0*/  ISETP.GT.U32.AND P5, PT, R29.reuse, R24, PT ;  /* 0x000000181d00720c */ /* 0x040fe20003fa4070 */
[--C-:B------:R-:W-:Y:S01]  /*f0f0*/  @!P0 IMAD.IADD R18, R18, 0x1, -R29.reuse ;  /* 0x0000000112128824 */ /* 0x100fe200078e0a1d */
[----:B------:R-:W-:Y:S01]  /*f100*/  ISETP.GT.U32.AND P0, PT, R29, R25, PT ;  /* 0x000000191d00720c */ /* 0x000fe20003f04070 */
[----:B------:R-:W0:Y:S04]  /*f110*/  S2R R2, SR_TID.X ;  /* 0x0000000000027919 */ /* 0x000e280000002100 */
        /* <DEDUP_REMOVED lines=8> */
[----:B------:R-:W-:Y:S01]  /*f1a0*/  @!P0 IMAD.IADD R25, R25, 0x1, -R29 ;  /* 0x0000000119198824 */ /* 0x000fe200078e0a1d */
[----:B------:R-:W-:-:S02]  /*f1b0*/  ISETP.GT.U32.AND P0, PT, R29, R19, PT ;  /* 0x000000131d00720c */ /* 0x000fc40003f04070 */
[----:B------:R-:W-:-:S03]  /*f1c0*/  ISETP.GT.U32.AND P2, PT, R29, R21, PT ;  /* 0x000000151d00720c */ /* 0x000fc60003f44070 */
        /* <DEDUP_REMOVED lines=9> */
[----:B------:R-:W-:Y:S01]  /*f260*/  ISETP.GT.U32.AND P0, PT, R29, R25, PT ;  /* 0x000000191d00720c */ /* 0x000fe20003f04070 */
[C---:B0-----:R-:W-:Y:S01]  /*f270*/  IMAD.SHL.U32 R29, R2.reuse, 0x2, RZ ;  /* 0x00000002021d7824 */ /* 0x041fe200078e00ff */
[----:B------:R-:W-:-:S04]  /*f280*/  LOP3.LUT R2, R2, 0x20, RZ, 0xc0, !PT ;  /* 0x0000002002027812 */ /* 0x000fc800078ec0ff */
[C-C-:B--2---:R-:W-:Y:S02]  /*f290*/  LOP3.LUT R0, R9.reuse, 0x30, R29.reuse, 0x78, !PT ;  /* 0x0000003009007812 */ /* 0x144fe400078e781d */
[----:B------:R-:W-:-:S03]  /*f2a0*/  LOP3.LUT R9, R9, 0x10, R29, 0x78, !PT ;  /* 0x0000001009097812 */ /* 0x000fc600078e781d */
[----:B------:R-:W-:Y:S01]  /*f2b0*/  IMAD R0, R2, 0x10, R0 ;  /* 0x0000001002007824 */ /* 0x000fe200078e0200 */
[----:B------:R-:W-:Y:S01]  /*f2c0*/  IABS R29, c[0x0][0x17c] ;  /* 0x00005f00001d7a13 */ /* 0x000fe20000000000 */
[----:B------:R-:W2:Y:S04]  /*f2d0*/  LDL R2, [R1+0x1284] ;  /* 0x0012840001027983 */ /* 0x000ea80000100800 */
[----:B------:R-:W-:Y:S04]  /*f2e0*/  STL [R1+0xe88], R9 ;  /* 0x000e880901007387 */ /* 0x000fe80000100800 */
[----:B------:R0:W-:Y:S01]  /*f2f0*/  STL [R1+0x12e0], R0 ;  /* 0x0012e00001007387 */ /* 0x0001e20000100800 */
[--C-:B------:R-:W-:Y:S01]  /*f300*/  @!P2 IMAD.IADD R21, R21, 0x1, -R29.reuse ;  /* 0x000000011515a824 */ /* 0x100fe200078e0a1d */
[----:B---3--:R-:W-:Y:S01]  /*f310*/  ISETP.GE.AND P2, PT, R3, RZ, PT ;  /* 0x000000ff0300720c */ /* 0x008fe20003f46270 */
[--C-:B------:R-:W-:Y:S01]  /*f320*/  @!P3 IMAD.IADD R22, R22, 0x1, -R29.reuse ;  /* 0x000000011616b824 */ /* 0x100fe200078e0a1d */
[----:B------:R-:W-:Y:S01]  /*f330*/  ISETP.GE.AND P3, PT, R7, RZ, PT ;  /* 0x000000ff0700720c */ /* 0x000fe20003f66270 */
[--C-:B------:R-:W-:Y:S01]  /*f340*/  @!P4 IMAD.IADD R23, R23, 0x1, -R29.reuse ;  /* 0x000000011717c824 */ /* 0x100fe200078e0a1d */
[----:B------:R-:W-:Y:S01]  /*f350*/  ISETP.GE.AND P4, PT, R6, RZ, PT ;  /* 0x000000ff0600720c */ /* 0x000fe20003f86270 */
[--C-:B------:R-:W-:Y:S01]  /*f360*/  @!P5 IMAD.IADD R24, R24, 0x1, -R29.reuse ;  /* 0x000000011818d824 */ /* 0x100fe200078e0a1d */
[----:B------:R-:W3:Y:S01]  /*f370*/  LDL R3, [R1+0x1280] ;  /* 0x0012800001037983 */ /* 0x000ee20000100800 */
[----:B0-----:R-:W-:Y:S01]  /*f380*/  IABS R0, c[0x0][0x178] ;  /* 0x00005e0000007a13 */ /* 0x001fe20000000000 */
[----:B------:R-:W-:-:S02]  /*f390*/  @!P0 IMAD.IADD R25, R25, 0x1, -R29 ;  /* 0x0000000119198824 */ /* 0x000fc400078e0a1d */
[----:B------:R-:W2:Y:S01]  /*f3a0*/  LDL R9, [R1+0x127c] ;  /* 0x00127c0001097983 */ /* 0x000ea20000100800 */
[----:B------:R-:W-:Y:S02]  /*f3b0*/  @!P6 IMAD.IADD R26, R26, 0x1, -R29 ;  /* 0x000000011a1ae824 */ /* 0x000fe400078e0a1d */
[----:B------:R-:W-:Y:S01]  /*f3c0*/  @!P1 IMAD.IADD R27, R27, 0x1, -R0 ;  /* 0x000000011b1b9824 */ /* 0x000fe200078e0a00 */
[----:B------:R-:W2:Y:S04]  /*f3d0*/  LDL R7, [R1+0x1278] ;  /* 0x0012780001077983 */ /* 0x000ea80000100800 */
[----:B------:R-:W2:Y:S04]  /*f3e0*/  LDL R29, [R1+0x129c] ;  /* 0x00129c00011d7983 */ /* 0x000ea80000100800 */
[----:B------:R-:W2:Y:S04]  /*f3f0*/  LDL R6, [R1+0x1274] ;  /* 0x0012740001067983 */ /* 0x000ea80000100800 */
[----:B------:R-:W2:Y:S01]  /*f400*/  LDL.LU R0, [R1+0x5c] ;  /* 0x00005c0001007983 */ /* 0x000ea20000300800 */
[----:B------:R-:W-:-:S02]  /*f410*/  ISETP.GE.AND P5, PT, R4, RZ, PT ;  /* 0x000000ff0400720c */ /* 0x000fc40003fa6270 */
[----:B------:R-:W-:Y:S01]  /*f420*/  ISETP.GE.AND P1, PT, R8, RZ, PT ;  /* 0x000000ff0800720c */ /* 0x000fe20003f26270 */
[----:B------:R-:W3:Y:S04]  /*f430*/  LDL R4, [R1+0x1270] ;  /* 0x0012700001047983 */ /* 0x000ee80000100800 */
[----:B------:R-:W3:Y:S01]  /*f440*/  LDL.LU R8, [R1+0x58] ;  /* 0x0000580001087983 */ /* 0x000ee20000300800 */
[----:B--2---:R-:W-:Y:S01]  /*f450*/  @!P2 IMAD.MOV R0, RZ, RZ, -R0 ;  /* 0x000000ffff00a224 */ /* 0x004fe200078e0a00 */
[----:B------:R-:W-:Y:S02]  /*f460*/  ISETP.GE.AND P2, PT, R5, RZ, PT ;  /* 0x000000ff0500720c */ /* 0x000fe40003f46270 */
[----:B------:R-:W2:Y:S04]  /*f470*/  LDL R5, [R1+0x126c] ;  /* 0x00126c0001057983 */ /* 0x000ea80000100800 */
[----:B------:R0:W-:Y:S04]  /*f480*/  STL [R1+0x3e4], R0 ;  /* 0x0003e40001007387 */ /* 0x0001e80000100800 */
[----:B0-----:R-:W2:Y:S01]  /*f490*/  LDL.LU R0, [R1+0x54] ;  /* 0x0000540001007983 */ /* 0x001ea20000300800 */
[----:B------:R-:W-:Y:S01]  /*f4a0*/  ISETP.GE.AND P0, PT, R29, RZ, PT ;  /* 0x000000ff1d00720c */ /* 0x000fe20003f06270 */
[----:B---3--:R-:W-:Y:S01]  /*f4b0*/  @!P3 IMAD.MOV R8, RZ, RZ, -R8 ;  /* 0x000000ffff08b224 */ /* 0x008fe200078e0a08 */
[----:B----4-:R-:W-:-:S02]  /*f4c0*/  ISETP.GE.AND P3, PT, R28, RZ, PT ;  /* 0x000000ff1c00720c */ /* 0x010fc40003f66270 */
[----:B------:R-:W3:Y:S04]  /*f4d0*/  LDL R28, [R1+0x1268] ;  /* 0x00126800011c7983 */ /* 0x000ee80000100800 */
[----:B------:R0:W-:Y:S04]  /*f4e0*/  STL [R1+0x3e0], R8 ;  /* 0x0003e00801007387 */ /* 0x0001e80000100800 */
[----:B0-----:R-:W4:Y:S01]  /*f4f0*/  LDL.LU R8, [R1+0x50] ;  /* 0x0000500001087983 */ /* 0x001f220000300800 */
[----:B--2---:R-:W-:Y:S01]  /*f500*/  @!P0 IMAD.MOV R0, RZ, RZ, -R0 ;  /* 0x000000ffff008224 */ /* 0x004fe200078e0a00 */
[----:B------:R-:W-:-:S02]  /*f510*/  ISETP.GE.AND P0, PT, R2, RZ, PT ;  /* 0x000000ff0200720c */ /* 0x000fc40003f06270 */
[----:B------:R-:W2:Y:S04]  /*f520*/  LDL R2, [R1+0x1264] ;  /* 0x0012640001027983 */ /* 0x000ea80000100800 */
[----:B------:R0:W-:Y:S04]  /*f530*/  STL [R1+0x3dc], R0 ;  /* 0x0003dc0001007387 */ /* 0x0001e80000100800 */
[----:B0-----:R-:W2:Y:S01]  /*f540*/  LDL.LU R0, [R1+0x4c] ;  /* 0x00004c0001007983 */ /* 0x001ea20000300800 */
[----:B----4-:R-:W-:Y:S01]  /*f550*/  @!P4 IMAD.MOV R8, RZ, RZ, -R8 ;  /* 0x000000ffff08c224 */ /* 0x010fe200078e0a08 */
[----:B------:R-:W-:-:S02]  /*f560*/  ISETP.GE.AND P4, PT, R3, RZ, PT ;  /* 0x000000ff0300720c */ /* 0x000fc40003f86270 */
[----:B------:R-:W4:Y:S04]  /*f570*/  LDL R3, [R1+0x1260] ;  /* 0x0012600001037983 */ /* 0x000f280000100800 */
[----:B------:R0:W-:Y:S04]  /*f580*/  STL [R1+0x3d8], R8 ;  /* 0x0003d80801007387 */ /* 0x0001e80000100800 */
[----:B0-----:R-:W3:Y:S01]  /*f590*/  LDL.LU R8, [R1+0x48] ;  /* 0x0000480001087983 */ /* 0x001ee20000300800 */
[----:B--2---:R-:W-:Y:S01]  /*f5a0*/  @!P1 IMAD.MOV R0, RZ, RZ, -R0 ;  /* 0x000000ffff009224 */ /* 0x004fe200078e0a00 */
[----:B------:R-:W-:-:S02]  /*f5b0*/  ISETP.GE.AND P1, PT, R9, RZ, PT ;  /* 0x000000ff0900720c */ /* 0x000fc40003f26270 */
[----:B------:R-:W2:Y:S04]  /*f5c0*/  LDL R9, [R1+0x125c] ;  /* 0x00125c0001097983 */ /* 0x000ea80000100800 */
[----:B------:R0:W-:Y:S04]  /*f5d0*/  STL [R1+0x3d4], R0 ;  /* 0x0003d40001007387 */ /* 0x0001e80000100800 */
[----:B0-----:R-:W2:Y:S01]  /*f5e0*/  LDL.LU R0, [R1+0x44] ;  /* 0x0000440001007983 */ /* 0x001ea20000300800 */
[----:B---3--:R-:W-:Y:S01]  /*f5f0*/  @!P5 IMAD.MOV R8, RZ, RZ, -R8 ;  /* 0x000000ffff08d224 */ /* 0x008fe200078e0a08 */
[----:B------:R-:W-:-:S02]  /*f600*/  ISETP.GE.AND P5, PT, R7, RZ, PT ;  /* 0x000000ff0700720c */ /* 0x000fc40003fa6270 */
[----:B------:R-:W3:Y:S04]  /*f610*/  LDL R7, [R1+0x1258] ;  /* 0x0012580001077983 */ /* 0x000ee80000100800 */
        /* <DEDUP_REMOVED lines=103> */
[----:B------:R-:W-:-:S04]  /*fc90*/  ISETP.GE.AND P0, PT, R2, RZ, PT ;  /* 0x000000ff0200720c */ /* 0x000fc80003f06270 */
[----:B------:R0:W-:Y:S04]  /*fca0*/  STL [R1+0x37c], R0 ;  /* 0x00037c0001007387 */ /* 0x0001e80000100800 */
[----:B------:R-:W2:Y:S04]  /*fcb0*/  LDL R2, [R1+0x1200] ;  /* 0x0012000001027983 */ /* 0x000ea80000100800 */
        /* <DEDUP_REMOVED lines=912> */
[----:B------:R-:W-:-:S04]  /*135c0*/  ISETP.GE.AND P5, PT, R28, RZ, PT ;  /* 0x000000ff1c00720c */ /* 0x000fc80003fa6270 */
[----:B------:R0:W-:Y:S04]  /*135d0*/  STL [R1+0x54], R8 ;  /* 0x0000540801007387 */ /* 0x0001e80000100800 */
[----:B0-----:R-:W3:Y:S04]  /*135e0*/  LDL.LU R8, [R1+0x158] ;  /* 0x0001580001087983 */ /* 0x001ee80000300800 */
[----:B------:R-:W4:Y:S01]  /*135f0*/  LDL R28, [R1+0xf24] ;  /* 0x000f2400011c7983 */ /* 0x000f220000100800 */
[----:B--2---:R-:W-:-:S05]  /*13600*/  @!P2 IMAD.MOV R0, RZ, RZ, -R0 ;  /* 0x000000ffff00a224 */ /* 0x004fca00078e0a00 */
[----:B------:R0:W-:Y:S04]  /*13610*/  STL [R1+0x50], R0 ;  /* 0x0000500001007387 */ /* 0x0001e80000100800 */
[----:B0-----:R-:W2:Y:S01]  /*13620*/  LDL.LU R0, [R1+0x144] ;  /* 0x0001440001007983 */ /* 0x001ea20000300800 */
[----:B------:R-:W-:Y:S01]  /*13630*/  ISETP.GE.AND P2, PT, R2, RZ, PT ;  /* 0x000000ff0200720c */ /* 0x000fe20003f46270 */
[----:B---3--:R-:W-:Y:S02]  /*13640*/  @!P3 IMAD.MOV R8, RZ, RZ, -R8 ;  /* 0x000000ffff08b224 */ /* 0x008fe400078e0a08 */
[----:B------:R-:W3:Y:S01]  /*13650*/  LDL R2, [R1+0xf20] ;  /* 0x000f200001027983 */ /* 0x000ee20000100800 */
[----:B----4-:R-:W-:-:S03]  /*13660*/  ISETP.GE.AND P3, PT, R3, RZ, PT ;  /* 0x000000ff0300720c */ /* 0x010fc60003f66270 */
[----:B------:R0:W-:Y:S04]  /*13670*/  STL [R1+0x4c], R8 ;  /* 0x00004c0801007387 */ /* 0x0001e80000100800 */
[----:B0-----:R-:W4:Y:S04]  /*13680*/  LDL.LU R8, [R1+0x13c] ;  /* 0x00013c0001087983 */ /* 0x001f280000300800 */
[----:B------:R-:W3:Y:S01]  /*13690*/  LDL R3, [R1+0xf1c] ;  /* 0x000f1c0001037983 */ /* 0x000ee20000100800 */
[----:B--2---:R-:W-:-:S05]  /*136a0*/  @!P0 IMAD.MOV R0, RZ, RZ, -R0 ;  /* 0x000000ffff008224 */ /* 0x004fca00078e0a00 */
[----:B------:R0:W-:Y:S04]  /*136b0*/  STL [R1+0x48], R0 ;  /* 0x0000480001007387 */ /* 0x0001e80000100800 */
[----:B0-----:R-:W2:Y:S01]  /*136c0*/  LDL.LU R0, [R1+0x104] ;  /* 0x0001040001007983 */ /* 0x001ea20000300800 */
[----:B------:R-:W-:Y:S01]  /*136d0*/  ISETP.GE.AND P0, PT, R9, RZ, PT ;  /* 0x000000ff0900720c */ /* 0x000fe20003f06270 */
[----:B----4-:R-:W-:Y:S02]  /*136e0*/  @!P4 IMAD.MOV R8, RZ, RZ, -R8 ;  /* 0x000000ffff08c224 */ /* 0x010fe400078e0a08 */
[----:B------:R-:W4:Y:S01]  /*136f0*/  LDL R9, [R1+0xf18] ;  /* 0x000f180001097983 */ /* 0x000f220000100800 */
[----:B------:R-:W-:-:S03]  /*13700*/  ISETP.GE.AND P4, PT, R7, RZ, PT ;  /* 0x000000ff0700720c */ /* 0x000fc60003f86270 */
[----:B------:R-:W3:Y:S04]  /*13710*/  LDL.LU R7, [R1+0x114] ;  /* 0x0001140001077983 */ /* 0x000ee80000300800 */
[----:B------:R0:W-:Y:S04]  /*13720*/  STL [R1+0x44], R8 ;  /* 0x0000440801007387 */ /* 0x0001e80000100800 */
[----:B0-----:R-:W4:Y:S01]  /*13730*/  LDL R8, [R1+0xf14] ;  /* 0x000f140001087983 */ /* 0x001f220000100800 */
[----:B--2---:R-:W-:Y:S01]  /*13740*/  @!P1 IMAD.MOV R0, RZ, RZ, -R0 ;  /* 0x000000ffff009224 */ /* 0x004fe200078e0a00 */
[----:B------:R-:W-:-:S02]  /*13750*/  ISETP.GE.AND P1, PT, R6, RZ, PT ;  /* 0x000000ff0600720c */ /* 0x000fc40003f26270 */
[----:B------:R-:W2:Y:S01]  /*13760*/  LDL.LU R6, [R1+0x11c] ;  /* 0x00011c0001067983 */ /* 0x000ea20000300800 */
[----:B---3--:R-:W-:-:S03]  /*13770*/  @!P5 IMAD.MOV R7, RZ, RZ, -R7 ;  /* 0x000000ffff07d224 */ /* 0x008fc600078e0a07 */
[----:B------:R0:W-:Y:S01]  /*13780*/  STL [R1+0x40], R0 ;  /* 0x0000400001007387 */ /* 0x0001e20000100800 */
[----:B------:R-:W-:-:S03]  /*13790*/  ISETP.GE.AND P5, PT, R4, RZ, PT ;  /* 0x000000ff0400720c */ /* 0x000fc60003fa6270 */
[----:B0-----:R-:W3:Y:S04]  /*137a0*/  LDL R0, [R1+0xf10] ;  /* 0x000f100001007983 */ /* 0x001ee80000100800 */
[----:B------:R0:W-:Y:S04]  /*137b0*/  STL [R1+0x3c], R7 ;  /* 0x00003c0701007387 */ /* 0x0001e80000100800 */
[----:B0-----:R-:W3:Y:S04]  /*137c0*/  LDL R7, [R1+0xf0c] ;  /* 0x000f0c0001077983 */ /* 0x001ee80000100800 */
[----:B------:R-:W3:Y:S01]  /*137d0*/  LDL.LU R4, [R1+0x10c] ;  /* 0x00010c0001047983 */ /* 0x000ee20000300800 */
[----:B--2---:R-:W-:-:S05]  /*137e0*/  @!P2 IMAD.MOV R6, RZ, RZ, -R6 ;  /* 0x000000ffff06a224 */ /* 0x004fca00078e0a06 */
[----:B------:R0:W-:Y:S04]  /*137f0*/  STL [R1+0x38], R6 ;  /* 0x0000380601007387 */ /* 0x0001e80000100800 */
[----:B0-----:R-:W2:Y:S04]  /*13800*/  LDL R6, [R1+0xf08] ;  /* 0x000f080001067983 */ /* 0x001ea80000100800 */
[----:B------:R-:W2:Y:S01]  /*13810*/  LDL.LU R29, [R1+0xfc] ;  /* 0x0000fc00011d7983 */ /* 0x000ea20000300800 */
[----:B------:R-:W-:-:S03]  /*13820*/  ISETP.GE.AND P2, PT, R5, RZ, PT ;  /* 0x000000ff0500720c */ /* 0x000fc60003f46270 */
[----:B------:R-:W4:Y:S01]  /*13830*/  LDL R5, [R1+0xf04] ;  /* 0x000f040001057983 */ /* 0x000f220000100800 */
[----:B---3--:R-:W-:Y:S01]  /*13840*/  @!P3 IMAD.MOV R4, RZ, RZ, -R4 ;  /* 0x000000ffff04b224 */ /* 0x008fe200078e0a04 */
[----:B------:R-:W-:-:S04]  /*13850*/  ISETP.GE.AND P3, PT, R28, RZ, PT ;  /* 0x000000ff1c00720c */ /* 0x000fc80003f66270 */
[----:B------:R0:W-:Y:S04]  /*13860*/  STL [R1+0x34], R4 ;  /* 0x0000340401007387 */ /* 0x0001e80000100800 */
[----:B0-----:R-:W3:Y:S04]  /*13870*/  LDL.LU R4, [R1+0xc8] ;  /* 0x0000c80001047983 */ /* 0x001ee80000300800 */
[----:B------:R-:W4:Y:S01]  /*13880*/  LDL R28, [R1+0xf00] ;  /* 0x000f0000011c7983 */ /* 0x000f220000100800 */
        /* <DEDUP_REMOVED lines=8> */
[----:B0-----:R-:W3:Y:S04]  /*13910*/  LDL R4, [R1+0xef8] ;  /* 0x000ef80001047983 */ /* 0x001ee80000100800 */
[----:B------:R-:W3:Y:S01]  /*13920*/  LDL.LU R3, [R1+0xe4] ;  /* 0x0000e40001037983 */ /* 0x000ee20000300800 */
[----:B--2---:R-:W-:Y:S01]  /*13930*/  @!P1 IMAD.MOV R29, RZ, RZ, -R29 ;  /* 0x000000ffff1d9224 */ /* 0x004fe200078e0a1d */
[----:B----4-:R-:W-:-:S04]  /*13940*/  ISETP.GE.AND P1, PT, R9, RZ, PT ;  /* 0x000000ff0900720c */ /* 0x010fc80003f26270 */
[----:B------:R0:W-:Y:S04]  /*13950*/  STL [R1+0x28], R29 ;  /* 0x0000281d01007387 */ /* 0x0001e80000100800 */
[----:B0-----:R-:W2:Y:S04]  /*13960*/  LDL R29, [R1+0xef4] ;  /* 0x000ef400011d7983 */ /* 0x001ea80000100800 */
[----:B------:R-:W4:Y:S01]  /*13970*/  LDL.LU R9, [R1+0xcc] ;  /* 0x0000cc0001097983 */ /* 0x000f220000300800 */
[----:B---3--:R-:W-:Y:S01]  /*13980*/  @!P5 IMAD.MOV R3, RZ, RZ, -R3 ;  /* 0x000000ffff03d224 */ /* 0x008fe200078e0a03 */
[----:B------:R-:W-:-:S04]  /*13990*/  ISETP.GE.AND P5, PT, R8, RZ, PT ;  /* 0x000000ff0800720c */ /* 0x000fc80003fa6270 */
[----:B------:R0:W-:Y:S04]  /*139a0*/  STL [R1+0x24], R3 ;  /* 0x0000240301007387 */ /* 0x0001e80000100800 */
[----:B0-----:R-:W3:Y:S04]  /*139b0*/  LDL R3, [R1+0xef0] ;  /* 0x000ef00001037983 */ /* 0x001ee80000100800 */
[----:B------:R-:W2:Y:S01]  /*139c0*/  LDL.LU R8, [R1+0xc4] ;  /* 0x0000c40001087983 */ /* 0x000ea20000300800 */
[----:B----4-:R-:W-:Y:S01]  /*139d0*/  @!P2 IMAD.MOV R9, RZ, RZ, -R9 ;  /* 0x000000ffff09a224 */ /* 0x010fe200078e0a09 */
[----:B------:R-:W-:-:S04]  /*139e0*/  ISETP.GE.AND P2, PT, R0, RZ, PT ;  /* 0x000000ff0000720c */ /* 0x000fc80003f46270 */
[----:B------:R0:W-:Y:S04]  /*139f0*/  STL [R1+0x20], R9 ;  /* 0x0000200901007387 */ /* 0x0001e80000100800 */
[----:B0-----:R-:W4:Y:S04]  /*13a00*/  LDL.LU R9, [R1+0x14bc] ;  /* 0x0014bc0001097983 */ /* 0x001f280000300800 */
[----:B------:R-:W3:Y:S01]  /*13a10*/  LDL.LU R0, [R1+0x14] ;  /* 0x0000140001007983 */ /* 0x000ee20000300800 */
[----:B--2---:R-:W-:Y:S01]  /*13a20*/  @!P3 IMAD.MOV R8, RZ, RZ, -R8 ;  /* 0x000000ffff08b224 */ /* 0x004fe200078e0a08 */
[----:B------:R-:W-:-:S04]  /*13a30*/  ISETP.GE.AND P3, PT, R7, RZ, PT ;  /* 0x000000ff0700720c */ /* 0x000fc80003f66270 */
[----:B------:R0:W-:Y:S04]  /*13a40*/  STL [R1+0x1c], R8 ;  /* 0x00001c0801007387 */ /* 0x0001e80000100800 */
[----:B0-----:R-:W2:Y:S04]  /*13a50*/  LDL.LU R8, [R1+0x14b8] ;  /* 0x0014b80001087983 */ /* 0x001ea80000300800 */
[----:B------:R-:W2:Y:S01]  /*13a60*/  LDL.LU R7, [R1+0x10] ;  /* 0x0000100001077983 */ /* 0x000ea20000300800 */
[----:B---3--:R-:W-:Y:S01]  /*13a70*/  @!P0 IMAD.MOV R0, RZ, RZ, -R0 ;  /* 0x000000ffff008224 */ /* 0x008fe200078e0a00 */
[----:B------:R-:W-:-:S04]  /*13a80*/  ISETP.GE.AND P0, PT, R6, RZ, PT ;  /* 0x000000ff0600720c */ /* 0x000fc80003f06270 */
[----:B------:R0:W-:Y:S04]  /*13a90*/  STL [R1+0x18], R0 ;  /* 0x0000180001007387 */ /* 0x0001e80000100800 */
[----:B0-----:R-:W3:Y:S04]  /*13aa0*/  LDL R0, [R1+0xee8] ;  /* 0x000ee80001007983 */ /* 0x001ee80000100800 */
        /* <DEDUP_REMOVED lines=9> */
[----:B0-----:R-:W3:Y:S04]  /*13b40*/  LDL.LU R6, [R1+0x14b0] ;  /* 0x0014b00001067983 */ /* 0x001ee80000300800 */
[----:B------:R-:W3:Y:S01]  /*13b50*/  LDL.LU R28, [R1+0x4] ;  /* 0x00000400011c7983 */ /* 0x000ee20000300800 */
[----:B--2---:R-:W-:Y:S01]  /*13b60*/  @!P5 IMAD.MOV R5, RZ, RZ, -R5 ;  /* 0x000000ffff05d224 */ /* 0x004fe200078e0a05 */
[----:B------:R-:W-:-:S04]  /*13b70*/  ISETP.GE.AND P5, PT, R2, RZ, PT ;  /* 0x000000ff0200720c */ /* 0x000fc80003fa6270 */
[----:B------:R0:W-:Y:S04]  /*13b80*/  STL [R1+0xc], R5 ;  /* 0x00000c0501007387 */ /* 0x0001e80000100800 */
[----:B0-----:R-:W2:Y:S04]  /*13b90*/  LDL.LU R5, [R1+0x14ac] ;  /* 0x0014ac0001057983 */ /* 0x001ea80000300800 */
[----:B------:R-:W2:Y:S01]  /*13ba0*/  LDL.LU R2, [R1] ;  /* 0x0000000001027983 */ /* 0x000ea20000300800 */
[----:B---3--:R-:W-:-:S05]  /*13bb0*/  @!P2 IMAD.MOV R28, RZ, RZ, -R28 ;  /* 0x000000ffff1ca224 */ /* 0x008fca00078e0a1c */
[----:B------:R0:W-:Y:S04]  /*13bc0*/  STL [R1+0x8], R28 ;  /* 0x0000081c01007387 */ /* 0x0001e80000100800 */
[----:B0-----:R-:W3:Y:S01]  /*13bd0*/  LDL.LU R28, [R1+0x14a8] ;  /* 0x0014a800011c7983 */ /* 0x001ee20000300800 */
[----:B------:R-:W-:Y:S01]  /*13be0*/  ISETP.GE.AND P2, PT, R4, RZ, PT ;  /* 0x000000ff0400720c */ /* 0x000fe20003f46270 */
[----:B--2---:R-:W-:Y:S02]  /*13bf0*/  @!P3 IMAD.MOV R2, RZ, RZ, -R2 ;  /* 0x000000ffff02b224 */ /* 0x004fe400078e0a02 */
[----:B---3--:R-:W-:Y:S02]  /*13c00*/  IMAD.MOV.U32 R4, RZ, RZ, R28 ;  /* 0x000000ffff047224 */ /* 0x008fe400078e001c */
[----:B------:R-:W2:Y:S04]  /*13c10*/  LDL R28, [R1+0xeec] ;  /* 0x000eec00011c7983 */ /* 0x000ea80000100800 */
[----:B------:R0:W-:Y:S04]  /*13c20*/  STL [R1+0x4], R2 ;  /* 0x0000040201007387 */ /* 0x0001e80000100800 */
[----:B0-----:R-:W3:Y:S01]  /*13c30*/  LDL.LU R2, [R1+0x14a4] ;  /* 0x0014a40001027983 */ /* 0x001ee20000300800 */
[----:B------:R-:W-:Y:S01]  /*13c40*/  @!P0 IMAD.MOV R4, RZ, RZ, -R4 ;  /* 0x000000ffff048224 */ /* 0x000fe200078e0a04 */
[----:B------:R-:W-:-:S02]  /*13c50*/  ISETP.GE.AND P3, PT, R29, RZ, PT ;  /* 0x000000ff1d00720c */ /* 0x000fc40003f66270 */
[----:B------:R-:W-:Y:S01]  /*13c60*/  ISETP.GE.AND P0, PT, R3, RZ, PT ;  /* 0x000000ff0300720c */ /* 0x000fe20003f06270 */
[----:B---3--:R-:W-:Y:S02]  /*13c70*/  IMAD.MOV.U32 R29, RZ, RZ, R2 ;  /* 0x000000ffff1d7224 */ /* 0x008fe400078e0002 */
[----:B------:R-:W3:Y:S04]  /*13c80*/  LDL R2, [R1+0xee0] ;  /* 0x000ee00001027983 */ /* 0x000ee80000100800 */
[----:B------:R0:W-:Y:S04]  /*13c90*/  STL [R1], R4 ;  /* 0x0000000401007387 */ /* 0x0001e80000100800 */
[----:B0-----:R-:W3:Y:S04]  /*13ca0*/  LDL.LU R4, [R1+0x14a0] ;  /* 0x0014a00001047983 */ /* 0x001ee80000300800 */
[----:B------:R-:W4:Y:S01]  /*13cb0*/  LDL.LU R3, [R1+0x149c] ;  /* 0x00149c0001037983 */ /* 0x000f220000300800 */
[----:B------:R-:W-:Y:S01]  /*13cc0*/  @!P4 IMAD.MOV R29, RZ, RZ, -R29 ;  /* 0x000000ffff1dc224 */ /* 0x000fe200078e0a1d */
[----:B--2---:R-:W-:-:S04]  /*13cd0*/  ISETP.GE.AND P4, PT, R28, RZ, PT ;  /* 0x000000ff1c00720c */ /* 0x004fc80003f86270 */
[----:B------:R0:W-:Y:S04]  /*13ce0*/  STL [R1+0x13dc], R29 ;  /* 0x0013dc1d01007387 */ /* 0x0001e80000100800 */
[----:B------:R-:W2:Y:S04]  /*13cf0*/  LDL R28, [R1+0xed0] ;  /* 0x000ed000011c7983 */ /* 0x000ea80000100800 */
[----:B0-----:R-:W2:Y:S01]  /*13d00*/  LDL R29, [R1+0xed8] ;  /* 0x000ed800011d7983 */ /* 0x001ea20000100800 */
[----:B---3--:R-:W-:Y:S02]  /*13d10*/  @!P5 IMAD.MOV R4, RZ, RZ, -R4 ;  /* 0x000000ffff04d224 */ /* 0x008fe400078e0a04 */
[----:B----4-:R-:W-:Y:S01]  /*13d20*/  @!P1 IMAD.MOV R3, RZ, RZ, -R3 ;  /* 0x000000ffff039224 */ /* 0x010fe200078e0a03 */
[----:B------:R-:W-:-:S04]  /*13d30*/  ISETP.GE.AND P1, PT, R0, RZ, PT ;  /* 0x000000ff0000720c */ /* 0x000fc80003f26270 */
[----:B------:R0:W-:Y:S04]  /*13d40*/  STL [R1+0x13e0], R3 ;  /* 0x0013e00301007387 */ /* 0x0001e80000100800 */
[----:B------:R-:W3:Y:S04]  /*13d50*/  LDL R0, [R1+0xecc] ;  /* 0x000ecc0001007983 */ /* 0x000ee80000100800 */
[----:B0-----:R-:W4:Y:S04]  /*13d60*/  LDL R3, [R1+0xed4] ;  /* 0x000ed40001037983 */ /* 0x001f280000100800 */
[----:B------:R0:W-:Y:S04]  /*13d70*/  STL [R1+0x13e4], R4 ;  /* 0x0013e40401007387 */ /* 0x0001e80000100800 */
[----:B0-----:R-:W3:Y:S01]  /*13d80*/  LDL R4, [R1+0xee4] ;  /* 0x000ee40001047983 */ /* 0x001ee20000100800 */
[----:B------:R-:W-:-:S05]  /*13d90*/  @!P2 IMAD.MOV R5, RZ, RZ, -R5 ;  /* 0x000000ffff05a224 */ /* 0x000fca00078e0a05 */
[----:B------:R0:W-:Y:S04]  /*13da0*/  STL [R1+0x13e8], R5 ;  /* 0x0013e80501007387 */ /* 0x0001e80000100800 */
[----:B0-----:R-:W4:Y:S01]  /*13db0*/  LDL R5, [R1+0xedc] ;  /* 0x000edc0001057983 */ /* 0x001f220000100800 */
[----:B------:R-:W-:Y:S02]  /*13dc0*/  @!P3 IMAD.MOV R6, RZ, RZ, -R6 ;  /* 0x000000ffff06b224 */ /* 0x000fe400078e0a06 */
[----:B------:R-:W-:Y:S01]  /*13dd0*/  @!P0 IMAD.MOV R7, RZ, RZ, -R7 ;  /* 0x000000ffff078224 */ /* 0x000fe200078e0a07 */
[----:B------:R-:W-:Y:S01]  /*13de0*/  ISETP.GE.AND P2, PT, R2, RZ, PT ;  /* 0x000000ff0200720c */ /* 0x000fe20003f46270 */
[----:B------:R-:W-:Y:S01]  /*13df0*/  @!P4 IMAD.MOV R8, RZ, RZ, -R8 ;  /* 0x000000ffff08c224 */ /* 0x000fe200078e0a08 */
[----:B------:R-:W4:Y:S01]  /*13e00*/  LDL R2, [R1+0xec4] ;  /* 0x000ec40001027983 */ /* 0x000f220000100800 */
[----:B------:R-:W-:Y:S01]  /*13e10*/  @!P1 IMAD.MOV R9, RZ, RZ, -R9 ;  /* 0x000000ffff099224 */ /* 0x000fe200078e0a09 */
[----:B--2---:R-:W-:-:S02]  /*13e20*/  ISETP.GE.AND P0, PT, R29, RZ, PT ;  /* 0x000000ff1d00720c */ /* 0x004fc40003f06270 */
[----:B------:R-:W-:Y:S02]  /*13e30*/  ISETP.GE.AND P1, PT, R28, RZ, PT ;  /* 0x000000ff1c00720c */ /* 0x000fe40003f26270 */
[----:B---3--:R-:W-:Y:S02]  /*13e40*/  ISETP.GE.AND P5, PT, R4, RZ, PT ;  /* 0x000000ff0400720c */ /* 0x008fe40003fa6270 */
[----:B------:R-:W2:Y:S04]  /*13e50*/  LDL R4, [R1+0xec8] ;  /* 0x000ec80001047983 */ /* 0x000ea80000100800 */
[----:B------:R0:W-:Y:S04]  /*13e60*/  STL [R1+0x13ec], R6 ;  /* 0x0013ec0601007387 */ /* 0x0001e80000100800 */
[----:B------:R-:W-:Y:S04]  /*13e70*/  STL [R1+0x13f0], R7 ;  /* 0x0013f00701007387 */ /* 0x000fe80000100800 */
[----:B------:R-:W3:Y:S04]  /*13e80*/  LDL R29, [R1+0xec0] ;  /* 0x000ec000011d7983 */ /* 0x000ee80000100800 */
[----:B------:R-:W-:Y:S04]  /*13e90*/  STL [R1+0x13f4], R8 ;  /* 0x0013f40801007387 */ /* 0x000fe80000100800 */
[----:B0-----:R-:W3:Y:S04]  /*13ea0*/  LDL R6, [R1+0xebc] ;  /* 0x000ebc0001067983 */ /* 0x001ee80000100800 */
[----:B------:R-:W-:Y:S04]  /*13eb0*/  STL [R1+0x13f8], R9 ;  /* 0x0013f80901007387 */ /* 0x000fe80000100800 */
[----:B------:R-:W3:Y:S01]  /*13ec0*/  LDL R28, [R1+0xeb8] ;  /* 0x000eb800011c7983 */ /* 0x000ee20000100800 */
[----:B------:R-:W-:Y:S01]  /*13ed0*/  @!P5 IMAD.MOV R10, RZ, RZ, -R10 ;  /* 0x000000ffff0ad224 */ /* 0x000fe200078e0a0a */
[----:B----4-:R-:W-:-:S04]  /*13ee0*/  ISETP.GE.AND P4, PT, R3, RZ, PT ;  /* 0x000000ff0300720c */ /* 0x010fc80003f86270 */
[----:B------:R-:W-:Y:S04]  /*13ef0*/  STL [R1+0x13fc], R10 ;  /* 0x0013fc0a01007387 */ /* 0x000fe80000100800 */
[----:B------:R-:W4:Y:S01]  /*13f00*/  LDL R3, [R1+0xeb4] ;  /* 0x000eb40001037983 */ /* 0x000f220000100800 */
[----:B------:R-:W-:Y:S01]  /*13f10*/  ISETP.GE.AND P3, PT, R5, RZ, PT ;  /* 0x000000ff0500720c */ /* 0x000fe20003f66270 */
[----:B------:R-:W-:-:S05]  /*13f20*/  @!P2 IMAD.MOV R11, RZ, RZ, -R11 ;  /* 0x000000ffff0ba224 */ /* 0x000fca00078e0a0b */
[----:B------:R-:W-:Y:S07]  /*13f30*/  STL [R1+0x1400], R11 ;  /* 0x0014000b01007387 */ /* 0x000fee0000100800 */
[----:B------:R-:W-:-:S05]  /*13f40*/  @!P3 IMAD.MOV R12, RZ, RZ, -R12 ;  /* 0x000000ffff0cb224 */ /* 0x000fca00078e0a0c */
[----:B------:R-:W-:Y:S04]  /*13f50*/  STL [R1+0x1404], R12 ;  /* 0x0014040c01007387 */ /* 0x000fe80000100800 */
[----:B------:R-:W4:Y:S01]  /*13f60*/  LDL R5, [R1+0xeb0] ;  /* 0x000eb00001057983 */ /* 0x000f220000100800 */
[----:B------:R-:W-:-:S03]  /*13f70*/  ISETP.GE.AND P5, PT, R0, RZ, PT ;  /* 0x000000ff0000720c */ /* 0x000fc60003fa6270 */
[----:B------:R-:W0:Y:S01]  /*13f80*/  S2R R0, SR_TID.X ;  /* 0x0000000000007919 */ /* 0x000e220000002100 */
[----:B------:R-:W-:Y:S01]  /*13f90*/  @!P0 IMAD.MOV R13, RZ, RZ, -R13 ;  /* 0x000000ffff0d8224 */ /* 0x000fe200078e0a0d */
[----:B------:R-:W-:Y:S01]  /*13fa0*/  ISETP.GE.AND P3, PT, R2, RZ, PT ;  /* 0x000000ff0200720c */ /* 0x000fe20003f66270 */
[----:B------:R-:W-:Y:S02]  /*13fb0*/  @!P4 IMAD.MOV R14, RZ, RZ, -R14 ;  /* 0x000000ffff0ec224 */ /* 0x000fe400078e0a0e */
[----:B------:R-:W-:Y:S01]  /*13fc0*/  @!P1 IMAD.MOV R15, RZ, RZ, -R15 ;  /* 0x000000ffff0f9224 */ /* 0x000fe200078e0a0f */
[----:B--2---:R-:W-:Y:S02]  /*13fd0*/  ISETP.GE.AND P2, PT, R4, RZ, PT ;  /* 0x000000ff0400720c */ /* 0x004fe40003f46270 */
[----:B------:R-:W2:Y:S01]  /*13fe0*/  LDL R4, [R1+0xeac] ;  /* 0x000eac0001047983 */ /* 0x000ea20000100800 */
[----:B0-----:R-:W-:-:S04]  /*13ff0*/  SHF.R.U32.HI R0, RZ, 0x5, R0 ;  /* 0x00000005ff007819 */ /* 0x001fc80000011600 */
[----:B------:R-:W-:-:S04]  /*14000*/  SGXT.U32 R0, R0, 0x1 ;  /* 0x000000010000781a */ /* 0x000fc80000000000 */
[----:B------:R-:W-:Y:S01]  /*14010*/  LOP3.LUT R0, R0, 0x1e, RZ, 0xfc, !PT ;  /* 0x0000001e00007812 */ /* 0x000fe200078efcff */
[----:B------:R-:W-:Y:S01]  /*14020*/  STL [R1+0x1408], R13 ;  /* 0x0014080d01007387 */ /* 0x000fe20000100800 */
[----:B---3--:R-:W-:-:S03]  /*14030*/  ISETP.GE.AND P0, PT, R29, RZ, PT ;  /* 0x000000ff1d00720c */ /* 0x008fc60003f06270 */
[----:B------:R-:W-:Y:S01]  /*14040*/  IMAD R2, R0, c[0x0][0x188], RZ ;  /* 0x0000620000027a24 */ /* 0x000fe200078e02ff */
[----:B------:R-:W3:Y:S01]  /*14050*/  LDL R29, [R1+0xea8] ;  /* 0x000ea800011d7983 */ /* 0x000ee20000100800 */
[----:B------:R-:W-:-:S03]  /*14060*/  IMAD.MOV R0, RZ, RZ, -c[0x0][0x188] ;  /* 0x80006200ff007624 */ /* 0x000fc600078e02ff */
[----:B------:R-:W-:Y:S01]  /*14070*/  STL [R1+0x140c], R14 ;  /* 0x00140c0e01007387 */ /* 0x000fe20000100800 */
[----:B------:R-:W-:-:S03]  /*14080*/  IMAD R2, R0, 0x2, R2 ;  /* 0x0000000200027824 */ /* 0x000fc600078e0202 */
[----:B------:R-:W-:Y:S01]  /*14090*/  STL [R1+0x1410], R15 ;  /* 0x0014100f01007387 */ /* 0x000fe20000100800 */
[----:B------:R-:W-:-:S03]  /*140a0*/  ISETP.GE.AND P1, PT, R28, RZ, PT ;  /* 0x000000ff1c00720c */ /* 0x000fc60003f26270 */
[----:B------:R-:W3:Y:S01]  /*140b0*/  LDL R28, [R1+0x5c0] ;  /* 0x0005c000011c7983 */ /* 0x000ee20000100800 */
[C---:B------:R-:W-:Y:S02]  /*140c0*/  IMAD R2, R0.reuse, 0x2, R2 ;  /* 0x0000000200027824 */ /* 0x040fe400078e0202 */
[----:B------:R-:W-:Y:S02]  /*140d0*/  @!P5 IMAD.MOV R16, RZ, RZ, -R16 ;  /* 0x000000ffff10d224 */ /* 0x000fe400078e0a10 */
[----:B------:R-:W-:Y:S01]  /*140e0*/  IMAD R2, R0, 0x2, R2 ;  /* 0x0000000200027824 */ /* 0x000fe200078e0202 */
[----:B----4-:R-:W-:-:S03]  /*140f0*/  ISETP.GE.AND P5, PT, R3, RZ, PT ;  /* 0x000000ff0300720c */ /* 0x010fc60003fa6270 */
[----:B------:R-:W-:Y:S01]  /*14100*/  IMAD R3, R0, 0x2, R2 ;  /* 0x0000000200037824 */ /* 0x000fe200078e0202 */
[----:B------:R0:W-:Y:S01]  /*14110*/  STL [R1+0x454], R2 ;  /* 0x0004540201007387 */ /* 0x0001e20000100800 */
[----:B------:R-:W-:Y:S01]  /*14120*/  ISETP.GE.AND P4, PT, R6, RZ, PT ;  /* 0x000000ff0600720c */ /* 0x000fe20003f86270 */
[----:B------:R-:W-:Y:S02]  /*14130*/  @!P2 IMAD.MOV R17, RZ, RZ, -R17 ;  /* 0x000000ffff11a224 */ /* 0x000fe400078e0a11 */
[----:B------:R-:W-:Y:S01]  /*14140*/  STL [R1+0x1414], R16 ;  /* 0x0014141001007387 */ /* 0x000fe20000100800 */
[----:B------:R-:W-:-:S03]  /*14150*/  @!P3 IMAD.MOV R18, RZ, RZ, -R18 ;  /* 0x000000ffff12b224 */ /* 0x000fc600078e0a12 */
[----:B0-----:R-:W4:Y:S04]  /*14160*/  LDL R2, [R1+0xea4] ;  /* 0x000ea40001027983 */ /* 0x001f280000100800 */
[----:B------:R0:W-:Y:S01]  /*14170*/  STL [R1+0x460], R3 ;  /* 0x0004600301007387 */ /* 0x0001e20000100800 */
[----:B------:R-:W-:-:S03]  /*14180*/  @!P0 IMAD.MOV R19, RZ, RZ, -R19 ;  /* 0x000000ffff138224 */ /* 0x000fc600078e0a13 */
[----:B------:R-:W-:Y:S01]  /*14190*/  STL [R1+0x1418], R17 ;  /* 0x0014181101007387 */ /* 0x000fe20000100800 */
[----:B0-----:R-:W-:-:S03]  /*141a0*/  IMAD R3, R0, 0x2, R3 ;  /* 0x0000000200037824 */ /* 0x001fc600078e0203 */
[----:B------:R-:W-:Y:S04]  /*141b0*/  STL [R1+0x141c], R18 ;  /* 0x00141c1201007387 */ /* 0x000fe80000100800 */
[----:B------:R0:W-:Y:S01]  /*141c0*/  STL [R1+0x438], R3 ;  /* 0x0004380301007387 */ /* 0x0001e20000100800 */
[----:B------:R-:W-:-:S03]  /*141d0*/  @!P4 IMAD.MOV R20, RZ, RZ, -R20 ;  /* 0x000000ffff14c224 */ /* 0x000fc600078e0a14 */
[----:B------:R-:W-:Y:S01]  /*141e0*/  STL [R1+0x1420], R19 ;  /* 0x0014201301007387 */ /* 0x000fe20000100800 */
[----:B0-----:R-:W-:-:S05]  /*141f0*/  IMAD R3, R0, 0x2, R3 ;  /* 0x0000000200037824 */ /* 0x001fca00078e0203 */
        /* <DEDUP_REMOVED lines=8> */
[----:B------:R0:W-:Y:S04]  /*14280*/  STL [R1+0x444], R3 ;  /* 0x0004440301007387 */ /* 0x0001e80000100800 */
[----:B------:R-:W-:Y:S01]  /*14290*/  STL [R1+0x142c], R22 ;  /* 0x00142c1601007387 */ /* 0x000fe20000100800 */
[----:B0-----:R-:W-:-:S04]  /*142a0*/  IMAD R3, R0, 0x2, R3 ;  /* 0x0000000200037824 */ /* 0x001fc800078e0203 */
[----:B------:R-:W-:Y:S01]  /*142b0*/  IMAD R16, R0, 0x2, R3 ;  /* 0x0000000200107824 */ /* 0x000fe200078e0203 */
[----:B------:R0:W-:Y:S04]  /*142c0*/  STL [R1+0x448], R3 ;  /* 0x0004480301007387 */ /* 0x0001e80000100800 */
[----:B------:R-:W4:Y:S04]  /*142d0*/  LDL.LU R15, [R1+0x3e4] ;  /* 0x0003e400010f7983 */ /* 0x000f280000300800 */
[----:B------:R-:W4:Y:S04]  /*142e0*/  LDL.LU R14, [R1+0x3e0] ;  /* 0x0003e000010e7983 */ /* 0x000f280000300800 */
[----:B------:R-:W4:Y:S04]  /*142f0*/  LDL.LU R13, [R1+0x3dc] ;  /* 0x0003dc00010d7983 */ /* 0x000f280000300800 */
[----:B------:R-:W-:Y:S04]  /*14300*/  STL [R1+0x44c], R16 ;  /* 0x00044c1001007387 */ /* 0x000fe80000100800 */
[----:B------:R-:W4:Y:S04]  /*14310*/  LDL.LU R12, [R1+0x3d8] ;  /* 0x0003d800010c7983 */ /* 0x000f280000300800 */
[----:B------:R-:W4:Y:S04]  /*14320*/  LDL.LU R11, [R1+0x3d4] ;  /* 0x0003d400010b7983 */ /* 0x000f280000300800 */
[----:B------:R-:W4:Y:S04]  /*14330*/  LDL.LU R10, [R1+0x3d0] ;  /* 0x0003d000010a7983 */ /* 0x000f280000300800 */
[----:B------:R-:W4:Y:S04]  /*14340*/  LDL.LU R9, [R1+0x3cc] ;  /* 0x0003cc0001097983 */ /* 0x000f280000300800 */
[----:B------:R-:W4:Y:S01]  /*14350*/  LDL.LU R8, [R1+0x3c8] ;  /* 0x0003c80001087983 */ /* 0x000f220000300800 */
[----:B------:R-:W-:-:S03]  /*14360*/  ISETP.GE.AND P2, PT, R5, RZ, PT ;  /* 0x000000ff0500720c */ /* 0x000fc60003f46270 */
[----:B------:R-:W4:Y:S04]  /*14370*/  LDL.LU R7, [R1+0x3c4] ;  /* 0x0003c40001077983 */ /* 0x000f280000300800 */
[----:B------:R-:W4:Y:S04]  /*14380*/  LDL.LU R6, [R1+0x3c0] ;  /* 0x0003c00001067983 */ /* 0x000f280000300800 */
[----:B------:R-:W4:Y:S01]  /*14390*/  LDL.LU R5, [R1+0x3bc] ;  /* 0x0003bc0001057983 */ /* 0x000f220000300800 */
[----:B--2---:R-:W-:-:S03]  /*143a0*/  ISETP.GE.AND P3, PT, R4, RZ, PT ;  /* 0x000000ff0400720c */ /* 0x004fc60003f66270 */
[----:B------:R-:W2:Y:S01]  /*143b0*/  LDL.LU R4, [R1+0x3b8] ;  /* 0x0003b80001047983 */ /* 0x000ea20000300800 */
[----:B---3--:R-:W-:Y:S02]  /*143c0*/  ISETP.GE.AND P1, PT, R28, RZ, PT ;  /* 0x000000ff1c00720c */ /* 0x008fe40003f26270 */
[----:B------:R-:W-:Y:S01]  /*143d0*/  ISETP.GE.AND P0, PT, R29, RZ, PT ;  /* 0x000000ff1d00720c */ /* 0x000fe20003f06270 */
[----:B------:R-:W1:Y:S01]  /*143e0*/  S2R R28, SR_TID.X ;  /* 0x00000000001c7919 */ /* 0x000e620000002100 */
[----:B------:R-:W-:-:S03]  /*143f0*/  @!P2 IMAD.MOV R23, RZ, RZ, -R23 ;  /* 0x000000ffff17a224 */ /* 0x000fc600078e0a17 */
[----:B0-----:R-:W3:Y:S04]  /*14400*/  LDL.LU R3, [R1+0x3b4] ;  /* 0x0003b40001037983 */ /* 0x001ee80000300800 */
[----:B------:R-:W3:Y:S01]  /*14410*/  LDL.LU R29, [R1+0x3b0] ;  /* 0x0003b000011d7983 */ /* 0x000ee20000300800 */
[----:B----4-:R-:W-:Y:S02]  /*14420*/  ISETP.GE.AND P5, PT, R2, RZ, PT ;  /* 0x000000ff0200720c */ /* 0x010fe40003fa6270 */
[----:B-1----:R-:W-:-:S05]  /*14430*/  LOP3.LUT R28, R28, 0x1f, RZ, 0xc0, !PT ;  /* 0x0000001f1c1c7812 */ /* 0x002fca00078ec0ff */
[----:B------:R-:W-:Y:S01]  /*14440*/  IMAD R2, R28, c[0x0][0x18c], RZ ;  /* 0x000063001c027a24 */ /* 0x000fe200078e02ff */
[----:B------:R-:W-:Y:S04]  /*14450*/  STL [R1+0x1430], R23 ;  /* 0x0014301701007387 */ /* 0x000fe80000100800 */
[----:B------:R-:W-:Y:S01]  /*14460*/  LEA R2, P6, R2, c[0x0][0x168], 0x1 ;  /* 0x00005a0002027a11 */ /* 0x000fe200078c08ff */
[----:B------:R-:W-:Y:S01]  /*14470*/  @!P3 IMAD.MOV R24, RZ, RZ, -R24 ;  /* 0x000000ffff18b224 */ /* 0x000fe200078e0a18 */
[----:B------:R-:W-:-:S03]  /*14480*/  ISETP.NE.AND P4, PT, RZ, c[0x0][0x17c], PT ;  /* 0x00005f00ff007a0c */ /* 0x000fc60003f85270 */
[----:B------:R0:W-:Y:S01]  /*14490*/  STL [R1+0x1330], R2 ;  /* 0x0013300201007387 */ /* 0x0001e20000100800 */
[----:B------:R-:W-:Y:S01]  /*144a0*/  LOP3.LUT R28, RZ, c[0x0][0x17c], RZ, 0x33, !PT ;  /* 0x00005f00ff1c7a12 */ /* 0x000fe200078e33ff */
[----:B------:R-:W-:Y:S02]  /*144b0*/  @!P0 IMAD.MOV R25, RZ, RZ, -R25 ;  /* 0x000000ffff198224 */ /* 0x000fe400078e0a19 */
[----:B------:R-:W-:Y:S01]  /*144c0*/  STL [R1+0x1434], R0 ;  /* 0x0014340001007387 */ /* 0x000fe20000100800 */
[----:B------:R-:W-:Y:S02]  /*144d0*/  @!P1 IMAD.MOV R26, RZ, RZ, -R26 ;  /* 0x000000ffff1a9224 */ /* 0x000fe400078e0a1a */
[----:B0-----:R-:W-:Y:S02]  /*144e0*/  IMAD R2, R0, 0x2, R16 ;  /* 0x0000000200027824 */ /* 0x001fe400078e0210 */
[----:B------:R-:W-:-:S03]  /*144f0*/  @!P5 IMAD.MOV R27, RZ, RZ, -R27 ;  /* 0x000000ffff1bd224 */ /* 0x000fc600078e0a1b */
[----:B------:R0:W-:Y:S04]  /*14500*/  STL [R1+0x450], R2 ;  /* 0x0004500201007387 */ /* 0x0001e80000100800 */
[----:B------:R-:W-:Y:S04]  /*14510*/  STL [R1+0x1438], R24 ;  /* 0x0014381801007387 */ /* 0x000fe80000100800 */
[----:B------:R-:W-:Y:S04]  /*14520*/  STL [R1+0x143c], R25 ;  /* 0x00143c1901007387 */ /* 0x000fe80000100800 */
[----:B------:R-:W-:Y:S04]  /*14530*/  STL [R1+0x1440], R26 ;  /* 0x0014401a01007387 */ /* 0x000fe80000100800 */
[----:B------:R-:W-:Y:S01]  /*14540*/  STL [R1+0x1444], R27 ;  /* 0x0014441b01007387 */ /* 0x000fe20000100800 */
[----:B0-----:R-:W-:-:S02]  /*14550*/  SEL R2, R28, R15, !P4 ;  /* 0x0000000f1c027207 */ /* 0x001fc40006000000 */
[----:B------:R-:W-:-:S03]  /*14560*/  SEL R0, R28, R14, !P4 ;  /* 0x0000000e1c007207 */ /* 0x000fc60006000000 */
[----:B------:R0:W-:Y:S01]  /*14570*/  STL [R1+0x434], R2 ;  /* 0x0004340201007387 */ /* 0x0001e20000100800 */
[----:B------:R-:W-:-:S03]  /*14580*/  SEL R13, R28, R13, !P4 ;  /* 0x0000000d1c0d7207 */ /* 0x000fc60006000000 */
[----:B------:R1:W-:Y:S01]  /*14590*/  STL [R1+0x430], R0 ;  /* 0x0004300001007387 */ /* 0x0003e20000100800 */
[----:B0-----:R-:W-:-:S03]  /*145a0*/  SEL R2, R28, R12, !P4 ;  /* 0x0000000c1c027207 */ /* 0x001fc60006000000 */
[----:B------:R-:W-:Y:S01]  /*145b0*/  STL [R1+0x42c], R13 ;  /* 0x00042c0d01007387 */ /* 0x000fe20000100800 */
[----:B-1----:R-:W-:-:S03]  /*145c0*/  SEL R0, R28, R11, !P4 ;  /* 0x0000000b1c007207 */ /* 0x002fc60006000000 */
        /* <DEDUP_REMOVED lines=12> */
[----:B------:R3:W-:Y:S04]  /*14690*/  STL [R1+0x410], R2 ;  /* 0x0004100201007387 */ /* 0x0007e80000100800 */
[----:B------:R0:W-:Y:S01]  /*146a0*/  STL [R1+0x40c], R0 ;  /* 0x00040c0001007387 */ /* 0x0001e20000100800 */
[----:B--2---:R-:W-:-:S05]  /*146b0*/  SEL R4, R28, R4, !P4 ;  /* 0x000000041c047207 */ /* 0x004fca0006000000 */
[----:B------:R-:W-:Y:S04]  /*146c0*/  STL [R1+0x408], R4 ;  /* 0x0004080401007387 */ /* 0x000fe80000100800 */
[----:B------:R-:W2:Y:S01]  /*146d0*/  LDL.LU R27, [R1+0x3a0] ;  /* 0x0003a000011b7983 */ /* 0x000ea20000300800 */
[C---:B---3--:R-:W-:Y:S02]  /*146e0*/  SEL R2, R28.reuse, R3, !P4 ;  /* 0x000000031c027207 */ /* 0x048fe40006000000 */
[----:B0-----:R-:W-:-:S03]  /*146f0*/  SEL R0, R28, R29, !P4 ;  /* 0x0000001d1c007207 */ /* 0x001fc60006000000 */
[----:B------:R-:W-:Y:S04]  /*14700*/  STL [R1+0xd4], R2 ;  /* 0x0000d40201007387 */ /* 0x000fe80000100800 */
[----:B--2---:R0:W-:Y:S04]  /*14710*/  STL [R1+0x1490], R27 ;  /* 0x0014901b01007387 */ /* 0x0041e80000100800 */
[----:B------:R-:W-:Y:S04]  /*14720*/  STL [R1+0x404], R0 ;  /* 0x0004040001007387 */ /* 0x000fe80000100800 */
[----:B0-----:R-:W2:Y:S04]  /*14730*/  LDL.LU R27, [R1+0x3a4] ;  /* 0x0003a400011b7983 */ /* 0x001ea80000300800 */
[----:B--2---:R0:W-:Y:S04]  /*14740*/  STL [R1+0x1494], R27 ;  /* 0x0014941b01007387 */ /* 0x0041e80000100800 */
[----:B0-----:R-:W2:Y:S04]  /*14750*/  LDL.LU R27, [R1+0x3a8] ;  /* 0x0003a800011b7983 */ /* 0x001ea80000300800 */
[----:B--2---:R0:W-:Y:S04]  /*14760*/  STL [R1+0x1498], R27 ;  /* 0x0014981b01007387 */ /* 0x0041e80000100800 */
[----:B0-----:R-:W2:Y:S04]  /*14770*/  LDL.LU R27, [R1+0x3ac] ;  /* 0x0003ac00011b7983 */ /* 0x001ea80000300800 */
[----:B------:R-:W3:Y:S04]  /*14780*/  LDL.LU R26, [R1+0x39c] ;  /* 0x00039c00011a7983 */ /* 0x000ee80000300800 */
[----:B------:R-:W4:Y:S04]  /*14790*/  LDL.LU R25, [R1+0x398] ;  /* 0x0003980001197983 */ /* 0x000f280000300800 */
[----:B------:R-:W3:Y:S04]  /*147a0*/  LDL.LU R24, [R1+0x394] ;  /* 0x0003940001187983 */ /* 0x000ee80000300800 */
        /* <DEDUP_REMOVED lines=23> */
[----:B------:R-:W3:Y:S01]  /*14920*/  LDL.LU R29, [R1+0x334] ;  /* 0x00033400011d7983 */ /* 0x000ee20000300800 */
[----:B--2---:R-:W-:-:S05]  /*14930*/  SEL R27, R28, R27, !P4 ;  /* 0x0000001b1c1b7207 */ /* 0x004fca0006000000 */
[----:B------:R0:W-:Y:S04]  /*14940*/  STL [R1+0xfc], R27 ;  /* 0x0000fc1b01007387 */ /* 0x0001e80000100800 */
[----:B0-----:R-:W2:Y:S02]  /*14950*/  LDL.LU R27, [R1+0x1498] ;  /* 0x00149800011b7983 */ /* 0x001ea40000300800 */
[----:B--2---:R-:W-:-:S05]  /*14960*/  SEL R27, R28, R27, !P4 ;  /* 0x0000001b1c1b7207 */ /* 0x004fca0006000000 */
[----:B------:R0:W-:Y:S04]  /*14970*/  STL [R1+0x114], R27 ;  /* 0x0001141b01007387 */ /* 0x0001e80000100800 */
[----:B0-----:R-:W2:Y:S02]  /*14980*/  LDL.LU R27, [R1+0x1494] ;  /* 0x00149400011b7983 */ /* 0x001ea40000300800 */
[----:B--2---:R-:W-:-:S05]  /*14990*/  SEL R27, R28, R27, !P4 ;  /* 0x0000001b1c1b7207 */ /* 0x004fca0006000000 */
[----:B------:R0:W-:Y:S04]  /*149a0*/  STL [R1+0x400], R27 ;  /* 0x0004001b01007387 */ /* 0x0001e80000100800 */
[----:B0-----:R-:W2:Y:S01]  /*149b0*/  LDL.LU R27, [R1+0x1490] ;  /* 0x00149000011b7983 */ /* 0x001ea20000300800 */
[C---:B---3--:R-:W-:Y:S02]  /*149c0*/  SEL R2, R28.reuse, R2, !P4 ;  /* 0x000000021c027207 */ /* 0x048fe40006000000 */
[C---:B------:R-:W-:Y:S02]  /*149d0*/  SEL R22, R28.reuse, R22, !P4 ;  /* 0x000000161c167207 */ /* 0x040fe40006000000 */
[C---:B------:R-:W-:Y:S02]  /*149e0*/  SEL R19, R28.reuse, R19, !P4 ;  /* 0x000000131c137207 */ /* 0x040fe40006000000 */
[----:B------:R-:W-:-:S02]  /*149f0*/  SEL R16, R28, R16, !P4 ;  /* 0x000000101c107207 */ /* 0x000fc40006000000 */
[C---:B------:R-:W-:Y:S02]  /*14a00*/  SEL R13, R28.reuse, R13, !P4 ;  /* 0x0000000d1c0d7207 */ /* 0x040fe40006000000 */
[C---:B------:R-:W-:Y:S02]  /*14a10*/  SEL R10, R28.reuse, R10, !P4 ;  /* 0x0000000a1c0a7207 */ /* 0x040fe40006000000 */
[C---:B------:R-:W-:Y:S02]  /*14a20*/  SEL R7, R28.reuse, R7, !P4 ;  /* 0x000000071c077207 */ /* 0x040fe40006000000 */
[C---:B------:R-:W-:Y:S02]  /*14a30*/  SEL R4, R28.reuse, R4, !P4 ;  /* 0x000000041c047207 */ /* 0x040fe40006000000 */
[----:B--2---:R-:W-:-:S05]  /*14a40*/  SEL R27, R28, R27, !P4 ;  /* 0x0000001b1c1b7207 */ /* 0x004fca0006000000 */
[----:B------:R0:W-:Y:S02]  /*14a50*/  STL [R1+0x13c], R27 ;  /* 0x00013c1b01007387 */ /* 0x0001e40000100800 */
[C---:B0-----:R-:W-:Y:S02]  /*14a60*/  SEL R27, R28.reuse, R26, !P4 ;  /* 0x0000001a1c1b7207 */ /* 0x041fe40006000000 */
[C---:B----4-:R-:W-:Y:S02]  /*14a70*/  SEL R26, R28.reuse, R25, !P4 ;  /* 0x000000191c1a7207 */ /* 0x050fe40006000000 */
[C---:B------:R-:W-:Y:S02]  /*14a80*/  SEL R25, R28.reuse, R24, !P4 ;  /* 0x000000181c197207 */ /* 0x040fe40006000000 */
[C---:B------:R-:W-:Y:S01]  /*14a90*/  SEL R24, R28.reuse, R0, !P4 ;  /* 0x000000001c187207 */ /* 0x040fe20006000000 */
[----:B------:R-:W-:Y:S01]  /*14aa0*/  STL [R1+0x3fc], R27 ;  /* 0x0003fc1b01007387 */ /* 0x000fe20000100800 */
[----:B------:R-:W-:-:S03]  /*14ab0*/  SEL R0, R28, R23, !P4 ;  /* 0x000000171c007207 */ /* 0x000fc60006000000 */
[----:B------:R-:W-:Y:S04]  /*14ac0*/  STL [R1+0x3f8], R26 ;  /* 0x0003f81a01007387 */ /* 0x000fe80000100800 */
[----:B------:R-:W-:Y:S04]  /*14ad0*/  STL [R1+0x3f4], R25 ;  /* 0x0003f41901007387 */ /* 0x000fe80000100800 */
[----:B------:R-:W-:Y:S04]  /*14ae0*/  STL [R1+0x3f0], R24 ;  /* 0x0003f01801007387 */ /* 0x000fe80000100800 */
[----:B------:R0:W-:Y:S04]  /*14af0*/  STL [R1+0x3ec], R2 ;  /* 0x0003ec0201007387 */ /* 0x0001e80000100800 */
[----:B------:R1:W-:Y:S01]  /*14b00*/  STL [R1+0x3e8], R0 ;  /* 0x0003e80001007387 */ /* 0x0003e20000100800 */
[----:B0-----:R-:W-:-:S03]  /*14b10*/  SEL R2, R28, R21, !P4 ;  /* 0x000000151c027207 */ /* 0x001fc60006000000 */
[----:B------:R-:W-:Y:S01]  /*14b20*/  STL [R1+0x3e4], R22 ;  /* 0x0003e41601007387 */ /* 0x000fe20000100800 */
[----:B-1----:R-:W-:-:S03]  /*14b30*/  SEL R0, R28, R20, !P4 ;  /* 0x000000141c007207 */ /* 0x002fc60006000000 */
        /* <DEDUP_REMOVED lines=26> */
[----:B------:R1:W-:Y:S04]  /*14ce0*/  STL [R1+0x3a0], R0 ;  /* 0x0003a00001007387 */ /* 0x0003e80000100800 */
[----:B------:R-:W-:Y:S04]  /*14cf0*/  STL [R1+0x350], R4 ;  /* 0x0003500401007387 */ /* 0x000fe80000100800 */
[----:B------:R-:W2:Y:S01]  /*14d00*/  LDL.LU R27, [R1+0x324] ;  /* 0x00032400011b7983 */ /* 0x000ea20000300800 */
[----:B0-----:R-:W-:-:S02]  /*14d10*/  SEL R2, R28, R3, !P4 ;  /* 0x000000031c027207 */ /* 0x001fc40006000000 */
[----:B-1----:R-:W-:-:S03]  /*14d20*/  SEL R0, R28, R29, !P4 ;  /* 0x0000001d1c007207 */ /* 0x002fc60006000000 */
        /* <DEDUP_REMOVED lines=529> */
[----:B------:R-:W3:Y:S01]  /*16e40*/  LDL.LU R2, [R1] ;  /* 0x0000000001027983 */ /* 0x000ee20000300800 */
        /* <DEDUP_REMOVED lines=10> */
[C---:B----4-:R-:W-:Y:S02]  /*16ef0*/  SEL R25, R28.reuse, R25, !P4 ;  /* 0x000000191c197207 */ /* 0x050fe40006000000 */
[C---:B------:R-:W-:Y:S02]  /*16f00*/  SEL R24, R28.reuse, R24, !P4 ;  /* 0x000000181c187207 */ /* 0x040fe40006000000 */
[----:B------:R-:W-:-:S02]  /*16f10*/  SEL R0, R28, R0, !P4 ;  /* 0x000000001c007207 */ /* 0x000fc40006000000 */
[C---:B------:R-:W-:Y:S02]  /*16f20*/  SEL R23, R28.reuse, R23, !P4 ;  /* 0x000000171c177207 */ /* 0x040fe40006000000 */
[C---:B------:R-:W-:Y:S02]  /*16f30*/  SEL R22, R28.reuse, R22, !P4 ;  /* 0x000000161c167207 */ /* 0x040fe40006000000 */
[C---:B------:R-:W-:Y:S02]  /*16f40*/  SEL R21, R28.reuse, R21, !P4 ;  /* 0x000000151c157207 */ /* 0x040fe40006000000 */
[C---:B------:R-:W-:Y:S02]  /*16f50*/  SEL R20, R28.reuse, R20, !P4 ;  /* 0x000000141c147207 */ /* 0x040fe40006000000 */
        /* <DEDUP_REMOVED lines=19> */
[----:B------:R0:W-:Y:S04]  /*17090*/  STL [R1+0x90], R27 ;  /* 0x0000901b01007387 */ /* 0x0001e80000100800 */
[----:B0-----:R0:W2:Y:S04]  /*170a0*/  LDL.LU R27, [R1+0x1444] ;  /* 0x00144400011b7983 */ /* 0x0010a80000300800 */
[----:B------:R1:W-:Y:S04]  /*170b0*/  STL [R1+0x8c], R26 ;  /* 0x00008c1a01007387 */ /* 0x0003e80000100800 */
[----:B-1----:R-:W3:Y:S04]  /*170c0*/  LDL.LU R26, [R1+0x1440] ;  /* 0x00144000011a7983 */ /* 0x002ee80000300800 */
[----:B------:R1:W-:Y:S04]  /*170d0*/  STL [R1+0x88], R25 ;  /* 0x0000881901007387 */ /* 0x0003e80000100800 */
[----:B-1----:R-:W4:Y:S04]  /*170e0*/  LDL.LU R25, [R1+0x143c] ;  /* 0x00143c0001197983 */ /* 0x002f280000300800 */
[----:B------:R1:W-:Y:S04]  /*170f0*/  STL [R1+0x84], R24 ;  /* 0x0000841801007387 */ /* 0x0003e80000100800 */
[----:B-1----:R-:W2:Y:S04]  /*17100*/  LDL.LU R24, [R1+0x1438] ;  /* 0x0014380001187983 */ /* 0x002ea80000300800 */
        /* <DEDUP_REMOVED lines=11> */
[----:B-1----:R-:W3:Y:S04]  /*171c0*/  LDL.LU R19, [R1+0x1420] ;  /* 0x0014200001137983 */ /* 0x002ee80000300800 */
[----:B------:R1:W-:Y:S04]  /*171d0*/  STL [R1+0x60], R18 ;  /* 0x0000601201007387 */ /* 0x0003e80000100800 */
[----:B-1----:R-:W4:Y:S04]  /*171e0*/  LDL.LU R18, [R1+0x141c] ;  /* 0x00141c0001127983 */ /* 0x002f280000300800 */
        /* <DEDUP_REMOVED lines=31> */
[----:B-1----:R-:W4:Y:S01]  /*173e0*/  LDL.LU R29, [R1+0x13dc] ;  /* 0x0013dc00011d7983 */ /* 0x002f220000300800 */
[----:B------:R-:W-:-:S05]  /*173f0*/  SEL R2, R28, R2, !P4 ;  /* 0x000000021c027207 */ /* 0x000fca0006000000 */
[----:B------:R1:W-:Y:S01]  /*17400*/  STL [R1+0x14], R2 ;  /* 0x0000140201007387 */ /* 0x0003e20000100800 */
[C---:B--2---:R-:W-:Y:S02]  /*17410*/  SEL R20, R28.reuse, R20, !P4 ;  /* 0x000000141c147207 */ /* 0x044fe40006000000 */
[C---:B---3--:R-:W-:Y:S02]  /*17420*/  SEL R19, R28.reuse, R19, !P4 ;  /* 0x000000131c137207 */ /* 0x048fe40006000000 */
[C---:B----4-:R-:W-:Y:S02]  /*17430*/  SEL R18, R28.reuse, R18, !P4 ;  /* 0x000000121c127207 */ /* 0x050fe40006000000 */
        /* <DEDUP_REMOVED lines=10> */
[C---:B-1----:R-:W-:Y:S02]  /*174e0*/  SEL R2, R28.reuse, R29, !P4 ;  /* 0x0000001d1c027207 */ /* 0x042fe40006000000 */
[C---:B------:R-:W-:Y:S02]  /*174f0*/  SEL R29, R28.reuse, R3, !P4 ;  /* 0x000000031c1d7207 */ /* 0x040fe40006000000 */
[C---:B------:R-:W-:Y:S01]  /*17500*/  SEL R3, R28.reuse, R4, !P4 ;  /* 0x000000041c037207 */ /* 0x040fe20006000000 */
[----:B------:R1:W-:Y:S04]  /*17510*/  STL [R1+0x10], R2 ;  /* 0x0000100201007387 */ /* 0x0003e80000100800 */
[----:B------:R2:W-:Y:S04]  /*17520*/  STL [R1+0xc], R29 ;  /* 0x00000c1d01007387 */ /* 0x0005e80000100800 */
[----:B------:R-:W3:Y:S01]  /*17530*/  LDL.LU R4, [R1+0x434] ;  /* 0x0004340001047983 */ /* 0x000ee20000300800 */
[----:B-1----:R-:W-:-:S03]  /*17540*/  SEL R2, R28, R5, !P4 ;  /* 0x000000051c027207 */ /* 0x002fc60006000000 */
[----:B------:R-:W-:Y:S04]  /*17550*/  STL [R1+0x8], R3 ;  /* 0x0000080301007387 */ /* 0x000fe80000100800 */
[----:B------:R-:W4:Y:S04]  /*17560*/  LDL.LU R5, [R1+0x430] ;  /* 0x0004300001057983 */ /* 0x000f280000300800 */
[----:B------:R1:W-:Y:S01]  /*17570*/  STL [R1+0x4], R2 ;  /* 0x0000040201007387 */ /* 0x0003e20000100800 */
[C---:B--2---:R-:W-:Y:S02]  /*17580*/  SEL R29, R28.reuse, R7, !P4 ;  /* 0x000000071c1d7207 */ /* 0x044fe40006000000 */
[----:B-1----:R-:W-:-:S02]  /*17590*/  SEL R2, R28, R6, !P4 ;  /* 0x000000061c027207 */ /* 0x002fc40006000000 */
[----:B------:R-:W2:Y:S04]  /*175a0*/  LDL.LU R6, [R1+0x42c] ;  /* 0x00042c0001067983 */ /* 0x000ea80000300800 */
[----:B------:R1:W-:Y:S04]  /*175b0*/  STL [R1+0x1334], R2 ;  /* 0x0013340201007387 */ /* 0x0003e80000100800 */
[----:B-1----:R-:W2:Y:S04]  /*175c0*/  LDL.LU R2, [R1+0x13c] ;  /* 0x00013c0001027983 */ /* 0x002ea80000300800 */
[----:B------:R-:W2:Y:S04]  /*175d0*/  LDL.LU R7, [R1+0x428] ;  /* 0x0004280001077983 */ /* 0x000ea80000300800 */
        /* <DEDUP_REMOVED lines=27> */
[----:B-1----:R-:W2:Y:S04]  /*17790*/  LDL R20, [R1+0x450] ;  /* 0x0004500001147983 */ /* 0x002ea80000100800 */
[----:B------:R-:W1:Y:S01]  /*177a0*/  S2R R3, SR_TID.X ;  /* 0x0000000000037919 */ /* 0x000e620000002100 */
[----:B------:R-:W-:-:S02]  /*177b0*/  ISETP.NE.AND P2, PT, RZ, c[0x0][0x178], PT ;  /* 0x00005e00ff007a0c */ /* 0x000fc40003f45270 */
[C---:B------:R-:W-:Y:S02]  /*177c0*/  SEL R21, R28.reuse, R21, !P4 ;  /* 0x000000151c157207 */ /* 0x040fe40006000000 */
[C---:B------:R-:W-:Y:S02]  /*177d0*/  SEL R22, R28.reuse, R22, !P4 ;  /* 0x000000161c167207 */ /* 0x040fe40006000000 */
[C---:B------:R-:W-:Y:S02]  /*177e0*/  SEL R23, R28.reuse, R23, !P4 ;  /* 0x000000171c177207 */ /* 0x040fe40006000000 */
[C---:B------:R-:W-:Y:S01]  /*177f0*/  SEL R24, R28.reuse, R24, !P4 ;  /* 0x000000181c187207 */ /* 0x040fe20006000000 */
[----:B------:R-:W-:Y:S01]  /*17800*/  STL [R1+0x1370], R21 ;  /* 0x0013701501007387 */ /* 0x000fe20000100800 */
[C---:B------:R-:W-:Y:S02]  /*17810*/  SEL R25, R28.reuse, R25, !P4 ;  /* 0x000000191c197207 */ /* 0x040fe40006000000 */
[----:B------:R-:W-:Y:S01]  /*17820*/  SEL R26, R28, R26, !P4 ;  /* 0x0000001a1c1a7207 */ /* 0x000fe20006000000 */
[----:B------:R-:W-:Y:S01]  /*17830*/  STL [R1+0x1374], R22 ;  /* 0x0013741601007387 */ /* 0x000fe20000100800 */
[----:B-1----:R-:W-:-:S05]  /*17840*/  LOP3.LUT R3, R3, 0x1f, RZ, 0xc0, !PT ;  /* 0x0000001f03037812 */ /* 0x002fca00078ec0ff */
[----:B------:R-:W-:Y:S01]  /*17850*/  IMAD R3, R3, c[0x0][0x18c], RZ ;  /* 0x0000630003037a24 */ /* 0x000fe200078e02ff */
[----:B------:R-:W-:Y:S01]  /*17860*/  STL [R1+0x1378], R23 ;  /* 0x0013781701007387 */ /* 0x000fe20000100800 */
[----:B------:R-:W-:-:S03]  /*17870*/  @!P2 LOP3.LUT R27, RZ, c[0x0][0x178], RZ, 0x33, !PT ;  /* 0x00005e00ff1baa12 */ /* 0x000fc600078e33ff */
[----:B------:R-:W-:Y:S01]  /*17880*/  LEA.HI.X.SX32 R3, R3, c[0x0][0x16c], 0x1, P6 ;  /* 0x00005b0003037a11 */ /* 0x000fe200030f0eff */
[----:B------:R-:W-:Y:S04]  /*17890*/  STL [R1+0x137c], R24 ;  /* 0x00137c1801007387 */ /* 0x000fe80000100800 */
[----:B------:R-:W-:Y:S04]  /*178a0*/  STL [R1+0x1380], R25 ;  /* 0x0013801901007387 */ /* 0x000fe80000100800 */
[----:B------:R-:W-:Y:S04]  /*178b0*/  STL [R1+0x1384], R26 ;  /* 0x0013841a01007387 */ /* 0x000fe80000100800 */
[----:B------:R1:W-:Y:S01]  /*178c0*/  STL [R1+0x1388], R3 ;  /* 0x0013880301007387 */ /* 0x0003e20000100800 */
[----:B---3--:R-:W-:-:S02]  /*178d0*/  IMAD R4, R4, c[0x0][0x190], RZ ;  /* 0x0000640004047a24 */ /* 0x008fc400078e02ff */
[----:B----4-:R-:W-:Y:S02]  /*178e0*/  IMAD R5, R5, c[0x0][0x190], RZ ;  /* 0x0000640005057a24 */ /* 0x010fe400078e02ff */
[----:B--2---:R-:W-:Y:S02]  /*178f0*/  IMAD R6, R6, c[0x0][0x190], RZ ;  /* 0x0000640006067a24 */ /* 0x004fe400078e02ff */
[----:B------:R-:W-:Y:S02]  /*17900*/  IMAD R7, R7, c[0x0][0x190], RZ ;  /* 0x0000640007077a24 */ /* 0x000fe400078e02ff */
[----:B-1----:R-:W-:Y:S02]  /*17910*/  IMAD R3, R16, c[0x0][0x190], RZ ;  /* 0x0000640010037a24 */ /* 0x002fe400078e02ff */
[----:B------:R-:W-:Y:S02]  /*17920*/  IMAD R28, R19, c[0x0][0x190], RZ ;  /* 0x00006400131c7a24 */ /* 0x000fe400078e02ff */
[----:B------:R-:W-:-:S05]  /*17930*/  IMAD R0, R0, 0x2, R20 ;  /* 0x0000000200007824 */ /* 0x000fca00078e0214 */
[----:B------:R1:W-:Y:S04]  /*17940*/  STL [R1+0x12e4], R0 ;  /* 0x0012e40001007387 */ /* 0x0003e80000100800 */
[----:B------:R-:W-:Y:S04]  /*17950*/  STL [R1+0x138c], R27 ;  /* 0x00138c1b01007387 */ /* 0x000fe80000100800 */
[----:B------:R2:W-:Y:S01]  /*17960*/  STL [R1+0x1390], R4 ;  /* 0x0013900401007387 */ /* 0x0005e20000100800 */
[----:B-1----:R-:W-:-:S03]  /*17970*/  IMAD R0, R18, c[0x0][0x190], RZ ;  /* 0x0000640012007a24 */ /* 0x002fc600078e02ff */
[----:B------:R-:W-:Y:S04]  /*17980*/  STL [R1+0x1394], R5 ;  /* 0x0013940501007387 */ /* 0x000fe80000100800 */
[----:B------:R-:W-:Y:S01]  /*17990*/  STL [R1+0x1398], R6 ;  /* 0x0013980601007387 */ /* 0x000fe20000100800 */
[----:B--2---:R-:W-:-:S03]  /*179a0*/  IMAD R4, R17, c[0x0][0x190], RZ ;  /* 0x0000640011047a24 */ /* 0x004fc600078e02ff */
[----:B------:R-:W-:Y:S04]  /*179b0*/  STL [R1+0x139c], R7 ;  /* 0x00139c0701007387 */ /* 0x000fe80000100800 */
[----:B------:R-:W-:Y:S04]  /*179c0*/  STL [R1+0x13a0], R28 ;  /* 0x0013a01c01007387 */ /* 0x000fe80000100800 */
[----:B------:R1:W-:Y:S04]  /*179d0*/  STL [R1+0x40], R0 ;  /* 0x0000400001007387 */ /* 0x0003e80000100800 */
[----:B------:R2:W-:Y:S01]  /*179e0*/  STL [R1+0x54], R4 ;  /* 0x0000540401007387 */ /* 0x0005e20000100800 */
[----:B-1----:R-:W-:-:S03]  /*179f0*/  IMAD R0, R15, c[0x0][0x190], RZ ;  /* 0x000064000f007a24 */ /* 0x002fc600078e02ff */
[----:B------:R1:W-:Y:S01]  /*17a00*/  STL [R1+0x68], R3 ;  /* 0x0000680301007387 */ /* 0x0003e20000100800 */
[----:B--2---:R-:W-:-:S03]  /*17a10*/  IMAD R4, R14, c[0x0][0x190], RZ ;  /* 0x000064000e047a24 */ /* 0x004fc600078e02ff */
[----:B------:R2:W-:Y:S04]  /*17a20*/  STL [R1+0x80], R0 ;  /* 0x0000800001007387 */ /* 0x0005e80000100800 */
[----:B------:R3:W-:Y:S01]  /*17a30*/  STL [R1+0x94], R4 ;  /* 0x0000940401007387 */ /* 0x0007e20000100800 */
[----:B-1----:R-:W-:Y:S02]  /*17a40*/  IMAD R3, R13, c[0x0][0x190], RZ ;  /* 0x000064000d037a24 */ /* 0x002fe400078e02ff */
[----:B--2---:R-:W-:-:S03]  /*17a50*/  IMAD R0, R12, c[0x0][0x190], RZ ;  /* 0x000064000c007a24 */ /* 0x004fc600078e02ff */
[----:B------:R1:W-:Y:S01]  /*17a60*/  STL [R1+0xa8], R3 ;  /* 0x0000a80301007387 */ /* 0x0003e20000100800 */
[----:B---3--:R-:W-:-:S03]  /*17a70*/  IMAD R4, R11, c[0x0][0x190], RZ ;  /* 0x000064000b047a24 */ /* 0x008fc600078e02ff */
[----:B------:R2:W-:Y:S04]  /*17a80*/  STL [R1+0xc0], R0 ;  /* 0x0000c00001007387 */ /* 0x0005e80000100800 */
[----:B------:R3:W-:Y:S01]  /*17a90*/  STL [R1+0xd4], R4 ;  /* 0x0000d40401007387 */ /* 0x0007e20000100800 */
[----:B-1----:R-:W-:Y:S02]  /*17aa0*/  IMAD R3, R10, c[0x0][0x190], RZ ;  /* 0x000064000a037a24 */ /* 0x002fe400078e02ff */
[----:B--2---:R-:W-:-:S03]  /*17ab0*/  IMAD R0, R9, c[0x0][0x190], RZ ;  /* 0x0000640009007a24 */ /* 0x004fc600078e02ff */
[----:B------:R1:W-:Y:S01]  /*17ac0*/  STL [R1+0xe8], R3 ;  /* 0x0000e80301007387 */ /* 0x0003e20000100800 */
[----:B---3--:R-:W-:-:S03]  /*17ad0*/  IMAD R4, R8, c[0x0][0x190], RZ ;  /* 0x0000640008047a24 */ /* 0x008fc600078e02ff */
[----:B------:R2:W-:Y:S04]  /*17ae0*/  STL [R1+0xfc], R0 ;  /* 0x0000fc0001007387 */ /* 0x0005e80000100800 */
[----:B------:R-:W-:Y:S04]  /*17af0*/  STL [R1+0x114], R4 ;  /* 0x0001140401007387 */ /* 0x000fe80000100800 */
[----:B------:R-:W3:Y:S01]  /*17b00*/  LDL.LU R28, [R1+0x3f4] ;  /* 0x0003f400011c7983 */ /* 0x000ee20000300800 */
[----:B-1----:R-:W-:Y:S02]  /*17b10*/  IMAD R3, R29, c[0x0][0x190], RZ ;  /* 0x000064001d037a24 */ /* 0x002fe400078e02ff */
[----:B--2---:R-:W-:-:S03]  /*17b20*/  IMAD R0, R2, c[0x0][0x190], RZ ;  /* 0x0000640002007a24 */ /* 0x004fc600078e02ff */
[----:B------:R-:W-:Y:S04]  /*17b30*/  STL [R1+0x128], R3 ;  /* 0x0001280301007387 */ /* 0x000fe80000100800 */
[----:B---3--:R1:W-:Y:S04]  /*17b40*/  STL [R1+0x13d4], R28 ;  /* 0x0013d41c01007387 */ /* 0x0083e80000100800 */
[----:B------:R-:W-:Y:S04]  /*17b50*/  STL [R1+0x13c], R0 ;  /* 0x00013c0001007387 */ /* 0x000fe80000100800 */
[----:B-1----:R-:W2:Y:S04]  /*17b60*/  LDL.LU R28, [R1+0x3f8] ;  /* 0x0003f800011c7983 */ /* 0x002ea80000300800 */
[----:B--2---:R1:W-:Y:S04]  /*17b70*/  STL [R1+0x13d8], R28 ;  /* 0x0013d81c01007387 */ /* 0x0043e80000100800 */
[----:B-1----:R-:W2:Y:S04]  /*17b80*/  LDL.LU R28, [R1+0x3fc] ;  /* 0x0003fc00011c7983 */ /* 0x002ea80000300800 */
        /* <DEDUP_REMOVED lines=28> */
[----:B--2---:R-:W-:-:S05]  /*17d50*/  IMAD R28, R28, c[0x0][0x190], RZ ;  /* 0x000064001c1c7a24 */ /* 0x004fca00078e02ff */
[----:B------:R1:W-:Y:S04]  /*17d60*/  STL [R1+0x154], R28 ;  /* 0x0001541c01007387 */ /* 0x0003e80000100800 */
[----:B-1----:R-:W2:Y:S02]  /*17d70*/  LDL.LU R28, [R1+0x13d8] ;  /* 0x0013d800011c7983 */ /* 0x002ea40000300800 */
[----:B--2---:R-:W-:-:S05]  /*17d80*/  IMAD R28, R28, c[0x0][0x190], RZ ;  /* 0x000064001c1c7a24 */ /* 0x004fca00078e02ff */
[----:B------:R1:W-:Y:S04]  /*17d90*/  STL [R1+0x164], R28 ;  /* 0x0001641c01007387 */ /* 0x0003e80000100800 */
[----:B-1----:R-:W2:Y:S01]  /*17da0*/  LDL.LU R28, [R1+0x13d4] ;  /* 0x0013d400011c7983 */ /* 0x002ea20000300800 */
[----:B---3--:R-:W-:Y:S02]  /*17db0*/  IMAD R5, R5, c[0x0][0x190], RZ ;  /* 0x0000640005057a24 */ /* 0x008fe400078e02ff */
[----:B--2---:R-:W-:-:S05]  /*17dc0*/  IMAD R28, R28, c[0x0][0x190], RZ ;  /* 0x000064001c1c7a24 */ /* 0x004fca00078e02ff */
[----:B------:R1:W-:Y:S02]  /*17dd0*/  STL [R1+0x17c], R28 ;  /* 0x00017c1c01007387 */ /* 0x0003e40000100800 */
[----:B-1----:R-:W-:Y:S02]  /*17de0*/  IMAD R28, R7, c[0x0][0x190], RZ ;  /* 0x00006400071c7a24 */ /* 0x002fe400078e02ff */
[----:B----4-:R-:W-:Y:S02]  /*17df0*/  IMAD R7, R6, c[0x0][0x190], RZ ;  /* 0x0000640006077a24 */ /* 0x010fe400078e02ff */
[----:B------:R-:W-:Y:S01]  /*17e00*/  IMAD R6, R4, c[0x0][0x190], RZ ;  /* 0x0000640004067a24 */ /* 0x000fe200078e02ff */
[----:B------:R-:W-:Y:S01]  /*17e10*/  STL [R1+0x18c], R28 ;  /* 0x00018c1c01007387 */ /* 0x000fe20000100800 */
[----:B------:R-:W-:-:S03]  /*17e20*/  IMAD R4, R27, c[0x0][0x190], RZ ;  /* 0x000064001b047a24 */ /* 0x000fc600078e02ff */
[----:B------:R-:W-:Y:S04]  /*17e30*/  STL [R1+0x1a4], R7 ;  /* 0x0001a40701007387 */ /* 0x000fe80000100800 */
[----:B------:R1:W-:Y:S04]  /*17e40*/  STL [R1+0x1b4], R5 ;  /* 0x0001b40501007387 */ /* 0x0003e80000100800 */
[----:B------:R-:W-:Y:S04]  /*17e50*/  STL [R1+0x1cc], R6 ;  /* 0x0001cc0601007387 */ /* 0x000fe80000100800 */
[----:B------:R2:W-:Y:S01]  /*17e60*/  STL [R1+0x1e0], R4 ;  /* 0x0001e00401007387 */ /* 0x0005e20000100800 */
[----:B-1----:R-:W-:-:S02]  /*17e70*/  IMAD R5, R0, c[0x0][0x190], RZ ;  /* 0x0000640000057a24 */ /* 0x002fc400078e02ff */
[----:B------:R-:W-:Y:S02]  /*17e80*/  IMAD R0, R3, c[0x0][0x190], RZ ;  /* 0x0000640003007a24 */ /* 0x000fe400078e02ff */
[----:B------:R-:W-:Y:S01]  /*17e90*/  IMAD R3, R25, c[0x0][0x190], RZ ;  /* 0x0000640019037a24 */ /* 0x000fe200078e02ff */
[----:B------:R-:W-:Y:S01]  /*17ea0*/  STL [R1+0x1f4], R5 ;  /* 0x0001f40501007387 */ /* 0x000fe20000100800 */
[----:B--2---:R-:W-:-:S03]  /*17eb0*/  IMAD R4, R26, c[0x0][0x190], RZ ;  /* 0x000064001a047a24 */ /* 0x004fc600078e02ff */
        /* <DEDUP_REMOVED lines=566> */
[----:B----4-:R-:W-:Y:S02]  /*1a220*/  IMAD R6, R6, c[0x0][0x190], RZ ;  /* 0x0000640006067a24 */ /* 0x010fe400078e02ff */
[----:B------:R-:W-:Y:S02]  /*1a230*/  IMAD R5, R5, c[0x0][0x190], RZ ;  /* 0x0000640005057a24 */ /* 0x000fe400078e02ff */
[----:B------:R-:W-:-:S02]  /*1a240*/  IMAD R4, R4, c[0x0][0x190], RZ ;  /* 0x0000640004047a24 */ /* 0x000fc400078e02ff */
[----:B------:R-:W-:Y:S02]  /*1a250*/  IMAD R27, R27, c[0x0][0x190], RZ ;  /* 0x000064001b1b7a24 */ /* 0x000fe400078e02ff */
[----:B------:R-:W-:Y:S02]  /*1a260*/  IMAD R3, R3, c[0x0][0x190], RZ ;  /* 0x0000640003037a24 */ /* 0x000fe400078e02ff */
[----:B------:R-:W-:Y:S02]  /*1a270*/  IMAD R26, R26, c[0x0][0x190], RZ ;  /* 0x000064001a1a7a24 */ /* 0x000fe400078e02ff */
[----:B------:R-:W-:Y:S02]  /*1a280*/  IMAD R25, R25, c[0x0][0x190], RZ ;  /* 0x0000640019197a24 */ /* 0x000fe400078e02ff */
        /* <DEDUP_REMOVED lines=19> */
[----:B--2---:R-:W-:-:S05]  /*1a3c0*/  IMAD R28, R28, c[0x0][0x190], RZ ;  /* 0x000064001c1c7a24 */ /* 0x004fca00078e02ff */
[----:B------:R1:W-:Y:S04]  /*1a3d0*/  STL [R1+0x84], R28 ;  /* 0x0000841c01007387 */ /* 0x0003e80000100800 */
[----:B-1----:R-:W2:Y:S04]  /*1a3e0*/  LDL.LU R28, [R1+0x13a0] ;  /* 0x0013a000011c7983 */ /* 0x002ea80000300800 */
        /* <DEDUP_REMOVED lines=54> */
[----:B------:R-:W-:-:S05]  /*1a750*/  IMAD R0, R0, c[0x0][0x190], RZ ;  /* 0x0000640000007a24 */ /* 0x000fca00078e02ff */
[----:B------:R4:W-:Y:S01]  /*1a760*/  STL [R1+0x4], R0 ;  /* 0x0000040001007387 */ /* 0x0009e20000100800 */
[----:B--2---:R-:W-:Y:S02]  /*1a770*/  IMAD R21, R21, c[0x0][0x190], RZ ;  /* 0x0000640015157a24 */ /* 0x004fe400078e02ff */
[----:B---3--:R-:W-:Y:S02]  /*1a780*/  IMAD R20, R20, c[0x0][0x190], RZ ;  /* 0x0000640014147a24 */ /* 0x008fe400078e02ff */
[----:B----4-:R-:W-:Y:S02]  /*1a790*/  IMAD R0, R2, c[0x0][0x190], RZ ;  /* 0x0000640002007a24 */ /* 0x010fe400078e02ff */
[----:B------:R-:W2:Y:S01]  /*1a7a0*/  LDL.LU R2, [R1+0x1330] ;  /* 0x0013300001027983 */ /* 0x000ea20000300800 */
[----:B------:R-:W-:Y:S02]  /*1a7b0*/  IMAD R29, R29, c[0x0][0x190], RZ ;  /* 0x000064001d1d7a24 */ /* 0x000fe400078e02ff */
[----:B------:R-:W-:-:S02]  /*1a7c0*/  IMAD R8, R8, c[0x0][0x190], RZ ;  /* 0x0000640008087a24 */ /* 0x000fc400078e02ff */
[----:B------:R-:W-:Y:S01]  /*1a7d0*/  IMAD R9, R9, c[0x0][0x190], RZ ;  /* 0x0000640009097a24 */ /* 0x000fe200078e02ff */
[----:B------:R-:W-:Y:S01]  /*1a7e0*/  STL [R1+0x12f0], R0 ;  /* 0x0012f00001007387 */ /* 0x000fe20000100800 */
[----:B------:R-:W-:Y:S02]  /*1a7f0*/  IMAD R10, R10, c[0x0][0x190], RZ ;  /* 0x000064000a0a7a24 */ /* 0x000fe400078e02ff */
[----:B------:R-:W-:Y:S01]  /*1a800*/  IMAD R11, R11, c[0x0][0x190], RZ ;  /* 0x000064000b0b7a24 */ /* 0x000fe200078e02ff */
[----:B------:R-:W-:Y:S01]  /*1a810*/  STL [R1+0x12ec], R29 ;  /* 0x0012ec1d01007387 */ /* 0x000fe20000100800 */
[----:B------:R-:W-:Y:S02]  /*1a820*/  IMAD R12, R12, c[0x0][0x190], RZ ;  /* 0x000064000c0c7a24 */ /* 0x000fe400078e02ff */
[----:B------:R-:W-:Y:S01]  /*1a830*/  IMAD R13, R13, c[0x0][0x190], RZ ;  /* 0x000064000d0d7a24 */ /* 0x000fe200078e02ff */
[----:B------:R-:W-:Y:S01]  /*1a840*/  STL [R1+0x12e8], R8 ;  /* 0x0012e80801007387 */ /* 0x000fe20000100800 */
[----:B------:R-:W-:-:S03]  /*1a850*/  IMAD R14, R14, c[0x0][0x190], RZ ;  /* 0x000064000e0e7a24 */ /* 0x000fc600078e02ff */
[----:B------:R-:W-:Y:S01]  /*1a860*/  STL [R1+0x12f4], R9 ;  /* 0x0012f40901007387 */ /* 0x000fe20000100800 */
[----:B------:R-:W-:-:S03]  /*1a870*/  IMAD R15, R15, c[0x0][0x190], RZ ;  /* 0x000064000f0f7a24 */ /* 0x000fc600078e02ff */
[----:B------:R-:W-:Y:S01]  /*1a880*/  STL [R1+0x12f8], R10 ;  /* 0x0012f80a01007387 */ /* 0x000fe20000100800 */
[----:B------:R-:W-:-:S03]  /*1a890*/  IMAD R16, R16, c[0x0][0x190], RZ ;  /* 0x0000640010107a24 */ /* 0x000fc600078e02ff */
[----:B------:R-:W-:Y:S04]  /*1a8a0*/  STL [R1+0x12fc], R11 ;  /* 0x0012fc0b01007387 */ /* 0x000fe80000100800 */
[----:B------:R-:W-:Y:S01]  /*1a8b0*/  STL [R1+0x1300], R12 ;  /* 0x0013000c01007387 */ /* 0x000fe20000100800 */
[----:B------:R-:W-:-:S03]  /*1a8c0*/  IMAD R17, R17, c[0x0][0x190], RZ ;  /* 0x0000640011117a24 */ /* 0x000fc600078e02ff */
[----:B------:R1:W-:Y:S01]  /*1a8d0*/  STL [R1+0x1304], R13 ;  /* 0x0013040d01007387 */ /* 0x0003e20000100800 */
[----:B------:R-:W-:Y:S02]  /*1a8e0*/  IMAD R18, R18, c[0x0][0x190], RZ ;  /* 0x0000640012127a24 */ /* 0x000fe400078e02ff */
[----:B------:R-:W-:Y:S01]  /*1a8f0*/  IMAD R19, R19, c[0x0][0x190], RZ ;  /* 0x0000640013137a24 */ /* 0x000fe200078e02ff */
[----:B-1----:R-:W3:Y:S04]  /*1a900*/  LDL.LU R13, [R1+0xe8] ;  /* 0x0000e800010d7983 */ /* 0x002ee80000300800 */
[----:B------:R1:W-:Y:S04]  /*1a910*/  STL [R1+0x1308], R14 ;  /* 0x0013080e01007387 */ /* 0x0003e80000100800 */
        /* <DEDUP_REMOVED lines=14> */
[----:B-1----:R-:W3:Y:S01]  /*1aa00*/  LDL.LU R21, [R1+0x40] ;  /* 0x0000400001157983 */ /* 0x002ee20000300800 */
[----:B------:R-:W-:-:S02]  /*1aa10*/  IMAD R22, R22, c[0x0][0x190], RZ ;  /* 0x0000640016167a24 */ /* 0x000fc400078e02ff */
[----:B------:R-:W-:-:S03]  /*1aa20*/  IMAD R23, R23, c[0x0][0x190], RZ ;  /* 0x0000640017177a24 */ /* 0x000fc600078e02ff */
[----:B------:R-:W-:Y:S04]  /*1aa30*/  STL [R1+0x1328], R22 ;  /* 0x0013281601007387 */ /* 0x000fe80000100800 */
[----:B------:R-:W-:Y:S04]  /*1aa40*/  STL [R1+0x132c], R23 ;  /* 0x00132c1701007387 */ /* 0x000fe80000100800 */
[----:B------:R-:W3:Y:S01]  /*1aa50*/  LDL.LU R12, [R1+0xfc] ;  /* 0x0000fc00010c7983 */ /* 0x000ee20000300800 */
[-C--:B--2---:R-:W-:Y:S02]  /*1aa60*/  LEA R8, P3, R4, R2.reuse, 0x1 ;  /* 0x0000000204087211 */ /* 0x084fe400078608ff */
[----:B------:R-:W-:-:S03]  /*1aa70*/  LEA R0, P2, R5, R2, 0x1 ;  /* 0x0000000205007211 */ /* 0x000fc600078408ff */
[----:B------:R1:W-:Y:S04]  /*1aa80*/  STL [R1+0xe68], R8 ;  /* 0x000e680801007387 */ /* 0x0003e80000100800 */
[----:B------:R2:W-:Y:S04]  /*1aa90*/  STL [R1+0xe6c], R0 ;  /* 0x000e6c0001007387 */ /* 0x0005e80000100800 */
[----:B------:R-:W4:Y:S01]  /*1aaa0*/  LDL.LU R11, [R1+0x114] ;  /* 0x00011400010b7983 */ /* 0x000f220000300800 */
[-C--:B-1----:R-:W-:Y:S02]  /*1aab0*/  LEA R8, P1, R6, R2.reuse, 0x1 ;  /* 0x0000000206087211 */ /* 0x082fe400078208ff */
[----:B--2---:R-:W-:-:S03]  /*1aac0*/  LEA R0, P0, R7, R2, 0x1 ;  /* 0x0000000207007211 */ /* 0x004fc600078008ff */
[----:B------:R1:W-:Y:S04]  /*1aad0*/  STL [R1+0xe70], R8 ;  /* 0x000e700801007387 */ /* 0x0003e80000100800 */
[----:B------:R-:W-:Y:S04]  /*1aae0*/  STL [R1+0xe74], R0 ;  /* 0x000e740001007387 */ /* 0x000fe80000100800 */
[----:B------:R-:W2:Y:S01]  /*1aaf0*/  LDL.LU R10, [R1+0x128] ;  /* 0x00012800010a7983 */ /* 0x000ea20000300800 */
[----:B-1----:R-:W-:-:S05]  /*1ab00*/  LEA R8, P4, R28, R2, 0x1 ;  /* 0x000000021c087211 */ /* 0x002fca00078808ff */
[----:B------:R3:W-:Y:S02]  /*1ab10*/  STL [R1+0xe78], R8 ;  /* 0x000e780801007387 */ /* 0x0007e40000100800 */
[-C--:B---3--:R-:W-:Y:S02]  /*1ab20*/  LEA R8, P5, R20, R2.reuse, 0x1 ;  /* 0x0000000214087211 */ /* 0x088fe400078a08ff */
[----:B------:R-:W-:-:S05]  /*1ab30*/  LEA R0, P6, R21, R2, 0x1 ;  /* 0x0000000215007211 */ /* 0x000fca00078c08ff */
[----:B------:R1:W-:Y:S04]  /*1ab40*/  STL [R1+0xe7c], R0 ;  /* 0x000e7c0001007387 */ /* 0x0003e80000100800 */
[----:B------:R-:W3:Y:S01]  /*1ab50*/  LDL.LU R9, [R1+0x13c] ;  /* 0x00013c0001097983 */ /* 0x000ee20000300800 */
[----:B-1----:R-:W-:-:S03]  /*1ab60*/  LEA.HI.X.SX32 R0, R4, R3, 0x1, P3 ;  /* 0x0000000304007211 */ /* 0x002fc600018f0eff */
[----:B------:R1:W-:Y:S01]  /*1ab70*/  STL [R1+0xe80], R8 ;  /* 0x000e800801007387 */ /* 0x0003e20000100800 */
[----:B------:R-:W-:-:S03]  /*1ab80*/  LEA R4, P3, R19, R2, 0x1 ;  /* 0x0000000213047211 */ /* 0x000fc600078608ff */
[----:B------:R0:W-:Y:S04]  /*1ab90*/  STL [R1+0xe60], R0 ;  /* 0x000e600001007387 */ /* 0x0001e80000100800 */
[----:B-1----:R-:W3:Y:S01]  /*1aba0*/  LDL.LU R8, [R1+0x154] ;  /* 0x0001540001087983 */ /* 0x002ee20000300800 */
[----:B0-----:R-:W-:-:S03]  /*1abb0*/  LEA.HI.X.SX32 R0, R5, R3, 0x1, P2 ;  /* 0x0000000305007211 */ /* 0x001fc600010f0eff */
[----:B------:R-:W-:Y:S04]  /*1abc0*/  STL [R1+0xe64], R4 ;  /* 0x000e640401007387 */ /* 0x000fe80000100800 */
[----:B------:R0:W-:Y:S04]  /*1abd0*/  STL [R1+0xe58], R0 ;  /* 0x000e580001007387 */ /* 0x0001e80000100800 */
[----:B0-----:R-:W3:Y:S01]  /*1abe0*/  LDL.LU R0, [R1+0x164] ;  /* 0x0001640001007983 */ /* 0x001ee20000300800 */
[----:B------:R-:W-:Y:S02]  /*1abf0*/  LEA R4, P2, R18, R2, 0x1 ;  /* 0x0000000212047211 */ /* 0x000fe400078408ff */
[----:B------:R-:W-:-:S03]  /*1ac00*/  LEA.HI.X.SX32 R5, R6, R3, 0x1, P1 ;  /* 0x0000000306057211 */ /* 0x000fc600008f0eff */
[----:B------:R0:W-:Y:S04]  /*1ac10*/  STL [R1+0xe5c], R4 ;  /* 0x000e5c0401007387 */ /* 0x0001e80000100800 */
[----:B------:R1:W-:Y:S04]  /*1ac20*/  STL [R1+0xe50], R5 ;  /* 0x000e500501007387 */ /* 0x0003e80000100800 */
[----:B------:R-:W3:Y:S01]  /*1ac30*/  LDL.LU R29, [R1+0x17c] ;  /* 0x00017c00011d7983 */ /* 0x000ee20000300800 */
[----:B0-----:R-:W-:Y:S02]  /*1ac40*/  LEA R4, P1, R17, R2, 0x1 ;  /* 0x0000000211047211 */ /* 0x001fe400078208ff */
[----:B-1----:R-:W-:-:S03]  /*1ac50*/  LEA.HI.X.SX32 R5, R7, R3, 0x1, P0 ;  /* 0x0000000307057211 */ /* 0x002fc600000f0eff */
[----:B------:R0:W-:Y:S04]  /*1ac60*/  STL [R1+0xe54], R4 ;  /* 0x000e540401007387 */ /* 0x0001e80000100800 */
[----:B------:R1:W-:Y:S04]  /*1ac70*/  STL [R1+0xe48], R5 ;  /* 0x000e480501007387 */ /* 0x0003e80000100800 */
[----:B------:R-:W3:Y:S01]  /*1ac80*/  LDL.LU R22, [R1+0x18c] ;  /* 0x00018c0001167983 */ /* 0x000ee20000300800 */
[----:B0-----:R-:W-:Y:S02]  /*1ac90*/  LEA R4, P0, R16, R2, 0x1 ;  /* 0x0000000210047211 */ /* 0x001fe400078008ff */
[----:B-1----:R-:W-:-:S03]  /*1aca0*/  LEA.HI.X.SX32 R5, R28, R3, 0x1, P4 ;  /* 0x000000031c057211 */ /* 0x002fc600020f0eff */
[----:B------:R-:W-:Y:S04]  /*1acb0*/  STL [R1+0xe4c], R4 ;  /* 0x000e4c0401007387 */ /* 0x000fe80000100800 */
[----:B------:R0:W-:Y:S02]  /*1acc0*/  STL [R1+0x6a4], R5 ;  /* 0x0006a40501007387 */ /* 0x0001e40000100800 */
[----:B0-----:R-:W-:Y:S02]  /*1acd0*/  LEA.HI.X.SX32 R5, R21, R3, 0x1, P6 ;  /* 0x0000000315057211 */ /* 0x001fe400030f0eff */
[----:B------:R-:W3:Y:S01]  /*1ace0*/  LDL.LU R21, [R1+0x1a4] ;  /* 0x0001a40001157983 */ /* 0x000ee20000300800 */
[----:B------:R-:W-:-:S05]  /*1acf0*/  LEA R4, P4, R15, R2, 0x1 ;  /* 0x000000020f047211 */ /* 0x000fca00078808ff */
        /* <DEDUP_REMOVED lines=15> */
[----:B------:R4:W-:Y:S04]  /*1adf0*/  STL [R1+0x6dc], R4 ;  /* 0x0006dc0401007387 */ /* 0x0009e80000100800 */
[----:B------:R0:W-:Y:S01]  /*1ae00*/  STL [R1+0x6b4], R5 ;  /* 0x0006b40501007387 */ /* 0x0001e20000100800 */
[----:B----4-:R-:W-:Y:S02]  /*1ae10*/  LEA R4, P2, R11, R2, 0x1 ;  /* 0x000000020b047211 */ /* 0x010fe400078408ff */
[-C--:B0-----:R-:W-:Y:S02]  /*1ae20*/  LEA.HI.X.SX32 R5, R17, R3.reuse, 0x1, P1 ;  /* 0x0000000311057211 */ /* 0x081fe400008f0eff */
[----:B------:R-:W4:Y:S04]  /*1ae30*/  LDL.LU R17, [R1+0x1f4] ;  /* 0x0001f40001117983 */ /* 0x000f280000300800 */
[----:B------:R-:W-:Y:S04]  /*1ae40*/  STL [R1+0x6e4], R4 ;  /* 0x0006e40401007387 */ /* 0x000fe80000100800 */
[----:B------:R0:W-:Y:S02]  /*1ae50*/  STL [R1+0x6b8], R5 ;  /* 0x0006b80501007387 */ /* 0x0001e40000100800 */
[----:B0-----:R-:W-:-:S02]  /*1ae60*/  LEA.HI.X.SX32 R5, R16, R3, 0x1, P0 ;  /* 0x0000000310057211 */ /* 0x001fc400000f0eff */
[----:B------:R-:W4:Y:S01]  /*1ae70*/  LDL.LU R16, [R1+0x20c] ;  /* 0x00020c0001107983 */ /* 0x000f220000300800 */
[----:B--2---:R-:W-:-:S05]  /*1ae80*/  LEA R4, P1, R10, R2, 0x1 ;  /* 0x000000020a047211 */ /* 0x004fca00078208ff */
[----:B------:R-:W-:Y:S04]  /*1ae90*/  STL [R1+0x6ec], R4 ;  /* 0x0006ec0401007387 */ /* 0x000fe80000100800 */
[----:B------:R0:W-:Y:S02]  /*1aea0*/  STL [R1+0x6bc], R5 ;  /* 0x0006bc0501007387 */ /* 0x0001e40000100800 */
[----:B0-----:R-:W-:Y:S02]  /*1aeb0*/  LEA.HI.X.SX32 R5, R15, R3, 0x1, P4 ;  /* 0x000000030f057211 */ /* 0x001fe400020f0eff */
[----:B------:R-:W2:Y:S01]  /*1aec0*/  LDL.LU R15, [R1+0x220] ;  /* 0x00022000010f7983 */ /* 0x000ea20000300800 */
[----:B---3--:R-:W-:-:S05]  /*1aed0*/  LEA R4, P0, R9, R2, 0x1 ;  /* 0x0000000209047211 */ /* 0x008fca00078008ff */
[----:B------:R0:W-:Y:S04]  /*1aee0*/  STL [R1+0x6f4], R4 ;  /* 0x0006f40401007387 */ /* 0x0001e80000100800 */
[----:B------:R1:W-:Y:S01]  /*1aef0*/  STL [R1+0x6c0], R5 ;  /* 0x0006c00501007387 */ /* 0x0003e20000100800 */
[-C--:B0-----:R-:W-:Y:S02]  /*1af00*/  LEA R4, P4, R8, R2.reuse, 0x1 ;  /* 0x0000000208047211 */ /* 0x081fe400078808ff */
[----:B-1----:R-:W-:Y:S02]  /*1af10*/  LEA.HI.X.SX32 R5, R14, R3, 0x1, P6 ;  /* 0x000000030e057211 */ /* 0x002fe400030f0eff */
[----:B------:R-:W3:Y:S04]  /*1af20*/  LDL.LU R14, [R1+0x234] ;  /* 0x00023400010e7983 */ /* 0x000ee80000300800 */
[----:B------:R0:W-:Y:S04]  /*1af30*/  STL [R1+0x6fc], R4 ;  /* 0x0006fc0401007387 */ /* 0x0001e80000100800 */
[----:B------:R1:W-:Y:S01]  /*1af40*/  STL [R1+0x6c8], R5 ;  /* 0x0006c80501007387 */ /* 0x0003e20000100800 */
[----:B0-----:R-:W-:-:S02]  /*1af50*/  LEA R4, P6, R0, R2, 0x1 ;  /* 0x0000000200047211 */ /* 0x001fc400078c08ff */
[-C--:B-1----:R-:W-:Y:S02]  /*1af60*/  LEA.HI.X.SX32 R5, R13, R3.reuse, 0x1, P5 ;  /* 0x000000030d057211 */ /* 0x082fe400028f0eff */
[----:B------:R-:W3:Y:S04]  /*1af70*/  LDL.LU R13, [R1+0x24c] ;  /* 0x00024c00010d7983 */ /* 0x000ee80000300800 */
[----:B------:R-:W-:Y:S04]  /*1af80*/  STL [R1+0x704], R4 ;  /* 0x0007040401007387 */ /* 0x000fe80000100800 */
[----:B------:R0:W-:Y:S02]  /*1af90*/  STL [R1+0x6d0], R5 ;  /* 0x0006d00501007387 */ /* 0x0001e40000100800 */
[----:B0-----:R-:W-:-:S02]  /*1afa0*/  LEA.HI.X.SX32 R5, R12, R3, 0x1, P3 ;  /* 0x000000030c057211 */ /* 0x001fc400018f0eff */
[----:B------:R-:W3:Y:S01]  /*1afb0*/  LDL.LU R12, [R1+0x25c] ;  /* 0x00025c00010c7983 */ /* 0x000ee20000300800 */
[----:B------:R-:W-:-:S05]  /*1afc0*/  LEA R4, P5, R29, R2, 0x1 ;  /* 0x000000021d047211 */ /* 0x000fca00078a08ff */
        /* <DEDUP_REMOVED lines=29> */
[----:B----4-:R-:W-:-:S05]  /*1b1a0*/  LEA R4, P6, R17, R2, 0x1 ;  /* 0x0000000211047211 */ /* 0x010fca00078c08ff */
[----:B------:R0:W-:Y:S04]  /*1b1b0*/  STL [R1+0x73c], R4 ;  /* 0x00073c0401007387 */ /* 0x0001e80000100800 */
[----:B------:R1:W-:Y:S01]  /*1b1c0*/  STL [R1+0x708], R5 ;  /* 0x0007080501007387 */ /* 0x0003e20000100800 */
[----:B0-----:R-:W-:Y:S02]  /*1b1d0*/  LEA R4, P5, R16, R2, 0x1 ;  /* 0x0000000210047211 */ /* 0x001fe400078a08ff */
[-C--:B-1----:R-:W-:Y:S02]  /*1b1e0*/  LEA.HI.X.SX32 R5, R22, R3.reuse, 0x1, P3 ;  /* 0x0000000316057211 */ /* 0x082fe400018f0eff */
        /* <DEDUP_REMOVED lines=11> */
[----:B------:R-:W-:Y:S04]  /*1b2a0*/  STL [R1+0x754], R4 ;  /* 0x0007540401007387 */ /* 0x000fe80000100800 */
[----:B------:R0:W-:Y:S02]  /*1b2b0*/  STL [R1+0x720], R5 ;  /* 0x0007200501007387 */ /* 0x0001e40000100800 */
[-C--:B0-----:R-:W-:Y:S02]  /*1b2c0*/  LEA.HI.X.SX32 R5, R19, R3.reuse, 0x1, P0 ;  /* 0x0000000313057211 */ /* 0x081fe400000f0eff */
[----:B------:R-:W-:Y:S01]  /*1b2d0*/  LEA R4, P1, R13, R2, 0x1 ;  /* 0x000000020d047211 */ /* 0x000fe200078208ff */
[----:B------:R-:W3:Y:S04]  /*1b2e0*/  LDL.LU R19, [R1+0x33c] ;  /* 0x00033c0001137983 */ /* 0x000ee80000300800 */
[----:B------:R-:W-:Y:S04]  /*1b2f0*/  STL [R1+0x75c], R4 ;  /* 0x00075c0401007387 */ /* 0x000fe80000100800 */
[----:B------:R0:W-:Y:S02]  /*1b300*/  STL [R1+0x728], R5 ;  /* 0x0007280501007387 */ /* 0x0001e40000100800 */
[----:B0-----:R-:W-:-:S02]  /*1b310*/  LEA.HI.X.SX32 R5, R18, R3, 0x1, P4 ;  /* 0x0000000312057211 */ /* 0x001fc400020f0eff */
[----:B------:R-:W-:Y:S01]  /*1b320*/  LEA R4, P0, R12, R2, 0x1 ;  /* 0x000000020c047211 */ /* 0x000fe200078008ff */
        /* <DEDUP_REMOVED lines=13> */
[----:B0-----:R-:W-:Y:S02]  /*1b400*/  LEA R4, P5, R9, R2, 0x1 ;  /* 0x0000000209047211 */ /* 0x001fe400078a08ff */
        /* <DEDUP_REMOVED lines=202> */
[----:B------:R-:W-:Y:S04]  /*1c0b0*/  STL [R1+0x8bc], R4 ;  /* 0x0008bc0401007387 */ /* 0x000fe80000100800 */
[----:B------:R0:W-:Y:S02]  /*1c0c0*/  STL [R1+0x888], R5 ;  /* 0x0008880501007387 */ /* 0x0001e40000100800 */
[-C--:B0-----:R-:W-:Y:S02]  /*1c0d0*/  LEA.HI.X.SX32 R5, R8, R3.reuse, 0x1, P5 ;  /* 0x0000000308057211 */ /* 0x081fe400028f0eff */
[----:B------:R-:W-:Y:S01]  /*1c0e0*/  LEA R4, P6, R19, R2, 0x1 ;  /* 0x0000000213047211 */ /* 0x000fe200078c08ff */
        /* <DEDUP_REMOVED lines=437> */
[----:B------:R0:W-:Y:S04]  /*1dc40*/  STL [R1+0xb48], R5 ;  /* 0x000b480501007387 */ /* 0x0001e80000100800 */
[----:B------:R-:W3:Y:S01]  /*1dc50*/  LDL.LU R23, [R1+0x120] ;  /* 0x0001200001177983 */ /* 0x000ee20000300800 */
[----:B0-----:R-:W-:-:S02]  /*1dc60*/  LEA.HI.X.SX32 R5, R22, R3, 0x1, P0 ;  /* 0x0000000316057211 */ /* 0x001fc400000f0eff */
[----:B------:R-:W-:-:S05]  /*1dc70*/  LEA R4, P1, R16, R2, 0x1 ;  /* 0x0000000210047211 */ /* 0x000fca00078208ff */
[----:B------:R-:W-:Y:S04]  /*1dc80*/  STL [R1+0xb84], R4 ;  /* 0x000b840401007387 */ /* 0x000fe80000100800 */
[----:B------:R0:W-:Y:S04]  /*1dc90*/  STL [R1+0xb50], R5 ;  /* 0x000b500501007387 */ /* 0x0001e80000100800 */
[----:B------:R-:W3:Y:S01]  /*1dca0*/  LDL.LU R22, [R1+0x11c] ;  /* 0x00011c0001167983 */ /* 0x000ee20000300800 */
[----:B0-----:R-:W-:Y:S02]  /*1dcb0*/  LEA.HI.X.SX32 R5, R21, R3, 0x1, P4 ;  /* 0x0000000315057211 */ /* 0x001fe400020f0eff */
        /* <DEDUP_REMOVED lines=30> */
[----:B----4-:R-:W-:-:S05]  /*1dea0*/  LEA R4, P1, R9, R2, 0x1 ;  /* 0x0000000209047211 */ /* 0x010fca00078208ff */
[----:B------:R-:W-:Y:S04]  /*1deb0*/  STL [R1+0xbbc], R4 ;  /* 0x000bbc0401007387 */ /* 0x000fe80000100800 */
[----:B------:R0:W-:Y:S04]  /*1dec0*/  STL [R1+0xb88], R5 ;  /* 0x000b880501007387 */ /* 0x0001e80000100800 */
[----:B------:R-:W4:Y:S01]  /*1ded0*/  LDL.LU R15, [R1+0xf8] ;  /* 0x0000f800010f7983 */ /* 0x000f220000300800 */
[----:B0-----:R-:W-:Y:S02]  /*1dee0*/  LEA.HI.X.SX32 R5, R14, R3, 0x1, P4 ;  /* 0x000000030e057211 */ /* 0x001fe400020f0eff */
[----:B------:R-:W-:-:S05]  /*1def0*/  LEA R4, P0, R8, R2, 0x1 ;  /* 0x0000000208047211 */ /* 0x000fca00078008ff */
[----:B------:R-:W-:Y:S04]  /*1df00*/  STL [R1+0xbc4], R4 ;  /* 0x000bc40401007387 */ /* 0x000fe80000100800 */
[----:B------:R0:W-:Y:S04]  /*1df10*/  STL [R1+0xb90], R5 ;  /* 0x000b900501007387 */ /* 0x0001e80000100800 */
[----:B------:R-:W4:Y:S01]  /*1df20*/  LDL.LU R14, [R1+0xf4] ;  /* 0x0000f400010e7983 */ /* 0x000f220000300800 */
[----:B0-----:R-:W-:Y:S02]  /*1df30*/  LEA.HI.X.SX32 R5, R13, R3, 0x1, P6 ;  /* 0x000000030d057211 */ /* 0x001fe400030f0eff */
[----:B--2---:R-:W-:-:S05]  /*1df40*/  LEA R4, P4, R0, R2, 0x1 ;  /* 0x0000000200047211 */ /* 0x004fca00078808ff */
[----:B------:R-:W-:Y:S04]  /*1df50*/  STL [R1+0xbcc], R4 ;  /* 0x000bcc0401007387 */ /* 0x000fe80000100800 */
[----:B------:R0:W-:Y:S04]  /*1df60*/  STL [R1+0xb98], R5 ;  /* 0x000b980501007387 */ /* 0x0001e80000100800 */
[----:B------:R-:W2:Y:S01]  /*1df70*/  LDL.LU R13, [R1+0xf0] ;  /* 0x0000f000010d7983 */ /* 0x000ea20000300800 */
[----:B0-----:R-:W-:Y:S02]  /*1df80*/  LEA.HI.X.SX32 R5, R12, R3, 0x1, P5 ;  /* 0x000000030c057211 */ /* 0x001fe400028f0eff */
[----:B---3--:R-:W-:-:S05]  /*1df90*/  LEA R4, P6, R29, R2, 0x1 ;  /* 0x000000021d047211 */ /* 0x008fca00078c08ff */
        /* <DEDUP_REMOVED lines=16> */
[----:B------:R-:W3:Y:S04]  /*1e0a0*/  LDL.LU R9, [R1+0xdc] ;  /* 0x0000dc0001097983 */ /* 0x000ee80000300800 */
[----:B------:R1:W-:Y:S01]  /*1e0b0*/  STL [R1+0xbb8], R5 ;  /* 0x000bb80501007387 */ /* 0x0003e20000100800 */
        /* <DEDUP_REMOVED lines=13> */
[----:B------:R-:W3:Y:S01]  /*1e190*/  LDL.LU R29, [R1+0xcc] ;  /* 0x0000cc00011d7983 */ /* 0x000ee20000300800 */
[----:B------:R-:W-:-:S03]  /*1e1a0*/  LEA.HI.X.SX32 R6, R23, R3, 0x1, P5 ;  /* 0x0000000317067211 */ /* 0x000fc600028f0eff */
[----:B------:R-:W-:Y:S01]  /*1e1b0*/  STL [R1+0xbd0], R5 ;  /* 0x000bd00501007387 */ /* 0x000fe20000100800 */
[----:B0-----:R-:W-:-:S05]  /*1e1c0*/  LEA R4, P6, R17, R2, 0x1 ;  /* 0x0000000211047211 */ /* 0x001fca00078c08ff */
[----:B------:R0:W-:Y:S04]  /*1e1d0*/  STL [R1+0xc0c], R4 ;  /* 0x000c0c0401007387 */ /* 0x0001e80000100800 */
[----:B------:R-:W-:Y:S04]  /*1e1e0*/  STL [R1+0xbd8], R6 ;  /* 0x000bd80601007387 */ /* 0x000fe80000100800 */
        /* <DEDUP_REMOVED lines=23> */
[----:B------:R-:W-:Y:S04]  /*1e360*/  STL [R1+0xc34], R5 ;  /* 0x000c340501007387 */ /* 0x000fe80000100800 */
[----:B------:R0:W-:Y:S01]  /*1e370*/  STL [R1+0xc00], R4 ;  /* 0x000c000401007387 */ /* 0x0001e20000100800 */
[----:B------:R-:W-:-:S05]  /*1e380*/  LEA R6, P4, R11, R2, 0x1 ;  /* 0x000000020b067211 */ /* 0x000fca00078808ff */
[----:B------:R-:W-:Y:S01]  /*1e390*/  STL [R1+0xc3c], R6 ;  /* 0x000c3c0601007387 */ /* 0x000fe20000100800 */
[----:B0-----:R-:W-:-:S03]  /*1e3a0*/  LEA.HI.X.SX32 R4, R17, R3, 0x1, P6 ;  /* 0x0000000311047211 */ /* 0x001fc600030f0eff */
[----:B------:R-:W3:Y:S04]  /*1e3b0*/  LDL.LU R18, [R1+0xb0] ;  /* 0x0000b00001127983 */ /* 0x000ee80000300800 */
[----:B------:R0:W-:Y:S01]  /*1e3c0*/  STL [R1+0xc08], R4 ;  /* 0x000c080401007387 */ /* 0x0001e20000100800 */
[----:B------:R-:W-:-:S05]  /*1e3d0*/  LEA R5, P6, R10, R2, 0x1 ;  /* 0x000000020a057211 */ /* 0x000fca00078c08ff */
[----:B------:R1:W-:Y:S04]  /*1e3e0*/  STL [R1+0xc44], R5 ;  /* 0x000c440501007387 */ /* 0x0003e80000100800 */
[----:B------:R-:W3:Y:S01]  /*1e3f0*/  LDL.LU R17, [R1+0xac] ;  /* 0x0000ac0001117983 */ /* 0x000ee20000300800 */
[----:B0-----:R-:W-:Y:S02]  /*1e400*/  LEA.HI.X.SX32 R4, R16, R3, 0x1, P5 ;  /* 0x0000000310047211 */ /* 0x001fe400028f0eff */
[----:B-1----:R-:W-:-:S03]  /*1e410*/  LEA R5, P5, R9, R2, 0x1 ;  /* 0x0000000209057211 */ /* 0x002fc600078a08ff */
[----:B------:R0:W-:Y:S04]  /*1e420*/  STL [R1+0xc10], R4 ;  /* 0x000c100401007387 */ /* 0x0001e80000100800 */
[----:B------:R1:W-:Y:S04]  /*1e430*/  STL [R1+0xc4c], R5 ;  /* 0x000c4c0501007387 */ /* 0x0003e80000100800 */
[----:B------:R-:W3:Y:S01]  /*1e440*/  LDL.LU R16, [R1+0xa4] ;  /* 0x0000a40001107983 */ /* 0x000ee20000300800 */
[----:B0-----:R-:W-:-:S05]  /*1e450*/  LEA.HI.X.SX32 R4, R15, R3, 0x1, P3 ;  /* 0x000000030f047211 */ /* 0x001fca00018f0eff */
[----:B------:R0:W-:Y:S01]  /*1e460*/  STL [R1+0xc18], R4 ;  /* 0x000c180401007387 */ /* 0x0001e20000100800 */
[----:B-1----:R-:W-:Y:S02]  /*1e470*/  LEA R5, P3, R8, R2, 0x1 ;  /* 0x0000000208057211 */ /* 0x002fe400078608ff */
[----:B0-----:R-:W-:-:S03]  /*1e480*/  LEA.HI.X.SX32 R4, R14, R3, 0x1, P2 ;  /* 0x000000030e047211 */ /* 0x001fc600010f0eff */
[----:B------:R0:W-:Y:S04]  /*1e490*/  STL [R1+0xc54], R5 ;  /* 0x000c540501007387 */ /* 0x0001e80000100800 */
[----:B------:R-:W3:Y:S04]  /*1e4a0*/  LDL.LU R15, [R1+0xa0] ;  /* 0x0000a000010f7983 */ /* 0x000ee80000300800 */
[----:B------:R1:W-:Y:S01]  /*1e4b0*/  STL [R1+0xc20], R4 ;  /* 0x000c200401007387 */ /* 0x0003e20000100800 */
[----:B0-----:R-:W-:-:S05]  /*1e4c0*/  LEA R5, P2, R0, R2, 0x1 ;  /* 0x0000000200057211 */ /* 0x001fca00078408ff */
[----:B------:R0:W-:Y:S04]  /*1e4d0*/  STL [R1+0xc5c], R5 ;  /* 0x000c5c0501007387 */ /* 0x0001e80000100800 */
[----:B------:R-:W3:Y:S01]  /*1e4e0*/  LDL.LU R14, [R1+0x9c] ;  /* 0x00009c00010e7983 */ /* 0x000ee20000300800 */
[----:B-1----:R-:W-:-:S05]  /*1e4f0*/  LEA.HI.X.SX32 R4, R13, R3, 0x1, P1 ;  /* 0x000000030d047211 */ /* 0x002fca00008f0eff */
[----:B------:R1:W-:Y:S01]  /*1e500*/  STL [R1+0xc28], R4 ;  /* 0x000c280401007387 */ /* 0x0003e20000100800 */
[----:B0-----:R-:W-:-:S05]  /*1e510*/  LEA R5, P1, R29, R2, 0x1 ;  /* 0x000000021d057211 */ /* 0x001fca00078208ff */
[----:B------:R-:W-:Y:S04]  /*1e520*/  STL [R1+0xc64], R5 ;  /* 0x000c640501007387 */ /* 0x000fe80000100800 */
[----:B------:R-:W3:Y:S01]  /*1e530*/  LDL.LU R13, [R1+0x98] ;  /* 0x00009800010d7983 */ /* 0x000ee20000300800 */
[----:B-1----:R-:W-:-:S05]  /*1e540*/  LEA.HI.X.SX32 R4, R12, R3, 0x1, P0 ;  /* 0x000000030c047211 */ /* 0x002fca00000f0eff */
        /* <DEDUP_REMOVED lines=14> */
[----:B------:R0:W-:Y:S04]  /*1e630*/  STL [R1+0xc7c], R5 ;  /* 0x000c7c0501007387 */ /* 0x0001e80000100800 */
[----:B------:R-:W4:Y:S04]  /*1e640*/  LDL.LU R9, [R1+0x84] ;  /* 0x0000840001097983 */ /* 0x000f280000300800 */
[----:B------:R1:W-:Y:S01]  /*1e650*/  STL [R1+0xc48], R4 ;  /* 0x000c480401007387 */ /* 0x0003e20000100800 */
[----:B0-----:R-:W-:Y:S02]  /*1e660*/  LEA R5, P5, R20, R2, 0x1 ;  /* 0x0000000214057211 */ /* 0x001fe400078a08ff */
[----:B-1----:R-:W-:-:S03]  /*1e670*/  LEA.HI.X.SX32 R4, R8, R3, 0x1, P3 ;  /* 0x0000000308047211 */ /* 0x002fc600018f0eff */
[----:B------:R2:W-:Y:S04]  /*1e680*/  STL [R1+0xc84], R5 ;  /* 0x000c840501007387 */ /* 0x0005e80000100800 */
[----:B------:R-:W4:Y:S04]  /*1e690*/  LDL.LU R8, [R1+0x7c] ;  /* 0x00007c0001087983 */ /* 0x000f280000300800 */
[----:B------:R0:W-:Y:S01]  /*1e6a0*/  STL [R1+0xc50], R4 ;  /* 0x000c500401007387 */ /* 0x0001e20000100800 */
[----:B--2---:R-:W-:Y:S02]  /*1e6b0*/  LEA R5, P3, R19, R2, 0x1 ;  /* 0x0000000213057211 */ /* 0x004fe400078608ff */
[----:B0-----:R-:W-:-:S03]  /*1e6c0*/  LEA.HI.X.SX32 R4, R0, R3, 0x1, P2 ;  /* 0x0000000300047211 */ /* 0x001fc600010f0eff */
[----:B------:R-:W-:Y:S04]  /*1e6d0*/  STL [R1+0xc8c], R5 ;  /* 0x000c8c0501007387 */ /* 0x000fe80000100800 */
[----:B------:R-:W2:Y:S04]  /*1e6e0*/  LDL.LU R0, [R1+0x78] ;  /* 0x0000780001007983 */ /* 0x000ea80000300800 */
[----:B------:R0:W-:Y:S02]  /*1e6f0*/  STL [R1+0xc58], R4 ;  /* 0x000c580401007387 */ /* 0x0001e40000100800 */
[----:B0-----:R-:W-:-:S02]  /*1e700*/  LEA.HI.X.SX32 R4, R29, R3, 0x1, P1 ;  /* 0x000000031d047211 */ /* 0x001fc400008f0eff */
[----:B------:R-:W2:Y:S01]  /*1e710*/  LDL.LU R29, [R1+0x74] ;  /* 0x00007400011d7983 */ /* 0x000ea20000300800 */
[-C--:B------:R-:W-:Y:S02]  /*1e720*/  LEA.HI.X.SX32 R22, R22, R3.reuse, 0x1, P4 ;  /* 0x0000000316167211 */ /* 0x080fe400020f0eff */
[----:B------:R-:W-:Y:S02]  /*1e730*/  LEA.HI.X.SX32 R19, R19, R3, 0x1, P3 ;  /* 0x0000000313137211 */ /* 0x000fe400018f0eff */
[----:B---3--:R-:W-:-:S05]  /*1e740*/  LEA R5, P2, R18, R2, 0x1 ;  /* 0x0000000212057211 */ /* 0x008fca00078408ff */
[----:B------:R0:W-:Y:S04]  /*1e750*/  STL [R1+0xc94], R5 ;  /* 0x000c940501007387 */ /* 0x0001e80000100800 */
[----:B------:R1:W-:Y:S04]  /*1e760*/  STL [R1+0xc60], R4 ;  /* 0x000c600401007387 */ /* 0x0003e80000100800 */
[----:B0-----:R-:W3:Y:S01]  /*1e770*/  LDL.LU R5, [R1+0x70] ;  /* 0x0000700001057983 */ /* 0x001ee20000300800 */
[----:B------:R-:W-:Y:S02]  /*1e780*/  LEA R6, P1, R17, R2, 0x1 ;  /* 0x0000000211067211 */ /* 0x000fe400078208ff */
[----:B-1----:R-:W-:-:S03]  /*1e790*/  LEA.HI.X.SX32 R4, R23, R3, 0x1, P0 ;  /* 0x0000000317047211 */ /* 0x002fc600000f0eff */
[----:B------:R-:W-:Y:S04]  /*1e7a0*/  STL [R1+0xc9c], R6 ;  /* 0x000c9c0601007387 */ /* 0x000fe80000100800 */
[----:B------:R0:W-:Y:S04]  /*1e7b0*/  STL [R1+0xc68], R4 ;  /* 0x000c680401007387 */ /* 0x0001e80000100800 */
[----:B0-----:R-:W3:Y:S01]  /*1e7c0*/  LDL.LU R4, [R1+0x6c] ;  /* 0x00006c0001047983 */ /* 0x001ee20000300800 */
[----:B------:R-:W-:-:S05]  /*1e7d0*/  LEA R6, P0, R16, R2, 0x1 ;  /* 0x0000000210067211 */ /* 0x000fca00078008ff */
[----:B------:R0:W-:Y:S04]  /*1e7e0*/  STL [R1+0xca4], R6 ;  /* 0x000ca40601007387 */ /* 0x0001e80000100800 */
[----:B------:R1:W-:Y:S04]  /*1e7f0*/  STL [R1+0xc70], R22 ;  /* 0x000c701601007387 */ /* 0x0003e80000100800 */
[----:B------:R-:W3:Y:S01]  /*1e800*/  LDL.LU R23, [R1+0x64] ;  /* 0x0000640001177983 */ /* 0x000ee20000300800 */
[----:B0-----:R-:W-:Y:S02]  /*1e810*/  LEA.HI.X.SX32 R6, R21, R3, 0x1, P6 ;  /* 0x0000000315067211 */ /* 0x001fe400030f0eff */
[----:B------:R-:W-:-:S05]  /*1e820*/  LEA R7, P4, R15, R2, 0x1 ;  /* 0x000000020f077211 */ /* 0x000fca00078808ff */
[----:B------:R0:W-:Y:S04]  /*1e830*/  STL [R1+0xcac], R7 ;  /* 0x000cac0701007387 */ /* 0x0001e80000100800 */
[----:B------:R0:W-:Y:S01]  /*1e840*/  STL [R1+0xc78], R6 ;  /* 0x000c780601007387 */ /* 0x0001e20000100800 */
[----:B------:R-:W-:-:S05]  /*1e850*/  LEA R21, P6, R14, R2, 0x1 ;  /* 0x000000020e157211 */ /* 0x000fca00078c08ff */
[----:B------:R0:W-:Y:S04]  /*1e860*/  STL [R1+0xcb4], R21 ;  /* 0x000cb41501007387 */ /* 0x0001e80000100800 */
[----:B-1----:R-:W3:Y:S01]  /*1e870*/  LDL.LU R22, [R1+0x60] ;  /* 0x0000600001167983 */ /* 0x002ee20000300800 */
[----:B0-----:R-:W-:-:S05]  /*1e880*/  LEA.HI.X.SX32 R7, R20, R3, 0x1, P5 ;  /* 0x0000000314077211 */ /* 0x001fca00028f0eff */
[----:B------:R0:W-:Y:S01]  /*1e890*/  STL [R1+0xc80], R7 ;  /* 0x000c800701007387 */ /* 0x0001e20000100800 */
[----:B------:R-:W-:-:S05]  /*1e8a0*/  LEA R6, P5, R13, R2, 0x1 ;  /* 0x000000020d067211 */ /* 0x000fca00078a08ff */
[----:B------:R1:W-:Y:S04]  /*1e8b0*/  STL [R1+0xcbc], R6 ;  /* 0x000cbc0601007387 */ /* 0x0003e80000100800 */
[----:B------:R-:W-:Y:S04]  /*1e8c0*/  STL [R1+0xc88], R19 ;  /* 0x000c881301007387 */ /* 0x000fe80000100800 */
[----:B------:R-:W3:Y:S01]  /*1e8d0*/  LDL.LU R21, [R1+0x5c] ;  /* 0x00005c0001157983 */ /* 0x000ee20000300800 */
[----:B0-----:R-:W-:Y:S02]  /*1e8e0*/  LEA R7, P3, R12, R2, 0x1 ;  /* 0x000000020c077211 */ /* 0x001fe400078608ff */
[----:B-1----:R-:W-:-:S03]  /*1e8f0*/  LEA.HI.X.SX32 R6, R18, R3, 0x1, P2 ;  /* 0x0000000312067211 */ /* 0x002fc600010f0eff */
[----:B------:R0:W-:Y:S04]  /*1e900*/  STL [R1+0xcc4], R7 ;  /* 0x000cc40701007387 */ /* 0x0001e80000100800 */
[----:B------:R1:W-:Y:S01]  /*1e910*/  STL [R1+0xc90], R6 ;  /* 0x000c900601007387 */ /* 0x0003e20000100800 */
[----:B------:R-:W-:-:S05]  /*1e920*/  LEA R18, P2, R11, R2, 0x1 ;  /* 0x000000020b127211 */ /* 0x000fca00078408ff */
[----:B------:R-:W-:Y:S04]  /*1e930*/  STL [R1+0xccc], R18 ;  /* 0x000ccc1201007387 */ /* 0x000fe80000100800 */
[----:B------:R-:W3:Y:S01]  /*1e940*/  LDL.LU R20, [R1+0x58] ;  /* 0x0000580001147983 */ /* 0x000ee20000300800 */
[-C--:B0-----:R-:W-:Y:S02]  /*1e950*/  LEA.HI.X.SX32 R7, R17, R3.reuse, 0x1, P1 ;  /* 0x0000000311077211 */ /* 0x081fe400008f0eff */
[----:B------:R-:W-:-:S03]  /*1e960*/  LEA.HI.X.SX32 R16, R16, R3, 0x1, P0 ;  /* 0x0000000310107211 */ /* 0x000fc600000f0eff */
[----:B------:R-:W-:Y:S01]  /*1e970*/  STL [R1+0xc98], R7 ;  /* 0x000c980701007387 */ /* 0x000fe20000100800 */
[----:B-1----:R-:W-:-:S05]  /*1e980*/  LEA R6, P1, R10, R2, 0x1 ;  /* 0x000000020a067211 */ /* 0x002fca00078208ff */
[----:B------:R0:W-:Y:S04]  /*1e990*/  STL [R1+0xcd4], R6 ;  /* 0x000cd40601007387 */ /* 0x0001e80000100800 */
[----:B------:R-:W-:Y:S04]  /*1e9a0*/  STL [R1+0xca0], R16 ;  /* 0x000ca01001007387 */ /* 0x000fe80000100800 */
[----:B------:R-:W3:Y:S01]  /*1e9b0*/  LDL.LU R19, [R1+0x50] ;  /* 0x0000500001137983 */ /* 0x000ee20000300800 */
[----:B0-----:R-:W-:Y:S02]  /*1e9c0*/  LEA.HI.X.SX32 R6, R15, R3, 0x1, P4 ;  /* 0x000000030f067211 */ /* 0x001fe400020f0eff */
[----:B----4-:R-:W-:-:S05]  /*1e9d0*/  LEA R7, P0, R9, R2, 0x1 ;  /* 0x0000000209077211 */ /* 0x010fca00078008ff */
[----:B------:R0:W-:Y:S04]  /*1e9e0*/  STL [R1+0xcdc], R7 ;  /* 0x000cdc0701007387 */ /* 0x0001e80000100800 */
[----:B------:R2:W-:Y:S01]  /*1e9f0*/  STL [R1+0xca8], R6 ;  /* 0x000ca80601007387 */ /* 0x0005e20000100800 */
[----:B------:R-:W-:-:S05]  /*1ea00*/  LEA R15, P4, R8, R2, 0x1 ;  /* 0x00000002080f7211 */ /* 0x000fca00078808ff */
[----:B------:R-:W-:Y:S04]  /*1ea10*/  STL [R1+0xce4], R15 ;  /* 0x000ce40f01007387 */ /* 0x000fe80000100800 */
[----:B------:R-:W4:Y:S01]  /*1ea20*/  LDL.LU R18, [R1+0x4c] ;  /* 0x00004c0001127983 */ /* 0x000f220000300800 */
[-C--:B0-----:R-:W-:Y:S02]  /*1ea30*/  LEA.HI.X.SX32 R7, R14, R3.reuse, 0x1, P6 ;  /* 0x000000030e077211 */ /* 0x081fe400030f0eff */
[----:B------:R-:W-:-:S03]  /*1ea40*/  LEA.HI.X.SX32 R13, R13, R3, 0x1, P5 ;  /* 0x000000030d0d7211 */ /* 0x000fc600028f0eff */
[----:B------:R-:W-:Y:S01]  /*1ea50*/  STL [R1+0xcb0], R7 ;  /* 0x000cb00701007387 */ /* 0x000fe20000100800 */
[----:B--2---:R-:W-:-:S05]  /*1ea60*/  LEA R6, P6, R0, R2, 0x1 ;  /* 0x0000000200067211 */ /* 0x004fca00078c08ff */
[----:B------:R0:W-:Y:S04]  /*1ea70*/  STL [R1+0xcec], R6 ;  /* 0x000cec0601007387 */ /* 0x0001e80000100800 */
[----:B------:R-:W-:Y:S04]  /*1ea80*/  STL [R1+0xcb8], R13 ;  /* 0x000cb80d01007387 */ /* 0x000fe80000100800 */
[----:B------:R-:W2:Y:S01]  /*1ea90*/  LDL.LU R17, [R1+0x48] ;  /* 0x0000480001117983 */ /* 0x000ea20000300800 */
[----:B0-----:R-:W-:Y:S02]  /*1eaa0*/  LEA.HI.X.SX32 R6, R12, R3, 0x1, P3 ;  /* 0x000000030c067211 */ /* 0x001fe400018f0eff */
[----:B------:R-:W-:-:S05]  /*1eab0*/  LEA R7, P5, R29, R2, 0x1 ;  /* 0x000000021d077211 */ /* 0x000fca00078a08ff */
[----:B------:R0:W-:Y:S04]  /*1eac0*/  STL [R1+0xcf4], R7 ;  /* 0x000cf40701007387 */ /* 0x0001e80000100800 */
[----:B------:R1:W-:Y:S01]  /*1ead0*/  STL [R1+0xcc0], R6 ;  /* 0x000cc00601007387 */ /* 0x0003e20000100800 */
[-C--:B0-----:R-:W-:Y:S02]  /*1eae0*/  LEA.HI.X.SX32 R7, R11, R3.reuse, 0x1, P2 ;  /* 0x000000030b077211 */ /* 0x081fe400010f0eff */
[----:B------:R-:W-:Y:S02]  /*1eaf0*/  LEA.HI.X.SX32 R0, R0, R3, 0x1, P6 ;  /* 0x0000000300007211 */ /* 0x000fe400030f0eff */
[----:B---3--:R-:W-:-:S05]  /*1eb00*/  LEA R12, P3, R5, R2, 0x1 ;  /* 0x00000002050c7211 */ /* 0x008fca00078608ff */
[----:B------:R-:W-:Y:S04]  /*1eb10*/  STL [R1+0xcfc], R12 ;  /* 0x000cfc0c01007387 */ /* 0x000fe80000100800 */
[----:B------:R-:W3:Y:S04]  /*1eb20*/  LDL.LU R16, [R1+0x44] ;  /* 0x0000440001107983 */ /* 0x000ee80000300800 */
[----:B------:R0:W-:Y:S01]  /*1eb30*/  STL [R1+0xcc8], R7 ;  /* 0x000cc80701007387 */ /* 0x0001e20000100800 */
[----:B-1----:R-:W-:Y:S02]  /*1eb40*/  LEA R6, P2, R4, R2, 0x1 ;  /* 0x0000000204067211 */ /* 0x002fe400078408ff */
[----:B0-----:R-:W-:-:S03]  /*1eb50*/  LEA.HI.X.SX32 R7, R10, R3, 0x1, P1 ;  /* 0x000000030a077211 */ /* 0x001fc600008f0eff */
[----:B------:R0:W-:Y:S04]  /*1eb60*/  STL [R1+0xd04], R6 ;  /* 0x000d040601007387 */ /* 0x0001e80000100800 */
[----:B------:R-:W3:Y:S04]  /*1eb70*/  LDL.LU R15, [R1+0x3c] ;  /* 0x00003c00010f7983 */ /* 0x000ee80000300800 */
[----:B------:R1:W-:Y:S01]  /*1eb80*/  STL [R1+0xcd0], R7 ;  /* 0x000cd00701007387 */ /* 0x0003e20000100800 */
[----:B0-----:R-:W-:-:S03]  /*1eb90*/  LEA R6, P1, R23, R2, 0x1 ;  /* 0x0000000217067211 */ /* 0x001fc600078208ff */
[----:B------:R-:W3:Y:S04]  /*1eba0*/  LDL.LU R14, [R1+0x38] ;  /* 0x00003800010e7983 */ /* 0x000ee80000300800 */
[----:B------:R-:W-:Y:S01]  /*1ebb0*/  STL [R1+0xd0c], R6 ;  /* 0x000d0c0601007387 */ /* 0x000fe20000100800 */
[----:B-1----:R-:W-:-:S03]  /*1ebc0*/  LEA.HI.X.SX32 R7, R9, R3, 0x1, P0 ;  /* 0x0000000309077211 */ /* 0x002fc600000f0eff */
[----:B------:R-:W3:Y:S04]  /*1ebd0*/  LDL.LU R13, [R1+0x34] ;  /* 0x00003400010d7983 */ /* 0x000ee80000300800 */
[----:B------:R0:W-:Y:S04]  /*1ebe0*/  STL [R1+0xcd8], R7 ;  /* 0x000cd80701007387 */ /* 0x0001e80000100800 */
[----:B------:R-:W3:Y:S01]  /*1ebf0*/  LDL.LU R12, [R1+0x30] ;  /* 0x00003000010c7983 */ /* 0x000ee20000300800 */
[----:B0-----:R-:W-:Y:S02]  /*1ec00*/  LEA.HI.X.SX32 R7, R8, R3, 0x1, P4 ;  /* 0x0000000308077211 */ /* 0x001fe400020f0eff */
[----:B------:R-:W-:-:S05]  /*1ec10*/  LEA R6, P0, R22, R2, 0x1 ;  /* 0x0000000216067211 */ /* 0x000fca00078008ff */
[----:B------:R0:W-:Y:S04]  /*1ec20*/  STL [R1+0xd14], R6 ;  /* 0x000d140601007387 */ /* 0x0001e80000100800 */
[----:B------:R-:W3:Y:S04]  /*1ec30*/  LDL.LU R11, [R1+0x2c] ;  /* 0x00002c00010b7983 */ /* 0x000ee80000300800 */
[----:B------:R1:W-:Y:S04]  /*1ec40*/  STL [R1+0xce0], R7 ;  /* 0x000ce00701007387 */ /* 0x0003e80000100800 */
[----:B------:R-:W3:Y:S01]  /*1ec50*/  LDL.LU R10, [R1+0x28] ;  /* 0x00002800010a7983 */ /* 0x000ee20000300800 */
[----:B0-----:R-:W-:-:S05]  /*1ec60*/  LEA R6, P4, R21, R2, 0x1 ;  /* 0x0000000215067211 */ /* 0x001fca00078808ff */
[----:B------:R-:W-:Y:S04]  /*1ec70*/  STL [R1+0xd1c], R6 ;  /* 0x000d1c0601007387 */ /* 0x000fe80000100800 */
[----:B------:R-:W3:Y:S04]  /*1ec80*/  LDL.LU R9, [R1+0x24] ;  /* 0x0000240001097983 */ /* 0x000ee80000300800 */
[----:B------:R0:W-:Y:S01]  /*1ec90*/  STL [R1+0xce8], R0 ;  /* 0x000ce80001007387 */ /* 0x0001e20000100800 */
[----:B-1----:R-:W-:-:S03]  /*1eca0*/  LEA.HI.X.SX32 R7, R29, R3, 0x1, P5 ;  /* 0x000000031d077211 */ /* 0x002fc600028f0eff */
[----:B0-----:R-:W3:Y:S01]  /*1ecb0*/  LDL.LU R0, [R1+0x20] ;  /* 0x0000200001007983 */ /* 0x001ee20000300800 */
[----:B------:R-:W-:-:S05]  /*1ecc0*/  LEA R6, P6, R20, R2, 0x1 ;  /* 0x0000000214067211 */ /* 0x000fca00078c08ff */
[----:B------:R0:W-:Y:S04]  /*1ecd0*/  STL [R1+0xd24], R6 ;  /* 0x000d240601007387 */ /* 0x0001e80000100800 */
[----:B------:R-:W3:Y:S04]  /*1ece0*/  LDL.LU R29, [R1+0x1c] ;  /* 0x00001c00011d7983 */ /* 0x000ee80000300800 */
[----:B------:R1:W-:Y:S04]  /*1ecf0*/  STL [R1+0xcf0], R7 ;  /* 0x000cf00701007387 */ /* 0x0003e80000100800 */
[----:B------:R-:W3:Y:S01]  /*1ed00*/  LDL.LU R8, [R1+0x18] ;  /* 0x0000180001087983 */ /* 0x000ee20000300800 */
[----:B0-----:R-:W-:-:S02]  /*1ed10*/  LEA R6, P5, R19, R2, 0x1 ;  /* 0x0000000213067211 */ /* 0x001fc400078a08ff */
[----:B------:R-:W-:-:S03]  /*1ed20*/  LEA.HI.X.SX32 R5, R5, R3, 0x1, P3 ;  /* 0x0000000305057211 */ /* 0x000fc600018f0eff */
[----:B------:R-:W-:Y:S04]  /*1ed30*/  STL [R1+0xd2c], R6 ;  /* 0x000d2c0601007387 */ /* 0x000fe80000100800 */
[----:B------:R-:W3:Y:S04]  /*1ed40*/  LDL.LU R28, [R1+0x14] ;  /* 0x00001400011c7983 */ /* 0x000ee80000300800 */
[----:B------:R0:W-:Y:S04]  /*1ed50*/  STL [R1+0xcf8], R5 ;  /* 0x000cf80501007387 */ /* 0x0001e80000100800 */
[----:B-1----:R-:W3:Y:S01]  /*1ed60*/  LDL.LU R7, [R1+0x10] ;  /* 0x0000100001077983 */ /* 0x002ee20000300800 */
[----:B0-----:R-:W-:-:S02]  /*1ed70*/  LEA.HI.X.SX32 R5, R4, R3, 0x1, P2 ;  /* 0x0000000304057211 */ /* 0x001fc400010f0eff */
[----:B----4-:R-:W-:-:S05]  /*1ed80*/  LEA R6, P3, R18, R2, 0x1 ;  /* 0x0000000212067211 */ /* 0x010fca00078608ff */
[----:B------:R0:W-:Y:S04]  /*1ed90*/  STL [R1+0xd34], R6 ;  /* 0x000d340601007387 */ /* 0x0001e80000100800 */
[----:B0-----:R-:W4:Y:S04]  /*1eda0*/  LDL.LU R6, [R1+0xc] ;  /* 0x00000c0001067983 */ /* 0x001f280000300800 */
[----:B------:R0:W-:Y:S01]  /*1edb0*/  STL [R1+0xd00], R5 ;  /* 0x000d000501007387 */ /* 0x0001e20000100800 */
[----:B--2---:R-:W-:-:S03]  /*1edc0*/  LEA R4, P2, R17, R2, 0x1 ;  /* 0x0000000211047211 */ /* 0x004fc600078408ff */
[----:B0-----:R-:W2:Y:S04]  /*1edd0*/  LDL.LU R5, [R1+0x8] ;  /* 0x0000080001057983 */ /* 0x001ea80000300800 */
[----:B------:R0:W-:Y:S04]  /*1ede0*/  STL [R1+0xd3c], R4 ;  /* 0x000d3c0401007387 */ /* 0x0001e80000100800 */
[----:B0-----:R-:W2:Y:S01]  /*1edf0*/  LDL.LU R4, [R1+0x4] ;  /* 0x0000040001047983 */ /* 0x001ea20000300800 */
[-C--:B------:R-:W-:Y:S02]  /*1ee00*/  LEA.HI.X.SX32 R23, R23, R3.reuse, 0x1, P1 ;  /* 0x0000000317177211 */ /* 0x080fe400008f0eff */
[----:B------:R-:W-:-:S03]  /*1ee10*/  LEA.HI.X.SX32 R22, R22, R3, 0x1, P0 ;  /* 0x0000000316167211 */ /* 0x000fc600000f0eff */
[----:B------:R3:W-:Y:S01]  /*1ee20*/  STL [R1+0xd08], R23 ;  /* 0x000d081701007387 */ /* 0x0007e20000100800 */
[-C--:B------:R-:W-:Y:S02]  /*1ee30*/  LEA.HI.X.SX32 R21, R21, R3.reuse, 0x1, P4 ;  /* 0x0000000315157211 */ /* 0x080fe400020f0eff */
[-C--:B------:R-:W-:Y:S02]  /*1ee40*/  LEA.HI.X.SX32 R20, R20, R3.reuse, 0x1, P6 ;  /* 0x0000000314147211 */ /* 0x080fe400030f0eff */
[-C--:B------:R-:W-:Y:S02]  /*1ee50*/  LEA.HI.X.SX32 R19, R19, R3.reuse, 0x1, P5 ;  /* 0x0000000313137211 */ /* 0x080fe400028f0eff */
[-C--:B------:R-:W-:Y:S02]  /*1ee60*/  LEA.HI.X.SX32 R18, R18, R3.reuse, 0x1, P3 ;  /* 0x0000000312127211 */ /* 0x080fe400018f0eff */
[----:B------:R-:W-:Y:S02]  /*1ee70*/  LEA.HI.X.SX32 R17, R17, R3, 0x1, P2 ;  /* 0x0000000311117211 */ /* 0x000fe400010f0eff */
[----:B---3--:R-:W-:-:S05]  /*1ee80*/  LEA R23, P1, R16, R2, 0x1 ;  /* 0x0000000210177211 */ /* 0x008fca00078208ff */
[----:B------:R0:W-:Y:S04]  /*1ee90*/  STL [R1+0xd44], R23 ;  /* 0x000d441701007387 */ /* 0x0001e80000100800 */
[----:B0-----:R-:W3:Y:S04]  /*1eea0*/  LDL.LU R23, [R1+0x132c] ;  /* 0x00132c0001177983 */ /* 0x001ee80000300800 */
[----:B------:R0:W-:Y:S02]  /*1eeb0*/  STL [R1+0xd10], R22 ;  /* 0x000d101601007387 */ /* 0x0001e40000100800 */
[----:B0-----:R-:W-:-:S05]  /*1eec0*/  LEA R22, P0, R15, R2, 0x1 ;  /* 0x000000020f167211 */ /* 0x001fca00078008ff */
[----:B------:R0:W-:Y:S04]  /*1eed0*/  STL [R1+0xd4c], R22 ;  /* 0x000d4c1601007387 */ /* 0x0001e80000100800 */
[----:B0-----:R-:W2:Y:S04]  /*1eee0*/  LDL.LU R22, [R1+0x1328] ;  /* 0x0013280001167983 */ /* 0x001ea80000300800 */
        /* <DEDUP_REMOVED lines=11> */
[----:B0-----:R-:W3:Y:S04]  /*1efa0*/  LDL.LU R19, [R1+0x131c] ;  /* 0x00131c0001137983 */ /* 0x001ee80000300800 */
[----:B------:R0:W-:Y:S02]  /*1efb0*/  STL [R1+0xd30], R18 ;  /* 0x000d301201007387 */ /* 0x0001e40000100800 */
[----:B0-----:R-:W-:-:S05]  /*1efc0*/  LEA R18, P3, R11, R2, 0x1 ;  /* 0x000000020b127211 */ /* 0x001fca00078608ff */
[----:B------:R0:W-:Y:S01]  /*1efd0*/  STL [R1+0xd6c], R18 ;  /* 0x000d6c1201007387 */ /* 0x0001e20000100800 */
[----:B------:R-:W-:-:S03]  /*1efe0*/  LEA.HI.X.SX32 R16, R16, R3, 0x1, P1 ;  /* 0x0000000310107211 */ /* 0x000fc600008f0eff */
        /* <DEDUP_REMOVED lines=37> */
[----:B----4-:R-:W-:-:S05]  /*1f240*/  LEA R10, P2, R6, R2, 0x1 ;  /* 0x00000002060a7211 */ /* 0x010fca00078408ff */
[----:B------:R0:W-:Y:S01]  /*1f250*/  STL [R1+0xdac], R10 ;  /* 0x000dac0a01007387 */ /* 0x0001e20000100800 */
[----:B------:R-:W-:-:S03]  /*1f260*/  LEA.HI.X.SX32 R0, R0, R3, 0x1, P0 ;  /* 0x0000000300007211 */ /* 0x000fc600000f0eff */
[----:B0-----:R-:W4:Y:S04]  /*1f270*/  LDL.LU R10, [R1+0x12f8] ;  /* 0x0012f800010a7983 */ /* 0x001f280000300800 */
[----:B------:R2:W-:Y:S02]  /*1f280*/  STL [R1+0xd78], R9 ;  /* 0x000d780901007387 */ /* 0x0005e40000100800 */
[----:B--2---:R-:W-:-:S05]  /*1f290*/  LEA R9, P1, R5, R2, 0x1 ;  /* 0x0000000205097211 */ /* 0x004fca00078208ff */
[----:B------:R0:W-:Y:S04]  /*1f2a0*/  STL [R1+0xdb4], R9 ;  /* 0x000db40901007387 */ /* 0x0001e80000100800 */
[----:B0-----:R-:W2:Y:S04]  /*1f2b0*/  LDL.LU R9, [R1+0x12f4] ;  /* 0x0012f40001097983 */ /* 0x001ea80000300800 */
[----:B------:R0:W-:Y:S02]  /*1f2c0*/  STL [R1+0xd80], R0 ;  /* 0x000d800001007387 */ /* 0x0001e40000100800 */
[----:B0-----:R-:W-:-:S05]  /*1f2d0*/  LEA R0, P0, R4, R2, 0x1 ;  /* 0x0000000204007211 */ /* 0x001fca00078008ff */
[----:B------:R0:W-:Y:S04]  /*1f2e0*/  STL [R1+0xdbc], R0 ;  /* 0x000dbc0001007387 */ /* 0x0001e80000100800 */
[----:B0-----:R-:W2:Y:S01]  /*1f2f0*/  LDL.LU R0, [R1+0x12f0] ;  /* 0x0012f00001007983 */ /* 0x001ea20000300800 */
[----:B------:R-:W-:-:S05]  /*1f300*/  LEA.HI.X.SX32 R29, R29, R3, 0x1, P4 ;  /* 0x000000031d1d7211 */ /* 0x000fca00020f0eff */
[----:B------:R2:W-:Y:S02]  /*1f310*/  STL [R1+0xd88], R29 ;  /* 0x000d881d01007387 */ /* 0x0005e40000100800 */
[----:B--2---:R-:W-:-:S05]  /*1f320*/  LEA R29, P4, R0, R2, 0x1 ;  /* 0x00000002001d7211 */ /* 0x004fca00078808ff */
        /* <DEDUP_REMOVED lines=8> */
[----:B------:R2:W-:Y:S01]  /*1f3b0*/  STL [R1+0xd98], R28 ;  /* 0x000d981c01007387 */ /* 0x0005e20000100800 */
[----:B------:R-:W-:Y:S02]  /*1f3c0*/  IMAD R24, R24, c[0x0][0x190], RZ ;  /* 0x0000640018187a24 */ /* 0x000fe400078e02ff */
[----:B------:R-:W-:Y:S02]  /*1f3d0*/  IMAD R26, R26, c[0x0][0x190], RZ ;  /* 0x000064001a1a7a24 */ /* 0x000fe400078e02ff */
[----:B------:R-:W-:Y:S01]  /*1f3e0*/  IMAD R25, R25, c[0x0][0x190], RZ ;  /* 0x0000640019197a24 */ /* 0x000fe200078e02ff */
[----:B--2---:R-:W-:-:S05]  /*1f3f0*/  LEA R28, P5, R8, R2, 0x1 ;  /* 0x00000002081c7211 */ /* 0x004fca00078a08ff */
[----:B------:R0:W-:Y:S02]  /*1f400*/  STL [R1+0xdd4], R28 ;  /* 0x000dd41c01007387 */ /* 0x0001e40000100800 */
[----:B0-----:R-:W-:Y:S02]  /*1f410*/  LEA.HI.X.SX32 R28, R7, R3, 0x1, P3 ;  /* 0x00000003071c7211 */ /* 0x001fe400018f0eff */
[----:B------:R-:W-:-:S03]  /*1f420*/  LEA R7, P3, R9, R2, 0x1 ;  /* 0x0000000209077211 */ /* 0x000fc600078608ff */
[----:B------:R0:W-:Y:S04]  /*1f430*/  STL [R1+0xda0], R28 ;  /* 0x000da01c01007387 */ /* 0x0001e80000100800 */
[----:B------:R1:W-:Y:S01]  /*1f440*/  STL [R1+0xddc], R7 ;  /* 0x000ddc0701007387 */ /* 0x0003e20000100800 */
[-C--:B0-----:R-:W-:Y:S02]  /*1f450*/  LEA.HI.X.SX32 R28, R6, R3.reuse, 0x1, P2 ;  /* 0x00000003061c7211 */ /* 0x081fe400010f0eff */
[-C--:B----4-:R-:W-:Y:S02]  /*1f460*/  LEA R6, P2, R10, R2.reuse, 0x1 ;  /* 0x000000020a067211 */ /* 0x090fe400078408ff */
[----:B-1----:R-:W-:Y:S01]  /*1f470*/  LEA.HI.X.SX32 R7, R5, R3, 0x1, P1 ;  /* 0x0000000305077211 */ /* 0x002fe200008f0eff */
[----:B------:R-:W-:Y:S01]  /*1f480*/  STL [R1+0xda8], R28 ;  /* 0x000da81c01007387 */ /* 0x000fe20000100800 */
[----:B---3--:R-:W-:-:S03]  /*1f490*/  LEA R5, P1, R11, R2, 0x1 ;  /* 0x000000020b057211 */ /* 0x008fc600078208ff */
[----:B------:R0:W-:Y:S04]  /*1f4a0*/  STL [R1+0xde4], R6 ;  /* 0x000de40601007387 */ /* 0x0001e80000100800 */
[----:B------:R-:W-:Y:S01]  /*1f4b0*/  STL [R1+0xdb0], R7 ;  /* 0x000db00701007387 */ /* 0x000fe20000100800 */
[-C--:B0-----:R-:W-:Y:S02]  /*1f4c0*/  LEA.HI.X.SX32 R6, R4, R3.reuse, 0x1, P0 ;  /* 0x0000000304067211 */ /* 0x081fe400000f0eff */
[----:B------:R-:W-:Y:S01]  /*1f4d0*/  LEA R4, P0, R12, R2, 0x1 ;  /* 0x000000020c047211 */ /* 0x000fe200078008ff */
[----:B------:R0:W-:Y:S04]  /*1f4e0*/  STL [R1+0xdec], R5 ;  /* 0x000dec0501007387 */ /* 0x0001e80000100800 */
[----:B------:R1:W-:Y:S01]  /*1f4f0*/  STL [R1+0xdb8], R6 ;  /* 0x000db80601007387 */ /* 0x0003e20000100800 */
[----:B0-----:R-:W-:-:S03]  /*1f500*/  LEA.HI.X.SX32 R5, R0, R3, 0x1, P4 ;  /* 0x0000000300057211 */ /* 0x001fc600020f0eff */
[----:B------:R-:W2:Y:S04]  /*1f510*/  LDL.LU R0, [R1+0x12e4] ;  /* 0x0012e40001007983 */ /* 0x000ea80000300800 */
[----:B------:R0:W-:Y:S01]  /*1f520*/  STL [R1+0xdf4], R4 ;  /* 0x000df40401007387 */ /* 0x0001e20000100800 */
[----:B-1----:R-:W-:-:S03]  /*1f530*/  LEA.HI.X.SX32 R6, R29, R3, 0x1, P6 ;  /* 0x000000031d067211 */ /* 0x002fc600030f0eff */
[----:B------:R1:W-:Y:S01]  /*1f540*/  STL [R1+0xdc0], R5 ;  /* 0x000dc00501007387 */ /* 0x0003e20000100800 */
[-C--:B0-----:R-:W-:Y:S02]  /*1f550*/  LEA R4, P4, R13, R2.reuse, 0x1 ;  /* 0x000000020d047211 */ /* 0x081fe400078808ff */
[----:B-1----:R-:W-:-:S03]  /*1f560*/  LEA R5, P6, R14, R2, 0x1 ;  /* 0x000000020e057211 */ /* 0x002fc600078c08ff */
[----:B------:R0:W-:Y:S04]  /*1f570*/  STL [R1+0xdfc], R4 ;  /* 0x000dfc0401007387 */ /* 0x0001e80000100800 */
[----:B------:R1:W-:Y:S01]  /*1f580*/  STL [R1+0xdc8], R6 ;  /* 0x000dc80601007387 */ /* 0x0003e20000100800 */
[----:B0-----:R-:W-:-:S03]  /*1f590*/  LEA.HI.X.SX32 R4, R8, R3, 0x1, P5 ;  /* 0x0000000308047211 */ /* 0x001fc600028f0eff */
[----:B------:R0:W-:Y:S01]  /*1f5a0*/  STL [R1+0xe04], R5 ;  /* 0x000e040501007387 */ /* 0x0001e20000100800 */
[----:B-1----:R-:W-:-:S03]  /*1f5b0*/  LEA R6, P5, R15, R2, 0x1 ;  /* 0x000000020f067211 */ /* 0x002fc600078a08ff */
        /* <DEDUP_REMOVED lines=32> */
[----:B------:R-:W-:Y:S04]  /*1f7c0*/  STL [R1+0xe10], R6 ;  /* 0x000e100601007387 */ /* 0x000fe80000100800 */
[----:B------:R-:W3:Y:S01]  /*1f7d0*/  LDL.LU R13, [R1+0x454] ;  /* 0x00045400010d7983 */ /* 0x000ee20000300800 */
[----:B0-----:R-:W-:-:S03]  /*1f7e0*/  LEA.HI.X.SX32 R4, R17, R3, 0x1, P2 ;  /* 0x0000000311047211 */ /* 0x001fc600010f0eff */
[----:B------:R0:W-:Y:S04]  /*1f7f0*/  STL [R1+0xe3c], R5 ;  /* 0x000e3c0501007387 */ /* 0x0001e80000100800 */
[----:B------:R-:W4:Y:S04]  /*1f800*/  LDL.LU R12, [R1+0x460] ;  /* 0x00046000010c7983 */ /* 0x000f280000300800 */
[----:B------:R1:W-:Y:S01]  /*1f810*/  STL [R1+0xe18], R4 ;  /* 0x000e180401007387 */ /* 0x0003e20000100800 */
[----:B0-----:R-:W-:-:S03]  /*1f820*/  LEA R5, P2, R24, R2, 0x1 ;  /* 0x0000000218057211 */ /* 0x001fc600078408ff */
[----:B------:R-:W4:Y:S04]  /*1f830*/  LDL.LU R11, [R1+0x438] ;  /* 0x00043800010b7983 */ /* 0x000f280000300800 */
[----:B------:R-:W4:Y:S01]  /*1f840*/  LDL.LU R10, [R1+0x43c] ;  /* 0x00043c00010a7983 */ /* 0x000f220000300800 */
[----:B-1----:R-:W-:-:S03]  /*1f850*/  LEA.HI.X.SX32 R4, R18, R3, 0x1, P1 ;  /* 0x0000000312047211 */ /* 0x002fc600008f0eff */
[----:B------:R0:W-:Y:S04]  /*1f860*/  STL [R1+0xe40], R5 ;  /* 0x000e400501007387 */ /* 0x0001e80000100800 */
[----:B------:R-:W4:Y:S04]  /*1f870*/  LDL.LU R9, [R1+0x440] ;  /* 0x0004400001097983 */ /* 0x000f280000300800 */
[----:B------:R1:W-:Y:S01]  /*1f880*/  STL [R1+0xe20], R4 ;  /* 0x000e200401007387 */ /* 0x0003e20000100800 */
[----:B0-----:R-:W-:-:S03]  /*1f890*/  LEA R5, P1, R26, R2, 0x1 ;  /* 0x000000021a057211 */ /* 0x001fc600078208ff */
[----:B------:R-:W4:Y:S01]  /*1f8a0*/  LDL.LU R8, [R1+0x444] ;  /* 0x0004440001087983 */ /* 0x000f220000300800 */
[----:B-1----:R-:W-:-:S03]  /*1f8b0*/  LEA.HI.X.SX32 R4, R19, R3, 0x1, P0 ;  /* 0x0000000313047211 */ /* 0x002fc600000f0eff */
[----:B------:R-:W-:Y:S01]  /*1f8c0*/  STL [R1+0xe44], R5 ;  /* 0x000e440501007387 */ /* 0x000fe20000100800 */
[----:B------:R-:W-:-:S03]  /*1f8d0*/  LEA R2, P0, R25, R2, 0x1 ;  /* 0x0000000219027211 */ /* 0x000fc600078008ff */
[----:B------:R-:W4:Y:S04]  /*1f8e0*/  LDL.LU R29, [R1+0x448] ;  /* 0x00044800011d7983 */ /* 0x000f280000300800 */
[----:B------:R0:W-:Y:S04]  /*1f8f0*/  STL [R1+0xe28], R4 ;  /* 0x000e280401007387 */ /* 0x0001e80000100800 */
[----:B------:R-:W4:Y:S04]  /*1f900*/  LDL.LU R28, [R1+0x44c] ;  /* 0x00044c00011c7983 */ /* 0x000f280000300800 */
[----:B------:R1:W-:Y:S04]  /*1f910*/  STL [R1+0x69c], R2 ;  /* 0x00069c0201007387 */ /* 0x0003e80000100800 */
[----:B------:R-:W4:Y:S01]  /*1f920*/  LDL.LU R7, [R1+0x450] ;  /* 0x0004500001077983 */ /* 0x000f220000300800 */
[----:B0-----:R-:W-:-:S02]  /*1f930*/  LEA.HI.X.SX32 R4, R20, R3, 0x1, P4 ;  /* 0x0000000314047211 */ /* 0x001fc400020f0eff */
[----:B-1----:R-:W-:-:S03]  /*1f940*/  LEA.HI.X.SX32 R2, R21, R3, 0x1, P6 ;  /* 0x0000000315027211 */ /* 0x002fc600030f0eff */
[----:B------:R0:W-:Y:S04]  /*1f950*/  STL [R1+0x688], R4 ;  /* 0x0006880401007387 */ /* 0x0001e80000100800 */
[----:B------:R-:W-:Y:S01]  /*1f960*/  STL [R1+0x68c], R2 ;  /* 0x00068c0201007387 */ /* 0x000fe20000100800 */
[----:B0-----:R-:W-:-:S05]  /*1f970*/  LEA.HI.X.SX32 R4, R22, R3, 0x1, P5 ;  /* 0x0000000316047211 */ /* 0x001fca00028f0eff */
[----:B------:R0:W-:Y:S04]  /*1f980*/  STL [R1+0x690], R4 ;  /* 0x0006900401007387 */ /* 0x0001e80000100800 */
[----:B0-----:R-:W0:Y:S01]  /*1f990*/  S2R R4, SR_TID.X ;  /* 0x0000000000047919 */ /* 0x001e220000002100 */
[-C--:B------:R-:W-:Y:S01]  /*1f9a0*/  LEA.HI.X.SX32 R5, R23, R3.reuse, 0x1, P3 ;  /* 0x0000000317057211 */ /* 0x080fe200018f0eff */
[----:B------:R-:W-:Y:S01]  /*1f9b0*/  IMAD.MOV R17, RZ, RZ, -c[0x0][0x188] ;  /* 0x80006200ff117624 */ /* 0x000fe200078e02ff */
[----:B------:R-:W-:Y:S01]  /*1f9c0*/  LEA.HI.X.SX32 R2, R24, R3, 0x1, P2 ;  /* 0x0000000318027211 */ /* 0x000fe200010f0eff */
[----:B------:R-:W-:Y:S02]  /*1f9d0*/  IMAD R27, R27, c[0x0][0x184], RZ ;  /* 0x000061001b1b7a24 */ /* 0x000fe400078e02ff */
[----:B------:R1:W-:Y:S01]  /*1f9e0*/  STL [R1+0x694], R5 ;  /* 0x0006940501007387 */ /* 0x0003e20000100800 */
[----:B0-----:R-:W-:-:S04]  /*1f9f0*/  SHF.R.U32.HI R16, RZ, 0x5, R4 ;  /* 0x00000005ff107819 */ /* 0x001fc80000011604 */
[----:B------:R-:W-:-:S04]  /*1fa00*/  SGXT.U32 R16, R16, 0x1 ;  /* 0x000000011010781a */ /* 0x000fc80000000000 */
[C---:B------:R-:W-:Y:S02]  /*1fa10*/  LOP3.LUT R14, R16.reuse, 0x1e, RZ, 0xfc, !PT ;  /* 0x0000001e100e7812 */ /* 0x040fe400078efcff */
[C---:B------:R-:W-:Y:S01]  /*1fa20*/  LOP3.LUT R15, R16.reuse, 0x1e, RZ, 0xfc, !PT ;  /* 0x0000001e100f7812 */ /* 0x040fe200078efcff */
[C---:B------:R-:W-:Y:S01]  /*1fa30*/  IMAD R6, R16.reuse, c[0x0][0x188], RZ ;  /* 0x0000620010067a24 */ /* 0x040fe200078e02ff */
[----:B------:R-:W-:Y:S01]  /*1fa40*/  LOP3.LUT R16, R16, 0x1e, RZ, 0xfc, !PT ;  /* 0x0000001e10107812 */ /* 0x000fe200078efcff */
[----:B------:R-:W-:Y:S02]  /*1fa50*/  IMAD R14, R14, c[0x0][0x188], RZ ;  /* 0x000062000e0e7a24 */ /* 0x000fe400078e02ff */
[----:B------:R-:W-:Y:S01]  /*1fa60*/  IMAD R15, R15, c[0x0][0x188], RZ ;  /* 0x000062000f0f7a24 */ /* 0x000fe200078e02ff */
[----:B------:R0:W-:Y:S01]  /*1fa70*/  STL [R1+0x698], R2 ;  /* 0x0006980201007387 */ /* 0x0001e20000100800 */
[----:B------:R-:W-:Y:S01]  /*1fa80*/  IMAD R14, R17, 0x2, R14 ;  /* 0x00000002110e7824 */ /* 0x000fe200078e020e */
[----:B-1----:R-:W-:Y:S01]  /*1fa90*/  LEA.HI.X.SX32 R5, R26, R3, 0x1, P1 ;  /* 0x000000031a057211 */ /* 0x002fe200008f0eff */
[----:B------:R-:W-:-:S02]  /*1faa0*/  IMAD R16, R16, c[0x0][0x188], RZ ;  /* 0x0000620010107a24 */ /* 0x000fc400078e02ff */
[C---:B------:R-:W-:Y:S02]  /*1fab0*/  IMAD R15, R17.reuse, 0x2, R15 ;  /* 0x00000002110f7824 */ /* 0x040fe400078e020f */
[----:B------:R-:W-:Y:S01]  /*1fac0*/  IMAD R14, R17, 0x2, R14 ;  /* 0x00000002110e7824 */ /* 0x000fe200078e020e */
[----:B0-----:R-:W-:Y:S02]  /*1fad0*/  LEA.HI.X.SX32 R2, R25, R3, 0x1, P0 ;  /* 0x0000000319027211 */ /* 0x001fe400000f0eff */
[----:B------:R-:W-:Y:S01]  /*1fae0*/  LEA R3, P0, R27, c[0x0][0x160], 0x1 ;  /* 0x000058001b037a11 */ /* 0x000fe200078008ff */
[----:B------:R-:W-:Y:S03]  /*1faf0*/  STL [R1+0x6a0], R5 ;  /* 0x0006a00501007387 */ /* 0x000fe60000100800 */
[-C--:B------:R-:W-:Y:S02]  /*1fb00*/  LEA R19, P2, R16, R3.reuse, 0x1 ;  /* 0x0000000310137211 */ /* 0x080fe400078408ff */
[----:B------:R-:W-:Y:S01]  /*1fb10*/  LEA R18, P6, R15, R3, 0x1 ;  /* 0x000000030f127211 */ /* 0x000fe200078c08ff */
[----:B------:R0:W-:Y:S04]  /*1fb20*/  STL [R1+0x5c4], R2 ;  /* 0x0005c40201007387 */ /* 0x0001e80000100800 */
[----:B------:R3:W-:Y:S04]  /*1fb30*/  STL [R1+0x5cc], R19 ;  /* 0x0005cc1301007387 */ /* 0x0007e80000100800 */
[----:B------:R4:W-:Y:S01]  /*1fb40*/  STL [R1+0x614], R18 ;  /* 0x0006141201007387 */ /* 0x0009e20000100800 */
[----:B0-----:R-:W-:Y:S01]  /*1fb50*/  LEA.HI.X.SX32 R2, R27, c[0x0][0x164], 0x1, P0 ;  /* 0x000059001b027a11 */ /* 0x001fe200000f0eff */
[----:B--2---:R-:W-:-:S04]  /*1fb60*/  IMAD R4, R17, 0x2, R0 ;  /* 0x0000000211047824 */ /* 0x004fc800078e0200 */
[----:B------:R-:W-:Y:S01]  /*1fb70*/  IMAD R5, R17, 0x2, R4 ;  /* 0x0000000211057824 */ /* 0x000fe200078e0204 */
[----:B------:R-:W-:Y:S02]  /*1fb80*/  LEA R17, P1, R14, R3, 0x1 ;  /* 0x000000030e117211 */ /* 0x000fe400078208ff */
[----:B------:R-:W-:-:S03]  /*1fb90*/  LEA.HI.X.SX32 R16, R16, R2, 0x1, P2 ;  /* 0x0000000210107211 */ /* 0x000fc600010f0eff */
[----:B------:R0:W-:Y:S01]  /*1fba0*/  STL [R1+0x61c], R17 ;  /* 0x00061c1101007387 */ /* 0x0001e20000100800 */
[-C--:B---3--:R-:W-:Y:S02]  /*1fbb0*/  LEA R19, P0, R13, R3.reuse, 0x1 ;  /* 0x000000030d137211 */ /* 0x088fe400078008ff */
[----:B----4-:R-:W-:-:S03]  /*1fbc0*/  LEA R18, P5, R12, R3, 0x1 ;  /* 0x000000030c127211 */ /* 0x010fc600078a08ff */
[----:B------:R-:W-:Y:S01]  /*1fbd0*/  STL [R1+0x624], R19 ;  /* 0x0006241301007387 */ /* 0x000fe20000100800 */
[----:B0-----:R-:W-:-:S03]  /*1fbe0*/  LEA R17, P4, R11, R3, 0x1 ;  /* 0x000000030b117211 */ /* 0x001fc600078808ff */
[----:B------:R0:W-:Y:S04]  /*1fbf0*/  STL [R1+0x62c], R18 ;  /* 0x00062c1201007387 */ /* 0x0001e80000100800 */
[----:B------:R1:W-:Y:S04]  /*1fc00*/  STL [R1+0x634], R17 ;  /* 0x0006341101007387 */ /* 0x0003e80000100800 */
[----:B------:R2:W-:Y:S01]  /*1fc10*/  STL [R1+0x5c8], R16 ;  /* 0x0005c81001007387 */ /* 0x0005e20000100800 */
[----:B0-----:R-:W-:Y:S02]  /*1fc20*/  LEA R18, P3, R10, R3, 0x1 ;  /* 0x000000030a127211 */ /* 0x001fe400078608ff */
[----:B-1----:R-:W-:-:S02]  /*1fc30*/  LEA.HI.X.SX32 R17, R15, R2, 0x1, P6 ;  /* 0x000000020f117211 */ /* 0x002fc400030f0eff */
[-C--:B------:R-:W-:Y:S02]  /*1fc40*/  LEA.HI.X.SX32 R15, R14, R2.reuse, 0x1, P1 ;  /* 0x000000020e0f7211 */ /* 0x080fe400008f0eff */
[-C--:B--2---:R-:W-:Y:S01]  /*1fc50*/  LEA R16, P2, R9, R3.reuse, 0x1 ;  /* 0x0000000309107211 */ /* 0x084fe200078408ff */
[----:B------:R-:W-:Y:S01]  /*1fc60*/  STL [R1+0x63c], R18 ;  /* 0x00063c1201007387 */ /* 0x000fe20000100800 */
[-C--:B------:R-:W-:Y:S02]  /*1fc70*/  LEA R14, P1, R8, R3.reuse, 0x1 ;  /* 0x00000003080e7211 */ /* 0x080fe400078208ff */
[----:B------:R-:W-:Y:S01]  /*1fc80*/  LEA.HI.X.SX32 R13, R13, R2, 0x1, P0 ;  /* 0x000000020d0d7211 */ /* 0x000fe200000f0eff */
[----:B------:R-:W-:Y:S04]  /*1fc90*/  STL [R1+0x610], R17 ;  /* 0x0006101101007387 */ /* 0x000fe80000100800 */
[----:B------:R-:W-:Y:S04]  /*1fca0*/  STL [R1+0x644], R16 ;  /* 0x0006441001007387 */ /* 0x000fe80000100800 */
[----:B------:R0:W-:Y:S04]  /*1fcb0*/  STL [R1+0x618], R15 ;  /* 0x0006180f01007387 */ /* 0x0001e80000100800 */
[----:B------:R1:W-:Y:S04]  /*1fcc0*/  STL [R1+0x64c], R14 ;  /* 0x00064c0e01007387 */ /* 0x0003e80000100800 */
[----:B------:R2:W-:Y:S01]  /*1fcd0*/  STL [R1+0x620], R13 ;  /* 0x0006200d01007387 */ /* 0x0005e20000100800 */
[----:B0-----:R-:W-:-:S02]  /*1fce0*/  LEA R15, P0, R29, R3, 0x1 ;  /* 0x000000031d0f7211 */ /* 0x001fc400078008ff */
[-C--:B-1----:R-:W-:Y:S02]  /*1fcf0*/  LEA.HI.X.SX32 R14, R12, R2.reuse, 0x1, P5 ;  /* 0x000000020c0e7211 */ /* 0x082fe400028f0eff */
        /* <DEDUP_REMOVED lines=12> */
[----:B------:R-:W-:Y:S02]  /*1fdc0*/  LEA.HI.X.SX32 R9, R8, R2, 0x1, P1 ;  /* 0x0000000208097211 */ /* 0x000fe400008f0eff */
[-C--:B--2---:R-:W-:Y:S01]  /*1fdd0*/  LEA R10, P2, R4, R3.reuse, 0x1 ;  /* 0x00000003040a7211 */ /* 0x084fe200078408ff */
[----:B------:R-:W-:Y:S01]  /*1fde0*/  STL [R1+0x670], R12 ;  /* 0x0006700c01007387 */ /* 0x000fe20000100800 */
[----:B------:R-:W-:-:S03]  /*1fdf0*/  LEA R8, P1, R5, R3, 0x1 ;  /* 0x0000000305087211 */ /* 0x000fc600078208ff */
[----:B------:R-:W-:Y:S04]  /*1fe00*/  STL [R1+0x640], R11 ;  /* 0x0006400b01007387 */ /* 0x000fe80000100800 */
[----:B------:R-:W-:Y:S04]  /*1fe10*/  STL [R1+0x678], R10 ;  /* 0x0006780a01007387 */ /* 0x000fe80000100800 */
[----:B------:R-:W-:Y:S04]  /*1fe20*/  STL [R1+0x648], R9 ;  /* 0x0006480901007387 */ /* 0x000fe80000100800 */
[----:B------:R0:W-:Y:S02]  /*1fe30*/  STL [R1+0x684], R8 ;  /* 0x0006840801007387 */ /* 0x0001e40000100800 */
[----:B0-----:R-:W-:-:S02]  /*1fe40*/  LEA.HI.X.SX32 R8, R28, R2, 0x1, P5 ;  /* 0x000000021c087211 */ /* 0x001fc400028f0eff */
[----:B------:R-:W0:Y:S01]  /*1fe50*/  S2R R28, SR_TID.X ;  /* 0x00000000001c7919 */ /* 0x000e220000002100 */
[-C--:B------:R-:W-:Y:S02]  /*1fe60*/  LEA.HI.X.SX32 R10, R29, R2.reuse, 0x1, P0 ;  /* 0x000000021d0a7211 */ /* 0x080fe400000f0eff */
[----:B------:R-:W-:Y:S02]  /*1fe70*/  LEA R9, P0, R6, R3, 0x1 ;  /* 0x0000000306097211 */ /* 0x000fe400078008ff */
[-C--:B------:R-:W-:Y:S01]  /*1fe80*/  LEA.HI.X.SX32 R3, R7, R2.reuse, 0x1, P4 ;  /* 0x0000000207037211 */ /* 0x080fe200020f0eff */
[----:B------:R-:W-:Y:S01]  /*1fe90*/  STL [R1+0x650], R10 ;  /* 0x0006500a01007387 */ /* 0x000fe20000100800 */
[----:B------:R-:W-:-:S03]  /*1fea0*/  LEA.HI.X.SX32 R7, R0, R2, 0x1, P3 ;  /* 0x0000000200077211 */ /* 0x000fc600018f0eff */
[----:B------:R-:W-:Y:S01]  /*1feb0*/  STL [R1+0x680], R9 ;  /* 0x0006800901007387 */ /* 0x000fe20000100800 */
[----:B------:R-:W-:-:S03]  /*1fec0*/  LEA.HI.X.SX32 R4, R4, R2, 0x1, P2 ;  /* 0x0000000204047211 */ /* 0x000fc600010f0eff */
[----:B------:R-:W-:Y:S04]  /*1fed0*/  STL [R1+0x658], R8 ;  /* 0x0006580801007387 */ /* 0x000fe80000100800 */
[----:B------:R1:W-:Y:S04]  /*1fee0*/  STL [R1+0x660], R3 ;  /* 0x0006600301007387 */ /* 0x0003e80000100800 */
[----:B------:R2:W5:Y:S01]  /*1fef0*/  LDL.LU R0, [R1+0x12e0] ;  /* 0x0012e00001007983 */ /* 0x0005620000300800 */
[----:B-1----:R-:W-:-:S03]  /*1ff00*/  LEA.HI.X.SX32 R3, R5, R2, 0x1, P1 ;  /* 0x0000000205037211 */ /* 0x002fc600008f0eff */
[----:B------:R-:W-:Y:S01]  /*1ff10*/  STL [R1+0x668], R7 ;  /* 0x0006680701007387 */ /* 0x000fe20000100800 */
[----:B------:R-:W-:-:S03]  /*1ff20*/  LEA.HI.X.SX32 R2, R6, R2, 0x1, P0 ;  /* 0x0000000206027211 */ /* 0x000fc600000f0eff */
[----:B------:R-:W-:Y:S04]  /*1ff30*/  STL [R1+0x674], R4 ;  /* 0x0006740401007387 */ /* 0x000fe80000100800 */
[----:B------:R0:W-:Y:S04]  /*1ff40*/  STL [R1+0x67c], R3 ;  /* 0x00067c0301007387 */ /* 0x0001e80000100800 */
[----:B------:R1:W-:Y:S01]  /*1ff50*/  STL [R1+0x66c], R2 ;  /* 0x00066c0201007387 */ /* 0x0003e20000100800 */
[----:B0-----:R-:W-:-:S03]  /*1ff60*/  IMAD.SHL.U32 R3, R28, 0x20, RZ ;  /* 0x000000201c037824 */ /* 0x001fc600078e00ff */
[----:B------:R2:W-:Y:S04]  /*1ff70*/  STL [R1+0x280], RZ ;  /* 0x000280ff01007387 */ /* 0x0005e80000100800 */
[----:B------:R2:W-:Y:S04]  /*1ff80*/  STL [R1+0x284], RZ ;  /* 0x000284ff01007387 */ /* 0x0005e80000100800 */
[----:B------:R2:W-:Y:S04]  /*1ff90*/  STL [R1+0xea0], R3 ;  /* 0x000ea00301007387 */ /* 0x0005e80000100800 */
        /* <DEDUP_REMOVED lines=196> */
[----:B------:R-:W-:Y:S01]  /*20be0*/  LOP3.LUT R7, R28, 0x3f, RZ, 0xc0, !PT ;  /* 0x0000003f1c077812 */ /* 0x000fe200078ec0ff */
[----:B------:R-:W-:-:S02]  /*20bf0*/  USHF.L.U32 UR4, UR7, 0x5, URZ ;  /* 0x0000000507047899 */ /* 0x000fc4000800063f */
[----:B------:R-:W-:Y:S02]  /*20c00*/  USHF.L.U32 UR5, UR6, 0x5, URZ ;  /* 0x0000000506057899 */ /* 0x000fe4000800063f */
[----:B-1----:R-:W-:Y:S01]  /*20c10*/  IMAD.SHL.U32 R2, R7, 0x2, RZ ;  /* 0x0000000207027824 */ /* 0x002fe200078e00ff */
[----:B------:R-:W-:Y:S02]  /*20c20*/  USHF.R.S32.HI UR7, URZ, 0x1f, UR4 ;  /* 0x0000001f3f077899 */ /* 0x000fe40008011404 */
[----:B------:R-:W-:Y:S02]  /*20c30*/  USHF.R.S32.HI UR6, URZ, 0x1f, UR5 ;  /* 0x0000001f3f067899 */ /* 0x000fe40008011405 */
[----:B------:R-:W-:Y:S02]  /*20c40*/  USHF.L.U32 UR12, UR5, 0x1, URZ ;  /* 0x00000001050c7899 */ /* 0x000fe4000800063f */
[----:B------:R-:W-:Y:S02]  /*20c50*/  USHF.L.U32 UR9, UR4, 0x1, URZ ;  /* 0x0000000104097899 */ /* 0x000fe4000800063f */
[----:B--2---:R-:W-:-:S05]  /*20c60*/  IMAD.MOV.U32 R28, RZ, RZ, 0x1f ;  /* 0x0000001fff1c7424 */ /* 0x004fca00078e00ff */
[----:B------:R-:W-:-:S04]  /*20c70*/  IADD3 R28, R28, c[0x0][0x180], RZ ;  /* 0x000060001c1c7a10 */ /* 0x000fc80007ffe0ff */
[----:B------:R-:W-:-:S04]  /*20c80*/  SHF.R.S32.HI R7, RZ, 0x1f, R28 ;  /* 0x0000001fff077819 */ /* 0x000fc8000001141c */
[----:B------:R-:W-:Y:S02]  /*20c90*/  LEA.HI R28, R7, R28, RZ, 0x5 ;  /* 0x0000001c071c7211 */ /* 0x000fe400078f28ff */
[----:B------:R-:W2:Y:S01]  /*20ca0*/  LDL R7, [R1+0xe88] ;  /* 0x000e880001077983 */ /* 0x000ea20000100800 */
[C---:B------:R-:W-:Y:S01]  /*20cb0*/  LOP3.LUT R6, R2.reuse, 0x10, RZ, 0x3c, !PT ;  /* 0x0000001002067812 */ /* 0x040fe200078e3cff */
[----:B------:R-:W-:Y:S01]  /*20cc0*/  USHF.L.U64.HI UR7, UR4, 0x1, UR7 ;  /* 0x0000000104077899 */ /* 0x000fe20008010207 */
[----:B------:R-:W-:Y:S01]  /*20cd0*/  SHF.R.S32.HI R4, RZ, 0x5, R28 ;  /* 0x00000005ff047819 */ /* 0x000fe2000001141c */
[----:B------:R-:W-:Y:S01]  /*20ce0*/  STL [R1+0x328], RZ ;  /* 0x000328ff01007387 */ /* 0x000fe20000100800 */
[C---:B------:R-:W-:Y:S01]  /*20cf0*/  LOP3.LUT R5, R2.reuse, 0x20, RZ, 0x3c, !PT ;  /* 0x0000002002057812 */ /* 0x040fe200078e3cff */
[----:B------:R-:W-:Y:S01]  /*20d00*/  USHF.L.U64.HI UR6, UR5, 0x1, UR6 ;  /* 0x0000000105067899 */ /* 0x000fe20008010206 */
[----:B------:R-:W-:Y:S01]  /*20d10*/  LOP3.LUT R4, R2, 0x30, RZ, 0x3c, !PT ;  /* 0x0000003002047812 */ /* 0x000fe200078e3cff */
[----:B------:R-:W-:Y:S01]  /*20d20*/  STL [R1+0x32c], RZ ;  /* 0x00032cff01007387 */ /* 0x000fe20000100800 */
[----:B------:R-:W-:-:S03]  /*20d30*/  UMOV UR4, URZ ;  /* 0x0000003f00047c82 */ /* 0x000fc60008000000 */
[----:B------:R-:W-:Y:S01]  /*20d40*/  STL [R1+0x310], RZ ;  /* 0x000310ff01007387 */ /* 0x000fe20000100800 */
[----:B--2---:R-:W-:-:S05]  /*20d50*/  LOP3.LUT R3, R7, 0x200, R3, 0xf8, !PT ;  /* 0x0000020007037812 */ /* 0x004fca00078ef803 */
[----:B------:R0:W-:Y:S04]  /*20d60*/  STL [R1+0xe90], R3 ;  /* 0x000e900301007387 */ /* 0x0001e80000100800 */
[----:B------:R1:W-:Y:S04]  /*20d70*/  STL [R1+0x314], RZ ;  /* 0x000314ff01007387 */ /* 0x0003e80000100800 */
[----:B------:R1:W-:Y:S01]  /*20d80*/  STL [R1+0x318], RZ ;  /* 0x000318ff01007387 */ /* 0x0003e20000100800 */
[----:B0-----:R-:W-:-:S03]  /*20d90*/  LOP3.LUT R3, R3, 0x20, RZ, 0x3c, !PT ;  /* 0x0000002003037812 */ /* 0x001fc600078e3cff */
        /* <DEDUP_REMOVED lines=53> */
[----:B------:R1:W-:Y:S02]  /*210f0*/  STL [R1+0xe94], R3 ;  /* 0x000e940301007387 */ /* 0x0003e40000100800 */
.L_x_3:
[----:B-----5:R-:W2:Y:S01]  /*21100*/  LDL R5, [R1+0x66c] ;  /* 0x00066c0001057983 */ /* 0x020ea20000100800 */
[----:B------:R-:W-:-:S02]  /*21110*/  UMOV UR5, 0xffffffe0 ;  /* 0xffffffe000057882 */ /* 0x000fc40000000000 */
[----:B------:R-:W-:Y:S02]  /*21120*/  ULDC UR8, c[0x0][0x180] ;  /* 0x0000600000087ab9 */ /* 0x000fe40000000800 */
[----:B------:R-:W-:Y:S01]  /*21130*/  UIMAD UR5, UR4, UR5, UR8 ;  /* 0x00000005040572a4 */ /* 0x000fe2000f8e0208 */
[----:B--2---:R-:W-:Y:S04]  /*21140*/  STL [R1+0x201c], R5 ;  /* 0x00201c0501007387 */ /* 0x004fe80000100800 */
[----:B------:R-:W2:Y:S04]  /*21150*/  LDL R4, [R1+0x680] ;  /* 0x0006800001047983 */ /* 0x000ea80000100800 */
[----:B------:R-:W-:Y:S04]  /*21160*/  STL [R1+0x2014], R10 ;  /* 0x0020140a01007387 */ /* 0x000fe80000100800 */
[----:B------:R-:W-:Y:S04]  /*21170*/  STL [R1+0x2000], R7 ;  /* 0x0020000701007387 */ /* 0x000fe80000100800 */
[----:B------:R-:W-:Y:S04]  /*21180*/  STL [R1+0x2008], R7 ;  /* 0x0020080701007387 */ /* 0x000fe80000100800 */
[----:B------:R-:W-:Y:S04]  /*21190*/  STL [R1+0x2018], R7 ;  /* 0x0020180701007387 */ /* 0x000fe80000100800 */
[----:B------:R0:W-:Y:S04]  /*211a0*/  STL [R1+0x1ffc], R9 ;  /* 0x001ffc0901007387 */ /* 0x0001e80000100800 */
[----:B0-----:R-:W3:Y:S04]  /*211b0*/  LDL R9, [R1+0x684] ;  /* 0x0006840001097983 */ /* 0x001ee80000100800 */
[----:B------:R-:W-:Y:S04]  /*211c0*/  STL [R1+0x1ff0], R3 ;  /* 0x001ff00301007387 */ /* 0x000fe80000100800 */
[----:B------:R-:W-:Y:S04]  /*211d0*/  STL [R1+0x1ff4], R3 ;  /* 0x001ff40301007387 */ /* 0x000fe80000100800 */
[----:B------:R-:W-:Y:S04]  /*211e0*/  STL [R1+0x2004], R3 ;  /* 0x0020040301007387 */ /* 0x000fe80000100800 */
[----:B------:R0:W-:Y:S04]  /*211f0*/  STL [R1+0x200c], R3 ;  /* 0x00200c0301007387 */ /* 0x0001e80000100800 */
[----:B01----:R-:W4:Y:S04]  /*21200*/  LDL R3, [R1+0x67c] ;  /* 0x00067c0001037983 */ /* 0x003f280000100800 */
[----:B------:R-:W-:Y:S04]  /*21210*/  STL [R1+0x1fec], R6 ;  /* 0x001fec0601007387 */ /* 0x000fe80000100800 */
[----:B------:R0:W-:Y:S04]  /*21220*/  STL [R1+0x1ff8], R6 ;  /* 0x001ff80601007387 */ /* 0x0001e80000100800 */
[----:B------:R1:W-:Y:S04]  /*21230*/  STL [R1+0x1fe8], R8 ;  /* 0x001fe80801007387 */ /* 0x0003e80000100800 */
[----:B------:R-:W-:Y:S04]  /*21240*/  STL [R1+0x1fe4], R29 ;  /* 0x001fe41d01007387 */ /* 0x000fe80000100800 */
        /* <DEDUP_REMOVED lines=39> */
[----:B------:R-:W0:Y:S04]  /*214c0*/  S2R R5, SR_TID.X ;  /* 0x0000000000057919 */ /* 0x000e280000002100 */
[----:B------:R-:W-:Y:S04]  /*214d0*/  STL [R1+0x1f94], R2 ;  /* 0x001f940201007387 */ /* 0x000fe80000100800 */
[----:B------:R-:W-:Y:S04]  /*214e0*/  STL [R1+0x1f98], R2 ;  /* 0x001f980201007387 */ /* 0x000fe80000100800 */
[----:B-----5:R-:W-:Y:S04]  /*214f0*/  STL [R1+0x1d30], R0 ;  /* 0x001d300001007387 */ /* 0x020fe80000100800 */
[----:B------:R-:W-:Y:S04]  /*21500*/  STL [R1+0x1d80], R0 ;  /* 0x001d800001007387 */ /* 0x000fe80000100800 */
[----:B------:R-:W-:Y:S04]  /*21510*/  STL [R1+0x1d84], R0 ;  /* 0x001d840001007387 */ /* 0x000fe80000100800 */
[----:B------:R-:W-:Y:S01]  /*21520*/  STL [R1+0x1d88], R0 ;  /* 0x001d880001007387 */ /* 0x000fe20000100800 */
[----:B0-----:R-:W-:-:S02]  /*21530*/  SHF.R.U32.HI R10, RZ, 0x5, R5 ;  /* 0x00000005ff0a7819 */ /* 0x001fc40000011605 */
[----:B------:R-:W-:Y:S01]  /*21540*/  SHF.R.U32.HI R5, RZ, 0x5, R5 ;  /* 0x00000005ff057819 */ /* 0x000fe20000011605 */
[----:B------:R-:W-:Y:S01]  /*21550*/  STL [R1+0x1d8c], R0 ;  /* 0x001d8c0001007387 */ /* 0x000fe20000100800 */
[----:B------:R-:W-:Y:S02]  /*21560*/  PRMT R7, RZ, 0x7610, R7 ;  /* 0x00007610ff077816 */ /* 0x000fe40000000007 */
[----:B------:R-:W-:Y:S01]  /*21570*/  SGXT.U32 R5, R5, 0x1 ;  /* 0x000000010505781a */ /* 0x000fe20000000000 */
[----:B------:R-:W-:Y:S01]  /*21580*/  STL [R1+0x1d90], R0 ;  /* 0x001d900001007387 */ /* 0x000fe20000100800 */
[----:B------:R-:W-:Y:S02]  /*21590*/  SGXT.U32 R10, R10, 0x1 ;  /* 0x000000010a0a781a */ /* 0x000fe40000000000 */
[----:B------:R-:W-:Y:S01]  /*215a0*/  LOP3.LUT R5, R5, 0x2, RZ, 0xfc, !PT ;  /* 0x0000000205057812 */ /* 0x000fe200078efcff */
[----:B------:R-:W-:Y:S01]  /*215b0*/  STL [R1+0x1d94], R0 ;  /* 0x001d940001007387 */ /* 0x000fe20000100800 */
[----:B------:R-:W-:-:S02]  /*215c0*/  LOP3.LUT R6, R10, 0x4, RZ, 0xfc, !PT ;  /* 0x000000040a067812 */ /* 0x000fc400078efcff */
[----:B------:R-:W-:Y:S01]  /*215d0*/  ISETP.GE.AND P2, PT, R5, UR5, PT ;  /* 0x0000000505007c0c */ /* 0x000fe2000bf46270 */
        /* <DEDUP_REMOVED lines=28> */
[----:B------:R0:W-:Y:S04]  /*217a0*/  STL [R1+0x1f40], R0 ;  /* 0x001f400001007387 */ /* 0x0001e80000100800 */
[----:B------:R-:W2:Y:S04]  /*217b0*/  LDL.LU R5, [R1+0x201c] ;  /* 0x00201c0001057983 */ /* 0x000ea80000300800 */
[----:B-1----:R-:W1:Y:S01]  /*217c0*/  S2R R8, SR_TID.X ;  /* 0x0000000000087919 */ /* 0x002e620000002100 */
[----:B0-----:R-:W-:-:S02]  /*217d0*/  PRMT R0, RZ, 0x7610, R0 ;  /* 0x00007610ff007816 */ /* 0x001fc40000000000 */
[----:B-1----:R-:W-:-:S04]  /*217e0*/  SHF.R.U32.HI R29, RZ, 0x5, R8 ;  /* 0x00000005ff1d7819 */ /* 0x002fc80000011608 */
[----:B------:R-:W-:-:S04]  /*217f0*/  SGXT.U32 R29, R29, 0x1 ;  /* 0x000000011d1d781a */ /* 0x000fc80000000000 */
[----:B------:R-:W-:-:S13]  /*21800*/  ISETP.GE.AND P1, PT, R29, UR5, PT ;  /* 0x000000051d007c0c */ /* 0x000fda000bf26270 */
[----:B--2---:R0:W2:Y:S04]  /*21810*/  @!P1 LDG.E.U16 R0, [R4.64] ;  /* 0x0000000a04009981 */ /* 0x0040a8000c1e1500 */
[----:B0-----:R-:W0:Y:S01]  /*21820*/  S2R R5, SR_TID.X ;  /* 0x0000000000057919 */ /* 0x001e220000002100 */
[----:B---3--:R-:W-:Y:S01]  /*21830*/  @!P2 IMAD.MOV.U32 R4, RZ, RZ, R9 ;  /* 0x000000ffff04a224 */ /* 0x008fe200078e0009 */
[----:B------:R-:W-:Y:S02]  /*21840*/  ISETP.GE.AND P3, PT, R6, UR5, PT ;  /* 0x0000000506007c0c */ /* 0x000fe4000bf66270 */
[----:B------:R-:W3:Y:S04]  /*21850*/  LDL R6, [R1+0x664] ;  /* 0x0006640001067983 */ /* 0x000ee80000100800 */
[----:B------:R-:W2:Y:S01]  /*21860*/  LDL R9, [R1+0x65c] ;  /* 0x00065c0001097983 */ /* 0x000ea20000100800 */
[----:B0-----:R-:W-:-:S04]  /*21870*/  SHF.R.U32.HI R5, RZ, 0x5, R5 ;  /* 0x00000005ff057819 */ /* 0x001fc80000011605 */
[----:B------:R-:W-:-:S04]  /*21880*/  SGXT.U32 R5, R5, 0x1 ;  /* 0x000000010505781a */ /* 0x000fc80000000000 */
[----:B------:R-:W-:-:S04]  /*21890*/  LOP3.LUT R5, R5, 0x8, RZ, 0xfc, !PT ;  /* 0x0000000805057812 */ /* 0x000fc800078efcff */
[----:B------:R-:W-:Y:S01]  /*218a0*/  ISETP.GE.AND P1, PT, R5, UR5, PT ;  /* 0x0000000505007c0c */ /* 0x000fe2000bf26270 */
[----:B----4-:R-:W-:-:S05]  /*218b0*/  @!P2 IMAD.MOV.U32 R5, RZ, RZ, R3 ;  /* 0x000000ffff05a224 */ /* 0x010fca00078e0003 */
[----:B------:R-:W4:Y:S01]  /*218c0*/  @!P2 LDG.E.U16 R7, [R4.64] ;  /* 0x0000000a0407a981 */ /* 0x000f22000c1e1500 */
[----:B------:R-:W-:-:S04]  /*218d0*/  LOP3.LUT R10, R10, 0x6, RZ, 0xfc, !PT ;  /* 0x000000060a0a7812 */ /* 0x000fc800078efcff */
[----:B------:R-:W-:Y:S02]  /*218e0*/  ISETP.GE.AND P0, PT, R10, UR5, PT ;  /* 0x000000050a007c0c */ /* 0x000fe4000bf06270 */
[----:B------:R-:W0:Y:S04]  /*218f0*/  S2R R10, SR_TID.X ;  /* 0x00000000000a7919 */ /* 0x000e280000002100 */
[----:B----4-:R1:W-:Y:S04]  /*21900*/  STL [R1+0x70], R7 ;  /* 0x0000700701007387 */ /* 0x0103e80000100800 */
[----:B-1----:R-:W4:Y:S04]  /*21910*/  LDL.LU R7, [R1+0x2018] ;  /* 0x0020180001077983 */ /* 0x002f280000300800 */
[----:B------:R-:W2:Y:S04]  /*21920*/  LDL R4, [R1+0x674] ;  /* 0x0006740001047983 */ /* 0x000ea80000100800 */
[----:B------:R-:W2:Y:S01]  /*21930*/  LDL R5, [R1+0x678] ;  /* 0x0006780001057983 */ /* 0x000ea20000100800 */
[----:B0-----:R-:W-:-:S04]  /*21940*/  SHF.R.U32.HI R10, RZ, 0x5, R10 ;  /* 0x00000005ff0a7819 */ /* 0x001fc8000001160a */
[----:B------:R-:W-:Y:S02]  /*21950*/  SGXT.U32 R10, R10, 0x1 ;  /* 0x000000010a0a781a */ /* 0x000fe40000000000 */
[----:B------:R-:W-:Y:S02]  /*21960*/  PRMT R28, RZ, 0x7610, R28 ;  /* 0x00007610ff1c7816 */ /* 0x000fe4000000001c */
[----:B------:R-:W-:-:S04]  /*21970*/  LOP3.LUT R10, R10, 0xa, RZ, 0xfc, !PT ;  /* 0x0000000a0a0a7812 */ /* 0x000fc800078efcff */
[----:B------:R-:W-:Y:S02]  /*21980*/  ISETP.GE.AND P2, PT, R10, UR5, PT ;  /* 0x000000050a007c0c */ /* 0x000fe4000bf46270 */
[----:B------:R-:W3:Y:S01]  /*21990*/  LDL.LU R10, [R1+0x2014] ;  /* 0x00201400010a7983 */ /* 0x000ee20000300800 */
[----:B--2---:R-:W-:-:S04]  /*219a0*/  @!P3 LOP3.LUT R5, R5, R4, RZ, 0x3c, !PT ;  /* 0x000000040505b212 */ /* 0x004fc800078e3cff */
[----:B------:R-:W-:-:S04]  /*219b0*/  @!P3 LOP3.LUT R4, R5, R4, RZ, 0x3c, !PT ;  /* 0x000000040504b212 */ /* 0x000fc800078e3cff */
[----:B------:R-:W-:-:S05]  /*219c0*/  @!P3 LOP3.LUT R5, R5, R4, RZ, 0x3c, !PT ;  /* 0x000000040505b212 */ /* 0x000fca00078e3cff */
[----:B------:R0:W2:Y:S04]  /*219d0*/  @!P3 LDG.E.U16 R28, [R4.64] ;  /* 0x0000000a041cb981 */ /* 0x0000a8000c1e1500 */
[----:B0-----:R-:W2:Y:S04]  /*219e0*/  LDL R4, [R1+0x668] ;  /* 0x0006680001047983 */ /* 0x001ea80000100800 */
[----:B------:R-:W2:Y:S01]  /*219f0*/  LDL R5, [R1+0x670] ;  /* 0x0006700001057983 */ /* 0x000ea20000100800 */
[----:B----4-:R-:W-:-:S03]  /*21a00*/  PRMT R7, RZ, 0x7610, R7 ;  /* 0x00007610ff077816 */ /* 0x010fc60000000007 */
[----:B------:R-:W0:Y:S01]  /*21a10*/  S2R R3, SR_TID.X ;  /* 0x0000000000037919 */ /* 0x000e220000002100 */
[----:B--2---:R-:W-:-:S04]  /*21a20*/  @!P0 LOP3.LUT R5, R5, R4, RZ, 0x3c, !PT ;  /* 0x0000000405058212 */ /* 0x004fc800078e3cff */
[----:B------:R-:W-:-:S04]  /*21a30*/  @!P0 LOP3.LUT R4, R5, R4, RZ, 0x3c, !PT ;  /* 0x0000000405048212 */ /* 0x000fc800078e3cff */
[----:B------:R-:W-:-:S05]  /*21a40*/  @!P0 LOP3.LUT R5, R5, R4, RZ, 0x3c, !PT ;  /* 0x0000000405058212 */ /* 0x000fca00078e3cff */
[----:B------:R-:W2:Y:S01]  /*21a50*/  @!P0 LDG.E.U16 R7, [R4.64] ;  /* 0x0000000a04078981 */ /* 0x000ea2000c1e1500 */
[----:B0-----:R-:W-:-:S04]  /*21a60*/  SHF.R.U32.HI R3, RZ, 0x5, R3 ;  /* 0x00000005ff037819 */ /* 0x001fc80000011603 */
[----:B------:R-:W-:Y:S01]  /*21a70*/  SGXT.U32 R3, R3, 0x1 ;  /* 0x000000010303781a */ /* 0x000fe20000000000 */
[----:B------:R0:W-:Y:S03]  /*21a80*/  STL [R1+0x88], R28 ;  /* 0x0000881c01007387 */ /* 0x0001e60000100800 */
[C---:B0-----:R-:W-:Y:S02]  /*21a90*/  LOP3.LUT R28, R3.reuse, 0xc, RZ, 0xfc, !PT ;  /* 0x0000000c031c7812 */ /* 0x041fe400078efcff */
[----:B------:R-:W-:Y:S02]  /*21aa0*/  LOP3.LUT R3, R3, 0xe, RZ, 0xfc, !PT ;  /* 0x0000000e03037812 */ /* 0x000fe400078efcff */
[----:B------:R-:W-:Y:S02]  /*21ab0*/  ISETP.GE.AND P3, PT, R28, UR5, PT ;  /* 0x000000051c007c0c */ /* 0x000fe4000bf66270 */
[----:B------:R-:W4:Y:S01]  /*21ac0*/  LDL.LU R28, [R1+0x2010] ;  /* 0x00201000011c7983 */ /* 0x000f220000300800 */
[----:B------:R-:W-:-:S03]  /*21ad0*/  ISETP.GE.AND P4, PT, R3, UR5, PT ;  /* 0x0000000503007c0c */ /* 0x000fc6000bf86270 */
[----:B------:R-:W4:Y:S04]  /*21ae0*/  LDL.LU R3, [R1+0x200c] ;  /* 0x00200c0001037983 */ /* 0x000f280000300800 */
[----:B--2---:R0:W-:Y:S04]  /*21af0*/  STL [R1+0x8c], R7 ;  /* 0x00008c0701007387 */ /* 0x0041e80000100800 */
[----:B0-----:R-:W2:Y:S04]  /*21b00*/  LDL.LU R7, [R1+0x2008] ;  /* 0x0020080001077983 */ /* 0x001ea80000300800 */
[----:B------:R-:W2:Y:S01]  /*21b10*/  LDL R5, [R1+0x660] ;  /* 0x0006600001057983 */ /* 0x000ea20000100800 */
[----:B---3--:R-:W-:Y:S01]  /*21b20*/  PRMT R10, RZ, 0x7610, R10 ;  /* 0x00007610ff0a7816 */ /* 0x008fe2000000000a */
[----:B------:R-:W-:-:S02]  /*21b30*/  @!P1 IMAD.MOV.U32 R4, RZ, RZ, R6 ;  /* 0x000000ffff049224 */ /* 0x000fc400078e0006 */
[----:B------:R-:W3:Y:S04]  /*21b40*/  LDL R6, [R1+0x63c] ;  /* 0x00063c0001067983 */ /* 0x000ee80000100800 */
[----:B--2---:R0:W2:Y:S04]  /*21b50*/  @!P1 LDG.E.U16 R10, [R4.64] ;  /* 0x0000000a040a9981 */ /* 0x0040a8000c1e1500 */
[----:B0-----:R-:W0:Y:S02]  /*21b60*/  S2R R5, SR_TID.X ;  /* 0x0000000000057919 */ /* 0x001e240000002100 */
[----:B0-----:R-:W-:-:S04]  /*21b70*/  SHF.R.U32.HI R5, RZ, 0x5, R5 ;  /* 0x00000005ff057819 */ /* 0x001fc80000011605 */
[----:B------:R-:W-:-:S04]  /*21b80*/  SGXT.U32 R5, R5, 0x1 ;  /* 0x000000010505781a */ /* 0x000fc80000000000 */
[----:B------:R-:W-:Y:S02]  /*21b90*/  LOP3.LUT R4, R5, 0x10, RZ, 0xfc, !PT ;  /* 0x0000001005047812 */ /* 0x000fe400078efcff */
[----:B------:R-:W2:Y:S01]  /*21ba0*/  LDL R5, [R1+0x658] ;  /* 0x0006580001057983 */ /* 0x000ea20000100800 */
[----:B----4-:R-:W-:Y:S02]  /*21bb0*/  PRMT R3, RZ, 0x7610, R3 ;  /* 0x00007610ff037816 */ /* 0x010fe40000000003 */
[----:B------:R-:W-:Y:S01]  /*21bc0*/  ISETP.GE.AND P0, PT, R4, UR5, PT ;  /* 0x0000000504007c0c */ /* 0x000fe2000bf06270 */
[----:B------:R-:W-:-:S05]  /*21bd0*/  @!P2 IMAD.MOV.U32 R4, RZ, RZ, R9 ;  /* 0x000000ffff04a224 */ /* 0x000fca00078e0009 */
[----:B--2---:R-:W2:Y:S04]  /*21be0*/  @!P2 LDG.E.U16 R3, [R4.64] ;  /* 0x0000000a0403a981 */ /* 0x004ea8000c1e1500 */
[----:B--2---:R0:W-:Y:S04]  /*21bf0*/  STL [R1+0x54], R3 ;  /* 0x0000540301007387 */ /* 0x0041e80000100800 */
[----:B0-----:R-:W2:Y:S04]  /*21c00*/  LDL.LU R3, [R1+0x2004] ;  /* 0x0020040001037983 */ /* 0x001ea80000300800 */
[----:B------:R-:W4:Y:S04]  /*21c10*/  LDL R4, [R1+0x650] ;  /* 0x0006500001047983 */ /* 0x000f280000100800 */
[----:B------:R-:W4:Y:S01]  /*21c20*/  LDL R5, [R1+0x654] ;  /* 0x0006540001057983 */ /* 0x000f220000100800 */
[----:B------:R-:W-:-:S02]  /*21c30*/  PRMT R7, RZ, 0x7610, R7 ;  /* 0x00007610ff077816 */ /* 0x000fc40000000007 */
[----:B----4-:R-:W-:-:S04]  /*21c40*/  @!P3 LOP3.LUT R5, R5, R4, RZ, 0x3c, !PT ;  /* 0x000000040505b212 */ /* 0x010fc800078e3cff */
[----:B------:R-:W-:-:S04]  /*21c50*/  @!P3 LOP3.LUT R4, R5, R4, RZ, 0x3c, !PT ;  /* 0x000000040504b212 */ /* 0x000fc800078e3cff */
[----:B------:R-:W-:-:S05]  /*21c60*/  @!P3 LOP3.LUT R5, R5, R4, RZ, 0x3c, !PT ;  /* 0x000000040505b212 */ /* 0x000fca00078e3cff */
[----:B------:R-:W4:Y:S04]  /*21c70*/  @!P3 LDG.E.U16 R7, [R4.64] ;  /* 0x0000000a0407b981 */ /* 0x000f28000c1e1500 */
[----:B----4-:R0:W-:Y:S04]  /*21c80*/  STL [R1+0x6c], R7 ;  /* 0x00006c0701007387 */ /* 0x0101e80000100800 */
[----:B0-----:R-:W4:Y:S04]  /*21c90*/  LDL.LU R7, [R1+0x2000] ;  /* 0x0020000001077983 */ /* 0x001f280000300800 */
[----:B------:R-:W3:Y:S04]  /*21ca0*/  LDL R4, [R1+0x648] ;  /* 0x0006480001047983 */ /* 0x000ee80000100800 */
[----:B------:R-:W3:Y:S01]  /*21cb0*/  LDL R5, [R1+0x64c] ;  /* 0x00064c0001057983 */ /* 0x000ee20000100800 */
[----:B--2---:R-:W-:-:S02]  /*21cc0*/  PRMT R3, RZ, 0x7610, R3 ;  /* 0x00007610ff037816 */ /* 0x004fc40000000003 */
[----:B---3--:R-:W-:-:S04]  /*21cd0*/  @!P4 LOP3.LUT R5, R5, R4, RZ, 0x3c, !PT ;  /* 0x000000040505c212 */ /* 0x008fc800078e3cff */
[----:B------:R-:W-:-:S04]  /*21ce0*/  @!P4 LOP3.LUT R4, R5, R4, RZ, 0x3c, !PT ;  /* 0x000000040504c212 */ /* 0x000fc800078e3cff */
[----:B------:R-:W-:-:S05]  /*21cf0*/  @!P4 LOP3.LUT R5, R5, R4, RZ, 0x3c, !PT ;  /* 0x000000040505c212 */ /* 0x000fca00078e3cff */
[----:B------:R-:W2:Y:S04]  /*21d00*/  @!P4 LDG.E.U16 R3, [R4.64] ;  /* 0x0000000a0403c981 */ /* 0x000ea8000c1e1500 */
[----:B------:R-:W0:Y:S04]  /*21d10*/  S2R R9, SR_TID.X ;  /* 0x0000000000097919 */ /* 0x000e280000002100 */
[----:B--2---:R1:W-:Y:S04]  /*21d20*/  STL [R1+0x84], R3 ;  /* 0x0000840301007387 */ /* 0x0043e80000100800 */
[----:B------:R-:W2:Y:S04]  /*21d30*/  LDL R4, [R1+0x640] ;  /* 0x0006400001047983 */ /* 0x000ea80000100800 */
[----:B------:R-:W2:Y:S01]  /*21d40*/  LDL R5, [R1+0x644] ;  /* 0x0006440001057983 */ /* 0x000ea20000100800 */
[----:B0-----:R-:W-:-:S04]  /*21d50*/  SHF.R.U32.HI R9, RZ, 0x5, R9 ;  /* 0x00000005ff097819 */ /* 0x001fc80000011609 */
[----:B------:R-:W-:-:S04]  /*21d60*/  SGXT.U32 R9, R9, 0x1 ;  /* 0x000000010909781a */ /* 0x000fc80000000000 */
[----:B------:R-:W-:Y:S02]  /*21d70*/  LOP3.LUT R9, R9, 0x12, RZ, 0xfc, !PT ;  /* 0x0000001209097812 */ /* 0x000fe400078efcff */
[----:B----4-:R-:W-:Y:S02]  /*21d80*/  PRMT R7, RZ, 0x7610, R7 ;  /* 0x00007610ff077816 */ /* 0x010fe40000000007 */
[----:B------:R-:W-:Y:S02]  /*21d90*/  ISETP.GE.AND P1, PT, R9, UR5, PT ;  /* 0x0000000509007c0c */ /* 0x000fe4000bf26270 */
[----:B------:R-:W3:Y:S04]  /*21da0*/  LDL.LU R9, [R1+0x1ffc] ;  /* 0x001ffc0001097983 */ /* 0x000ee80000300800 */
[----:B-1----:R-:W0:Y:S01]  /*21db0*/  S2R R3, SR_TID.X ;  /* 0x0000000000037919 */ /* 0x002e220000002100 */
[----:B--2---:R-:W-:-:S04]  /*21dc0*/  @!P0 LOP3.LUT R5, R5, R4, RZ, 0x3c, !PT ;  /* 0x0000000405058212 */ /* 0x004fc800078e3cff */
[----:B------:R-:W-:-:S04]  /*21dd0*/  @!P0 LOP3.LUT R4, R5, R4, RZ, 0x3c, !PT ;  /* 0x0000000405048212 */ /* 0x000fc800078e3cff */
[----:B------:R-:W-:-:S05]  /*21de0*/  @!P0 LOP3.LUT R5, R5, R4, RZ, 0x3c, !PT ;  /* 0x0000000405058212 */ /* 0x000fca00078e3cff */
[----:B------:R1:W2:Y:S04]  /*21df0*/  @!P0 LDG.E.U16 R7, [R4.64] ;  /* 0x0000000a04078981 */ /* 0x0002a8000c1e1500 */
[----:B-1----:R-:W4:Y:S01]  /*21e00*/  LDL R5, [R1+0x638] ;  /* 0x0006380001057983 */ /* 0x002f220000100800 */
[----:B0-----:R-:W-:-:S04]  /*21e10*/  SHF.R.U32.HI R3, RZ, 0x5, R3 ;  /* 0x00000005ff037819 */ /* 0x001fc80000011603 */
[----:B------:R-:W-:-:S04]  /*21e20*/  SGXT.U32 R3, R3, 0x1 ;  /* 0x000000010303781a */ /* 0x000fc80000000000 */
[----:B------:R-:W-:Y:S02]  /*21e30*/  LOP3.LUT R4, R3, 0x14, RZ, 0xfc, !PT ;  /* 0x0000001403047812 */ /* 0x000fe400078efcff */
[----:B---3--:R-:W-:Y:S02]  /*21e40*/  PRMT R9, RZ, 0x7610, R9 ;  /* 0x00007610ff097816 */ /* 0x008fe40000000009 */
[----:B------:R-:W-:Y:S01]  /*21e50*/  ISETP.GE.AND P0, PT, R4, UR5, PT ;  /* 0x0000000504007c0c */ /* 0x000fe2000bf06270 */
[----:B------:R-:W-:Y:S01]  /*21e60*/  @!P1 IMAD.MOV.U32 R4, RZ, RZ, R6 ;  /* 0x000000ffff049224 */ /* 0x000fe200078e0006 */
[----:B------:R-:W0:Y:S04]  /*21e70*/  S2R R3, SR_TID.X ;  /* 0x0000000000037919 */ /* 0x000e280000002100 */
[----:B----4-:R1:W3:Y:S01]  /*21e80*/  @!P1 LDG.E.U16 R9, [R4.64] ;  /* 0x0000000a04099981 */ /* 0x0102e2000c1e1500 */
[----:B0-----:R-:W-:-:S04]  /*21e90*/  SHF.R.U32.HI R3, RZ, 0x5, R3 ;  /* 0x00000005ff037819 */ /* 0x001fc80000011603 */
[----:B------:R-:W-:-:S04]  /*21ea0*/  SGXT.U32 R3, R3, 0x1 ;  /* 0x000000010303781a */ /* 0x000fc80000000000 */
[----:B------:R-:W-:Y:S01]  /*21eb0*/  LOP3.LUT R6, R3, 0x16, RZ, 0xfc, !PT ;  /* 0x0000001603067812 */ /* 0x000fe200078efcff */
[----:B-1----:R-:W4:Y:S04]  /*21ec0*/  LDL R4, [R1+0x630] ;  /* 0x0006300001047983 */ /* 0x002f280000100800 */
[----:B------:R-:W4:Y:S01]  /*21ed0*/  LDL R5, [R1+0x634] ;  /* 0x0006340001057983 */ /* 0x000f220000100800 */
[----:B------:R-:W-:-:S03]  /*21ee0*/  ISETP.GE.AND P1, PT, R6, UR5, PT ;  /* 0x0000000506007c0c */ /* 0x000fc6000bf26270 */
[----:B---3--:R-:W-:Y:S04]  /*21ef0*/  STL [R1+0x1f34], R9 ;  /* 0x001f340901007387 */ /* 0x008fe80000100800 */
[----:B------:R-:W3:Y:S01]  /*21f00*/  LDL.LU R6, [R1+0x1ff8] ;  /* 0x001ff80001067983 */ /* 0x000ee20000300800 */
[----:B----4-:R-:W-:-:S04]  /*21f10*/  @!P0 LOP3.LUT R5, R5, R4, RZ, 0x3c, !PT ;  /* 0x0000000405058212 */ /* 0x010fc800078e3cff */
[----:B------:R-:W-:-:S04]  /*21f20*/  @!P0 LOP3.LUT R4, R5, R4, RZ, 0x3c, !PT ;  /* 0x0000000405048212 */ /* 0x000fc800078e3cff */
[----:B------:R-:W-:Y:S01]  /*21f30*/  @!P0 LOP3.LUT R5, R5, R4, RZ, 0x3c, !PT ;  /* 0x0000000405058212 */ /* 0x000fe200078e3cff */
[----:B------:R-:W0:Y:S01]  /*21f40*/  S2R R3, SR_TID.X ;  /* 0x0000000000037919 */ /* 0x000e220000002100 */
[----:B---3--:R-:W-:-:S06]  /*21f50*/  PRMT R6, RZ, 0x7610, R6 ;  /* 0x00007610ff067816 */ /* 0x008fcc0000000006 */
[----:B------:R1:W3:Y:S01]  /*21f60*/  @!P0 LDG.E.U16 R6, [R4.64] ;  /* 0x0000000a04068981 */ /* 0x0002e2000c1e1500 */
[----:B0-----:R-:W-:-:S04]  /*21f70*/  SHF.R.U32.HI R3, RZ, 0x5, R3 ;  /* 0x00000005ff037819 */ /* 0x001fc80000011603 */
[----:B------:R-:W-:Y:S01]  /*21f80*/  SGXT.U32 R3, R3, 0x1 ;  /* 0x000000010303781a */ /* 0x000fe20000000000 */
[----:B-1----:R-:W4:Y:S03]  /*21f90*/  LDL R4, [R1+0x628] ;  /* 0x0006280001047983 */ /* 0x002f260000100800 */
[----:B------:R-:W-:-:S04]  /*21fa0*/  LOP3.LUT R3, R3, 0x18, RZ, 0xfc, !PT ;  /* 0x0000001803037812 */ /* 0x000fc800078efcff */
[----:B------:R-:W-:Y:S01]  /*21fb0*/  ISETP.GE.AND P0, PT, R3, UR5, PT ;  /* 0x0000000503007c0c */ /* 0x000fe2000bf06270 */
[----:B---3--:R0:W-:Y:S04]  /*21fc0*/  STL [R1+0x48], R6 ;  /* 0x0000480601007387 */ /* 0x0081e80000100800 */
[----:B------:R-:W4:Y:S04]  /*21fd0*/  LDL R5, [R1+0x62c] ;  /* 0x00062c0001057983 */ /* 0x000f280000100800 */
[----:B------:R-:W3:Y:S01]  /*21fe0*/  LDL.LU R3, [R1+0x1ff4] ;  /* 0x001ff40001037983 */ /* 0x000ee20000300800 */
[----:B----4-:R-:W-:-:S04]  /*21ff0*/  @!P1 LOP3.LUT R5, R5, R4, RZ, 0x3c, !PT ;  /* 0x0000000405059212 */ /* 0x010fc800078e3cff */
[C---:B------:R-:W-:Y:S02]  /*22000*/  @!P1 LOP3.LUT R4, R5.reuse, R4, RZ, 0x3c, !PT ;  /* 0x0000000405049212 */ /* 0x040fe400078e3cff */
[----:B---3--:R-:W-:Y:S02]  /*22010*/  PRMT R3, RZ, 0x7610, R3 ;  /* 0x00007610ff037816 */ /* 0x008fe40000000003 */
[----:B------:R-:W-:-:S05]  /*22020*/  @!P1 LOP3.LUT R5, R5, R4, RZ, 0x3c, !PT ;  /* 0x0000000405059212 */ /* 0x000fca00078e3cff */
[----:B------:R-:W3:Y:S04]  /*22030*/  @!P1 LDG.E.U16 R3, [R4.64] ;  /* 0x0000000a04039981 */ /* 0x000ee8000c1e1500 */
[----:B0-----:R-:W0:Y:S04]  /*22040*/  S2R R6, SR_TID.X ;  /* 0x0000000000067919 */ /* 0x001e280000002100 */
[----:B---3--:R1:W-:Y:S04]  /*22050*/  STL [R1+0x64], R3 ;  /* 0x0000640301007387 */ /* 0x0083e80000100800 */
[----:B-1----:R-:W3:Y:S04]  /*22060*/  LDL.LU R3, [R1+0x1ff0] ;  /* 0x001ff00001037983 */ /* 0x002ee80000300800 */
[----:B------:R-:W4:Y:S04]  /*22070*/  LDL R4, [R1+0x620] ;  /* 0x0006200001047983 */ /* 0x000f280000100800 */
[----:B------:R-:W4:Y:S01]  /*22080*/  LDL R5, [R1+0x624] ;  /* 0x0006240001057983 */ /* 0x000f220000100800 */
[----:B0-----:R-:W-:-:S04]  /*22090*/  SHF.R.U32.HI R6, RZ, 0x5, R6 ;  /* 0x00000005ff067819 */ /* 0x001fc80000011606 */
[----:B------:R-:W-:-:S04]  /*220a0*/  SGXT.U32 R6, R6, 0x1 ;  /* 0x000000010606781a */ /* 0x000fc80000000000 */
[----:B------:R-:W-:-:S04]  /*220b0*/  LOP3.LUT R6, R6, 0x1a, RZ, 0xfc, !PT ;  /* 0x0000001a06067812 */ /* 0x000fc800078efcff */
[----:B------:R-:W-:Y:S02]  /*220c0*/  ISETP.GE.AND P1, PT, R6, UR5, PT ;  /* 0x0000000506007c0c */ /* 0x000fe4000bf26270 */
[----:B------:R-:W2:Y:S01]  /*220d0*/  LDL.LU R6, [R1+0x1fec] ;  /* 0x001fec0001067983 */ /* 0x000ea20000300800 */
[----:B---3--:R-:W-:Y:S02]  /*220e0*/  PRMT R3, RZ, 0x7610, R3 ;  /* 0x00007610ff037816 */ /* 0x008fe40000000003 */
[----:B----4-:R-:W-:-:S04]  /*220f0*/  @!P0 LOP3.LUT R5, R5, R4, RZ, 0x3c, !PT ;  /* 0x0000000405058212 */ /* 0x010fc800078e3cff */
[----:B------:R-:W-:-:S04]  /*22100*/  @!P0 LOP3.LUT R4, R5, R4, RZ, 0x3c, !PT ;  /* 0x0000000405048212 */ /* 0x000fc800078e3cff */
[----:B------:R-:W-:-:S05]  /*22110*/  @!P0 LOP3.LUT R5, R5, R4, RZ, 0x3c, !PT ;  /* 0x0000000405058212 */ /* 0x000fca00078e3cff */
[----:B------:R0:W3:Y:S04]  /*22120*/  @!P0 LDG.E.U16 R3, [R4.64] ;  /* 0x0000000a04038981 */ /* 0x0000e8000c1e1500 */
[----:B0-----:R-:W4:Y:S04]  /*22130*/  LDL R4, [R1+0x618] ;  /* 0x0006180001047983 */ /* 0x001f280000100800 */
[----:B------:R-:W4:Y:S01]  /*22140*/  LDL R5, [R1+0x61c] ;  /* 0x00061c0001057983 */ /* 0x000f220000100800 */
[----:B------:R-:W-:-:S04]  /*22150*/  SHF.R.U32.HI R8, RZ, 0x5, R8 ;  /* 0x00000005ff087819 */ /* 0x000fc80000011608 */
[----:B------:R-:W-:Y:S02]  /*22160*/  SGXT.U32 R8, R8, 0x1 ;  /* 0x000000010808781a */ /* 0x000fe40000000000 */
[----:B--2---:R-:W-:Y:S02]  /*22170*/  PRMT R6, RZ, 0x7610, R6 ;  /* 0x00007610ff067816 */ /* 0x004fe40000000006 */
[----:B------:R-:W-:-:S04]  /*22180*/  LOP3.LUT R8, R8, 0x1c, RZ, 0xfc, !PT ;  /* 0x0000001c08087812 */ /* 0x000fc800078efcff */
[----:B------:R-:W-:Y:S02]  /*22190*/  ISETP.GE.AND P0, PT, R8, UR5, PT ;  /* 0x0000000508007c0c */ /* 0x000fe4000bf06270 */
[----:B------:R-:W2:Y:S01]  /*221a0*/  LDL.LU R8, [R1+0x1fe8] ;  /* 0x001fe80001087983 */ /* 0x000ea20000300800 */
[----:B----4-:R-:W-:-:S04]  /*221b0*/  @!P1 LOP3.LUT R5, R5, R4, RZ, 0x3c, !PT ;  /* 0x0000000405059212 */ /* 0x010fc800078e3cff */
[----:B------:R-:W-:-:S04]  /*221c0*/  @!P1 LOP3.LUT R4, R5, R4, RZ, 0x3c, !PT ;  /* 0x0000000405049212 */ /* 0x000fc800078e3cff */
[----:B------:R-:W-:-:S05]  /*221d0*/  @!P1 LOP3.LUT R5, R5, R4, RZ, 0x3c, !PT ;  /* 0x0000000405059212 */ /* 0x000fca00078e3cff */
[----:B------:R0:W4:Y:S04]  /*221e0*/  @!P1 LDG.E.U16 R6, [R4.64] ;  /* 0x0000000a04069981 */ /* 0x000128000c1e1500 */
[----:B0-----:R-:W3:Y:S04]  /*221f0*/  LDL R4, [R1+0x610] ;  /* 0x0006100001047983 */ /* 0x001ee80000100800 */
[----:B------:R-:W3:Y:S01]  /*22200*/  LDL R5, [R1+0x614] ;  /* 0x0006140001057983 */ /* 0x000ee20000100800 */
[----:B--2---:R-:W-:-:S03]  /*22210*/  PRMT R8, RZ, 0x7610, R8 ;  /* 0x00007610ff087816 */ /* 0x004fc60000000008 */
[----:B----4-:R-:W-:Y:S01]  /*22220*/  STL [R1+0x1f38], R6 ;  /* 0x001f380601007387 */ /* 0x010fe20000100800 */
[----:B---3--:R-:W-:-:S04]  /*22230*/  @!P0 LOP3.LUT R5, R5, R4, RZ, 0x3c, !PT ;  /* 0x0000000405058212 */ /* 0x008fc800078e3cff */
[----:B------:R-:W-:-:S04]  /*22240*/  @!P0 LOP3.LUT R4, R5, R4, RZ, 0x3c, !PT ;  /* 0x0000000405048212 */ /* 0x000fc800078e3cff */
[----:B------:R-:W-:Y:S01]  /*22250*/  @!P0 LOP3.LUT R5, R5, R4, RZ, 0x3c, !PT ;  /* 0x0000000405058212 */ /* 0x000fe200078e3cff */
[----:B------:R-:W-:Y:S04]  /*22260*/  STL [R1+0x1f3c], R6 ;  /* 0x001f3c0601007387 */ /* 0x000fe80000100800 */
[----:B------:R0:W2:Y:S04]  /*22270*/  @!P0 LDG.E.U16 R8, [R4.64] ;  /* 0x0000000a04088981 */ /* 0x0000a8000c1e1500 */
[----:B0-----:R-:W3:Y:S04]  /*22280*/  LDL R4, [R1+0x5c8] ;  /* 0x0005c80001047983 */ /* 0x001ee80000100800 */
[----:B------:R-:W3:Y:S01]  /*22290*/  LDL R5, [R1+0x5cc] ;  /* 0x0005cc0001057983 */ /* 0x000ee20000100800 */
[----:B------:R-:W-:-:S04]  /*222a0*/  LOP3.LUT R29, R29, 0x1e, RZ, 0xfc, !PT ;  /* 0x0000001e1d1d7812 */ /* 0x000fc800078efcff */
[----:B------:R-:W-:Y:S02]  /*222b0*/  ISETP.GE.AND P1, PT, R29, UR5, PT ;  /* 0x000000051d007c0c */ /* 0x000fe4000bf26270 */
[----:B------:R-:W-:Y:S01]  /*222c0*/  PRMT R28, RZ, 0x7610, R28 ;  /* 0x00007610ff1c7816 */ /* 0x000fe2000000001c */
[----:B------:R-:W0:Y:S10]  /*222d0*/  S2R R29, SR_TID.X ;  /* 0x00000000001d7919 */ /* 0x000e340000002100 */
[----:B---3--:R-:W-:-:S04]  /*222e0*/  @!P1 LOP3.LUT R5, R5, R4, RZ, 0x3c, !PT ;  /* 0x0000000405059212 */ /* 0x008fc800078e3cff */
[----:B------:R-:W-:-:S04]  /*222f0*/  @!P1 LOP3.LUT R4, R5, R4, RZ, 0x3c, !PT ;  /* 0x0000000405049212 */ /* 0x000fc800078e3cff */
[----:B------:R-:W-:-:S05]  /*22300*/  @!P1 LOP3.LUT R5, R5, R4, RZ, 0x3c, !PT ;  /* 0x0000000405059212 */ /* 0x000fca00078e3cff */
[----:B------:R-:W3:Y:S01]  /*22310*/  @!P1 LDG.E.U16 R28, [R4.64] ;  /* 0x0000000a041c9981 */ /* 0x000ee2000c1e1500 */
[----:B0-----:R-:W-:-:S03]  /*22320*/  LOP3.LUT R29, R29, 0x1f, RZ, 0xc0, !PT ;  /* 0x0000001f1d1d7812 */ /* 0x001fc600078ec0ff */
[----:B--2---:R-:W-:Y:S01]  /*22330*/  STL [R1+0x1f28], R8 ;  /* 0x001f280801007387 */ /* 0x004fe20000100800 */
[----:B------:R-:W-:-:S03]  /*22340*/  ISETP.GE.AND P0, PT, R29, UR5, PT ;  /* 0x000000051d007c0c */ /* 0x000fc6000bf06270 */
[----:B------:R-:W-:Y:S04]  /*22350*/  STL [R1+0x1f2c], R8 ;  /* 0x001f2c0801007387 */ /* 0x000fe80000100800 */
[----:B------:R-:W2:Y:S01]  /*22360*/  LDL.LU R29, [R1+0x1fe4] ;  /* 0x001fe400011d7983 */ /* 0x000ea20000300800 */
[----:B------:R-:W-:-:S03]  /*22370*/  PRMT R27, RZ, 0x7610, R27 ;  /* 0x00007610ff1b7816 */ /* 0x000fc6000000001b */
[----:B------:R-:W-:Y:S06]  /*22380*/  BAR.SYNC.DEFER_BLOCKING 0x0 ;  /* 0x0000000000007b1d */ /* 0x000fec0000010000 */
[----:B---3--:R0:W-:Y:S04]  /*22390*/  STL [R1+0x44], R28 ;  /* 0x0000441c01007387 */ /* 0x0081e80000100800 */
[----:B0-----:R-:W3:Y:S04]  /*223a0*/  LDL.LU R28, [R1+0x1fe0] ;  /* 0x001fe000011c7983 */ /* 0x001ee80000300800 */
[----:B------:R-:W4:Y:S04]  /*223b0*/  LDL R4, [R1+0x6a0] ;  /* 0x0006a00001047983 */ /* 0x000f280000100800 */
[----:B------:R-:W4:Y:S02]  /*223c0*/  LDL R5, [R1+0xe44] ;  /* 0x000e440001057983 */ /* 0x000f240000100800 */
[----:B----4-:R-:W-:-:S04]  /*223d0*/  @!P0 LOP3.LUT R5, R5, R4, RZ, 0x3c, !PT ;  /* 0x0000000405058212 */ /* 0x010fc800078e3cff */
[----:B------:R-:W-:-:S04]  /*223e0*/  @!P0 LOP3.LUT R4, R5, R4, RZ, 0x3c, !PT ;  /* 0x0000000405048212 */ /* 0x000fc800078e3cff */
[----:B------:R-:W-:-:S05]  /*223f0*/  @!P0 LOP3.LUT R5, R5, R4, RZ, 0x3c, !PT ;  /* 0x0000000405058212 */ /* 0x000fca00078e3cff */
[----:B------:R-:W4:Y:S04]  /*22400*/  @!P0 LDG.E.U16 R27, [R4.64] ;  /* 0x0000000a041b8981 */ /* 0x000f28000c1e1500 */
[----:B----4-:R0:W-:Y:S04]  /*22410*/  STL [R1+0x40], R27 ;  /* 0x0000401b01007387 */ /* 0x0101e80000100800 */
[----:B0-----:R-:W4:Y:S04]  /*22420*/  LDL.LU R27, [R1+0x1fdc] ;  /* 0x001fdc00011b7983 */ /* 0x001f280000300800 */
[----:B------:R-:W2:Y:S04]  /*22430*/  LDL R4, [R1+0x690] ;  /* 0x0006900001047983 */ /* 0x000ea80000100800 */
[----:B------:R-:W2:Y:S01]  /*22440*/  LDL R5, [R1+0xe38] ;  /* 0x000e380001057983 */ /* 0x000ea20000100800 */
[----:B------:R-:W-:-:S02]  /*22450*/  PRMT R26, RZ, 0x7610, R26 ;  /* 0x00007610ff1a7816 */ /* 0x000fc4000000001a */
[----:B--2---:R-:W-:-:S04]  /*22460*/  @!P0 LOP3.LUT R5, R5, R4, RZ, 0x3c, !PT ;  /* 0x0000000405058212 */ /* 0x004fc800078e3cff */
[----:B------:R-:W-:-:S04]  /*22470*/  @!P0 LOP3.LUT R4, R5, R4, RZ, 0x3c, !PT ;  /* 0x0000000405048212 */ /* 0x000fc800078e3cff */
[----:B------:R-:W-:-:S05]  /*22480*/  @!P0 LOP3.LUT R5, R5, R4, RZ, 0x3c, !PT ;  /* 0x0000000405058212 */ /* 0x000fca00078e3cff */
[----:B------:R-:W2:Y:S04]  /*22490*/  @!P0 LDG.E.U16 R26, [R4.64] ;  /* 0x0000000a041a8981 */ /* 0x000ea8000c1e1500 */
[----:B--2---:R0:W-:Y:S04]  /*224a0*/  STL [R1+0x3c], R26 ;  /* 0x00003c1a01007387 */ /* 0x0041e80000100800 */
[----:B0-----:R-:W2:Y:S04]  /*224b0*/  LDL.LU R26, [R1+0x1fd8] ;  /* 0x001fd800011a7983 */ /* 0x001ea80000300800 */
        /* <DEDUP_REMOVED lines=133> */
[----:B--2---:R0:W-:Y:S04]  /*22d10*/  STL [R1], R11 ;  /* 0x0000000b01007387 */ /* 0x0041e80000100800 */
[----:B0-----:R-:W2:Y:S04]  /*22d20*/  LDL.LU R11, [R1+0x1f9c] ;  /* 0x001f9c00010b7983 */ /* 0x001ea80000300800 */
[----:B------:R-:W2:Y:S04]  /*22d30*/  LDL R4, [R1+0xc40] ;  /* 0x000c400001047983 */ /* 0x000ea80000100800 */
[----:B------:R-:W2:Y:S01]  /*22d40*/  LDL R5, [R1+0xc44] ;  /* 0x000c440001057983 */ /* 0x000ea20000100800 */
[----:B------:R-:W-:-:S02]  /*22d50*/  PRMT R29, RZ, 0x7610, R29 ;  /* 0x00007610ff1d7816 */ /* 0x000fc4000000001d */
[----:B--2---:R-:W-:-:S04]  /*22d60*/  @!P0 LOP3.LUT R5, R5, R4, RZ, 0x3c, !PT ;  /* 0x0000000405058212 */ /* 0x004fc800078e3cff */
[----:B------:R-:W-:-:S04]  /*22d70*/  @!P0 LOP3.LUT R4, R5, R4, RZ, 0x3c, !PT ;  /* 0x0000000405048212 */ /* 0x000fc800078e3cff */
[----:B------:R-:W-:-:S05]  /*22d80*/  @!P0 LOP3.LUT R5, R5, R4, RZ, 0x3c, !PT ;  /* 0x0000000405058212 */ /* 0x000fca00078e3cff */
[----:B------:R0:W2:Y:S04]  /*22d90*/  @!P0 LDG.E.U16 R29, [R4.64] ;  /* 0x0000000a041d8981 */ /* 0x0000a8000c1e1500 */
[----:B0-----:R-:W4:Y:S04]  /*22da0*/  LDL R4, [R1+0xc20] ;  /* 0x000c200001047983 */ /* 0x001f280000100800 */
[----:B------:R-:W4:Y:S01]  /*22db0*/  LDL R5, [R1+0xc24] ;  /* 0x000c240001057983 */ /* 0x000f220000100800 */
[----:B---3--:R-:W-:-:S03]  /*22dc0*/  PRMT R28, RZ, 0x7610, R28 ;  /* 0x00007610ff1c7816 */ /* 0x008fc6000000001c */
[----:B--2---:R-:W-:Y:S01]  /*22dd0*/  STL [R1+0x1ef4], R29 ;  /* 0x001ef41d01007387 */ /* 0x004fe20000100800 */
[----:B----4-:R-:W-:-:S04]  /*22de0*/  @!P0 LOP3.LUT R5, R5, R4, RZ, 0x3c, !PT ;  /* 0x0000000405058212 */ /* 0x010fc800078e3cff */
[----:B------:R-:W-:-:S04]  /*22df0*/  @!P0 LOP3.LUT R4, R5, R4, RZ, 0x3c, !PT ;  /* 0x0000000405048212 */ /* 0x000fc800078e3cff */
[----:B------:R-:W-:-:S05]  /*22e00*/  @!P0 LOP3.LUT R5, R5, R4, RZ, 0x3c, !PT ;  /* 0x0000000405058212 */ /* 0x000fca00078e3cff */
[----:B------:R0:W2:Y:S04]  /*22e10*/  @!P0 LDG.E.U16 R28, [R4.64] ;  /* 0x0000000a041c8981 */ /* 0x0000a8000c1e1500 */
[----:B0-----:R-:W3:Y:S04]  /*22e20*/  LDL R4, [R1+0xc00] ;  /* 0x000c000001047983 */ /* 0x001ee80000100800 */
[----:B------:R-:W3:Y:S01]  /*22e30*/  LDL R5, [R1+0xc04] ;  /* 0x000c040001057983 */ /* 0x000ee20000100800 */
[----:B------:R-:W-:-:S03]  /*22e40*/  PRMT R27, RZ, 0x7610, R27 ;  /* 0x00007610ff1b7816 */ /* 0x000fc6000000001b */
[----:B--2---:R-:W-:Y:S01]  /*22e50*/  STL [R1+0x1ef8], R28 ;  /* 0x001ef81c01007387 */ /* 0x004fe20000100800 */
[----:B---3--:R-:W-:-:S04]  /*22e60*/  @!P0 LOP3.LUT R5, R5, R4, RZ, 0x3c, !PT ;  /* 0x0000000405058212 */ /* 0x008fc800078e3cff */
[----:B------:R-:W-:-:S04]  /*22e70*/  @!P0 LOP3.LUT R4, R5, R4, RZ, 0x3c, !PT ;  /* 0x0000000405048212 */ /* 0x000fc800078e3cff */
[----:B------:R-:W-:Y:S01]  /*22e80*/  @!P0 LOP3.LUT R5, R5, R4, RZ, 0x3c, !PT ;  /* 0x0000000405058212 */ /* 0x000fe200078e3cff */
[----:B------:R-:W-:Y:S04]  /*22e90*/  STL [R1+0x1f1c], R28 ;  /* 0x001f1c1c01007387 */ /* 0x000fe80000100800 */
[----:B------:R-:W-:Y:S04]  /*22ea0*/  STL [R1+0x1f20], R28 ;  /* 0x001f201c01007387 */ /* 0x000fe80000100800 */
[----:B------:R0:W2:Y:S04]  /*22eb0*/  @!P0 LDG.E.U16 R27, [R4.64] ;  /* 0x0000000a041b8981 */ /* 0x0000a8000c1e1500 */
[----:B0-----:R-:W3:Y:S04]  /*22ec0*/  LDL R4, [R1+0xbe0] ;  /* 0x000be00001047983 */ /* 0x001ee80000100800 */
[----:B------:R-:W3:Y:S01]  /*22ed0*/  LDL R5, [R1+0xbe4] ;  /* 0x000be40001057983 */ /* 0x000ee20000100800 */
[----:B------:R-:W-:-:S03]  /*22ee0*/  PRMT R26, RZ, 0x7610, R26 ;  /* 0x00007610ff1a7816 */ /* 0x000fc6000000001a */
[----:B--2---:R-:W-:Y:S01]  /*22ef0*/  STL [R1+0x1efc], R27 ;  /* 0x001efc1b01007387 */ /* 0x004fe20000100800 */
[----:B---3--:R-:W-:-:S04]  /*22f00*/  @!P0 LOP3.LUT R5, R5, R4, RZ, 0x3c, !PT ;  /* 0x0000000405058212 */ /* 0x008fc800078e3cff */
        /* <DEDUP_REMOVED lines=49> */
[----:B------:R-:W-:Y:S02]  /*23220*/  PRMT R20, RZ, 0x7610, R20 ;  /* 0x00007610ff147816 */ /* 0x000fe40000000014 */
[----:B---3--:R-:W-:-:S04]  /*23230*/  @!P0 LOP3.LUT R5, R5, R4, RZ, 0x3c, !PT ;  /* 0x0000000405058212 */ /* 0x008fc800078e3cff */
[----:B------:R-:W-:-:S04]  /*23240*/  @!P0 LOP3.LUT R4, R5, R4, RZ, 0x3c, !PT ;  /* 0x0000000405048212 */ /* 0x000fc800078e3cff */
[----:B------:R-:W-:-:S05]  /*23250*/  @!P0 LOP3.LUT R5, R5, R4, RZ, 0x3c, !PT ;  /* 0x0000000405058212 */ /* 0x000fca00078e3cff */
[----:B------:R0:W3:Y:S04]  /*23260*/  @!P0 LDG.E.U16 R20, [R4.64] ;  /* 0x0000000a04148981 */ /* 0x0000e8000c1e1500 */
[----:B0-----:R-:W4:Y:S04]  /*23270*/  LDL R4, [R1+0xb00] ;  /* 0x000b000001047983 */ /* 0x001f280000100800 */
[----:B------:R-:W4:Y:S01]  /*23280*/  LDL R5, [R1+0xb04] ;  /* 0x000b040001057983 */ /* 0x000f220000100800 */
[----:B------:R-:W-:Y:S02]  /*23290*/  PRMT R19, RZ, 0x7610, R19 ;  /* 0x00007610ff137816 */ /* 0x000fe40000000013 */
[----:B----4-:R-:W-:-:S04]  /*232a0*/  @!P0 LOP3.LUT R5, R5, R4, RZ, 0x3c, !PT ;  /* 0x0000000405058212 */ /* 0x010fc800078e3cff */
[----:B------:R-:W-:-:S04]  /*232b0*/  @!P0 LOP3.LUT R4, R5, R4, RZ, 0x3c, !PT ;  /* 0x0000000405048212 */ /* 0x000fc800078e3cff */
[----:B------:R-:W-:-:S05]  /*232c0*/  @!P0 LOP3.LUT R5, R5, R4, RZ, 0x3c, !PT ;  /* 0x0000000405058212 */ /* 0x000fca00078e3cff */
[----:B------:R0:W4:Y:S04]  /*232d0*/  @!P0 LDG.E.U16 R19, [R4.64] ;  /* 0x0000000a04138981 */ /* 0x000128000c1e1500 */
[----:B0-----:R-:W2:Y:S04]  /*232e0*/  LDL R4, [R1+0xae0] ;  /* 0x000ae00001047983 */ /* 0x001ea80000100800 */
[----:B------:R-:W2:Y:S01]  /*232f0*/  LDL R5, [R1+0xae4] ;  /* 0x000ae40001057983 */ /* 0x000ea20000100800 */
[----:B------:R-:W-:Y:S02]  /*23300*/  PRMT R18, RZ, 0x7610, R18 ;  /* 0x00007610ff127816 */ /* 0x000fe40000000012 */
[----:B--2---:R-:W-:-:S04]  /*23310*/  @!P0 LOP3.LUT R5, R5, R4, RZ, 0x3c, !PT ;  /* 0x0000000405058212 */ /* 0x004fc800078e3cff */
[----:B------:R-:W-:-:S04]  /*23320*/  @!P0 LOP3.LUT R4, R5, R4, RZ, 0x3c, !PT ;  /* 0x0000000405048212 */ /* 0x000fc800078e3cff */
[----:B------:R-:W-:-:S05]  /*23330*/  @!P0 LOP3.LUT R5, R5, R4, RZ, 0x3c, !PT ;  /* 0x0000000405058212 */ /* 0x000fca00078e3cff */
[----:B------:R0:W2:Y:S04]  /*23340*/  @!P0 LDG.E.U16 R18, [R4.64] ;  /* 0x0000000a04128981 */ /* 0x0000a8000c1e1500 */
        /* <DEDUP_REMOVED lines=55> */
[----:B------:R-:W2:Y:S04]  /*236c0*/  @!P0 LDG.E.U16 R2, [R4.64] ;  /* 0x0000000a04028981 */ /* 0x000ea8000c1e1500 */
[----:B--2---:R0:W-:Y:S04]  /*236d0*/  STL [R1+0x50], R2 ;  /* 0x0000500201007387 */ /* 0x0041e80000100800 */
[----:B0-----:R-:W2:Y:S04]  /*236e0*/  LDL.LU R2, [R1+0x1f98] ;  /* 0x001f980001027983 */ /* 0x001ea80000300800 */
[----:B------:R-:W3:Y:S04]  /*236f0*/  LDL R4, [R1+0x9c0] ;  /* 0x0009c00001047983 */ /* 0x000ee80000100800 */
[----:B------:R-:W3:Y:S01]  /*23700*/  LDL R5, [R1+0x9c4] ;  /* 0x0009c40001057983 */ /* 0x000ee20000100800 */
[----:B--2---:R-:W-:-:S02]  /*23710*/  PRMT R2, RZ, 0x7610, R2 ;  /* 0x00007610ff027816 */ /* 0x004fc40000000002 */
[----:B---3--:R-:W-:-:S04]  /*23720*/  @!P0 LOP3.LUT R5, R5, R4, RZ, 0x3c, !PT ;  /* 0x0000000405058212 */ /* 0x008fc800078e3cff */
        /* <DEDUP_REMOVED lines=16> */
[----:B------:R-:W-:-:S02]  /*23830*/  PRMT R29, RZ, 0x7610, R29 ;  /* 0x00007610ff1d7816 */ /* 0x000fc4000000001d */
[----:B---3--:R-:W-:-:S04]  /*23840*/  @!P0 LOP3.LUT R5, R5, R4, RZ, 0x3c, !PT ;  /* 0x0000000405058212 */ /* 0x008fc800078e3cff */
[----:B------:R-:W-:-:S04]  /*23850*/  @!P0 LOP3.LUT R4, R5, R4, RZ, 0x3c, !PT ;  /* 0x0000000405048212 */ /* 0x000fc800078e3cff */
[----:B------:R-:W-:-:S05]  /*23860*/  @!P0 LOP3.LUT R5, R5, R4, RZ, 0x3c, !PT ;  /* 0x0000000405058212 */ /* 0x000fca00078e3cff */
[----:B------:R0:W3:Y:S04]  /*23870*/  @!P0 LDG.E.U16 R29, [R4.64] ;  /* 0x0000000a041d8981 */ /* 0x0000e8000c1e1500 */
[----:B0-----:R-:W3:Y:S04]  /*23880*/  LDL R4, [R1+0x960] ;  /* 0x0009600001047983 */ /* 0x001ee80000100800 */
[----:B------:R-:W3:Y:S01]  /*23890*/  LDL R5, [R1+0x964] ;  /* 0x0009640001057983 */ /* 0x000ee20000100800 */
[----:B--2---:R-:W-:Y:S02]  /*238a0*/  PRMT R2, RZ, 0x7610, R2 ;  /* 0x00007610ff027816 */ /* 0x004fe40000000002 */
[----:B---3--:R-:W-:-:S04]  /*238b0*/  @!P0 LOP3.LUT R5, R5, R4, RZ, 0x3c, !PT ;  /* 0x0000000405058212 */ /* 0x008fc800078e3cff */
[----:B------:R-:W-:-:S04]  /*238c0*/  @!P0 LOP3.LUT R4, R5, R4, RZ, 0x3c, !PT ;  /* 0x0000000405048212 */ /* 0x000fc800078e3cff */
[----:B------:R-:W-:-:S05]  /*238d0*/  @!P0 LOP3.LUT R5, R5, R4, RZ, 0x3c, !PT ;  /* 0x0000000405058212 */ /* 0x000fca00078e3cff */
[----:B------:R-:W2:Y:S04]  /*238e0*/  @!P0 LDG.E.U16 R2, [R4.64] ;  /* 0x0000000a04028981 */ /* 0x000ea8000c1e1500 */
[----:B------:R0:W-:Y:S04]  /*238f0*/  STL [R1+0x60], R29 ;  /* 0x0000601d01007387 */ /* 0x0001e80000100800 */
[----:B0-----:R-:W3:Y:S04]  /*23900*/  LDL R29, [R1+0x8c4] ;  /* 0x0008c400011d7983 */ /* 0x001ee80000100800 */
        /* <DEDUP_REMOVED lines=35> */
[----:B------:R-:W2:Y:S01]  /*23b40*/  @!P0 LDG.E.U16 R2, [R4.64] ;  /* 0x0000000a04028981 */ /* 0x000ea2000c1e1500 */
[----:B------:R-:W-:-:S03]  /*23b50*/  PRMT R28, RZ, 0x7610, R28 ;  /* 0x00007610ff1c7816 */ /* 0x000fc6000000001c */
[----:B--2---:R0:W-:Y:S04]  /*23b60*/  STL [R1+0x80], R2 ;  /* 0x0000800201007387 */ /* 0x0041e80000100800 */
[----:B0-----:R-:W2:Y:S04]  /*23b70*/  LDL.LU R2, [R1+0x1f7c] ;  /* 0x001f7c0001027983 */ /* 0x001ea80000300800 */
[----:B------:R-:W3:Y:S01]  /*23b80*/  LDL R5, [R1+0x8c0] ;  /* 0x0008c00001057983 */ /* 0x000ee20000100800 */
[----:B------:R-:W-:-:S03]  /*23b90*/  @!P0 IMAD.MOV.U32 R4, RZ, RZ, R29 ;  /* 0x000000ffff048224 */ /* 0x000fc600078e001d */
[----:B------:R-:W2:Y:S04]  /*23ba0*/  LDL R29, [R1+0x800] ;  /* 0x00080000011d7983 */ /* 0x000ea80000100800 */
[----:B---3--:R0:W3:Y:S04]  /*23bb0*/  @!P0 LDG.E.U16 R28, [R4.64] ;  /* 0x0000000a041c8981 */ /* 0x0080e8000c1e1500 */
[----:B0-----:R-:W3:Y:S04]  /*23bc0*/  LDL R4, [R1+0x8a0] ;  /* 0x0008a00001047983 */ /* 0x001ee80000100800 */
[----:B------:R-:W3:Y:S01]  /*23bd0*/  LDL R5, [R1+0x8a4] ;  /* 0x0008a40001057983 */ /* 0x000ee20000100800 */
[----:B--2---:R-:W-:-:S02]  /*23be0*/  PRMT R2, RZ, 0x7610, R2 ;  /* 0x00007610ff027816 */ /* 0x004fc40000000002 */
        /* <DEDUP_REMOVED lines=41> */
[----:B------:R0:W2:Y:S01]  /*23e80*/  @!P0 LDG.E.U16 R2, [R4.64] ;  /* 0x0000000a04028981 */ /* 0x0000a2000c1e1500 */
[----:B------:R-:W-:Y:S01]  /*23e90*/  PRMT R26, RZ, 0x7610, R26 ;  /* 0x00007610ff1a7816 */ /* 0x000fe2000000001a */
[----:B0-----:R-:W-:Y:S02]  /*23ea0*/  @!P0 IMAD.MOV.U32 R4, RZ, RZ, R28 ;  /* 0x000000ffff048224 */ /* 0x001fe400078e001c */
[----:B------:R-:W-:-:S05]  /*23eb0*/  @!P0 IMAD.MOV.U32 R5, RZ, RZ, R29 ;  /* 0x000000ffff058224 */ /* 0x000fca00078e001d */
[----:B------:R0:W3:Y:S04]  /*23ec0*/  @!P0 LDG.E.U16 R26, [R4.64] ;  /* 0x0000000a041a8981 */ /* 0x0000e8000c1e1500 */
[----:B--2---:R1:W-:Y:S04]  /*23ed0*/  STL [R1+0xdc], R2 ;  /* 0x0000dc0201007387 */ /* 0x0043e80000100800 */
[----:B-1----:R-:W2:Y:S04]  /*23ee0*/  LDL.LU R2, [R1+0x1f68] ;  /* 0x001f680001027983 */ /* 0x002ea80000300800 */
[----:B0-----:R-:W3:Y:S04]  /*23ef0*/  LDL R4, [R1+0x7e0] ;  /* 0x0007e00001047983 */ /* 0x001ee80000100800 */
[----:B------:R-:W3:Y:S04]  /*23f00*/  LDL R5, [R1+0x7e4] ;  /* 0x0007e40001057983 */ /* 0x000ee80000100800 */
[----:B------:R-:W4:Y:S04]  /*23f10*/  LDL R29, [R1+0x764] ;  /* 0x00076400011d7983 */ /* 0x000f280000100800 */
[----:B------:R-:W4:Y:S01]  /*23f20*/  LDL R28, [R1+0x740] ;  /* 0x00074000011c7983 */ /* 0x000f220000100800 */
        /* <DEDUP_REMOVED lines=36> */
[----:B------:R-:W3:Y:S01]  /*24170*/  LDL R5, [R1+0x760] ;  /* 0x0007600001057983 */ /* 0x000ee20000100800 */
[----:B----4-:R-:W-:-:S03]  /*24180*/  @!P0 IMAD.MOV.U32 R4, RZ, RZ, R29 ;  /* 0x000000ffff048224 */ /* 0x010fc600078e001d */
[----:B------:R-:W4:Y:S01]  /*24190*/  LDL R29, [R1+0x6c4] ;  /* 0x0006c400011d7983 */ /* 0x000f220000100800 */
[----:B--2---:R-:W-:-:S06]  /*241a0*/  PRMT R2, RZ, 0x7610, R2 ;  /* 0x00007610ff027816 */ /* 0x004fcc0000000002 */
[----:B---3--:R-:W2:Y:S04]  /*241b0*/  @!P0 LDG.E.U16 R2, [R4.64] ;  /* 0x0000000a04028981 */ /* 0x008ea8000c1e1500 */
[----:B--2---:R0:W-:Y:S04]  /*241c0*/  STL [R1+0xfc], R2 ;  /* 0x0000fc0201007387 */ /* 0x0041e80000100800 */
[----:B0-----:R-:W2:Y:S01]  /*241d0*/  LDL.LU R2, [R1+0x1f54] ;  /* 0x001f540001027983 */ /* 0x001ea20000300800 */
[----:B------:R-:W-:Y:S02]  /*241e0*/  @!P0 IMAD.MOV.U32 R4, RZ, RZ, R26 ;  /* 0x000000ffff048224 */ /* 0x000fe400078e001a */
[----:B------:R-:W-:Y:S01]  /*241f0*/  @!P0 IMAD.MOV.U32 R5, RZ, RZ, R28 ;  /* 0x000000ffff058224 */ /* 0x000fe200078e001c */
[----:B------:R-:W3:Y:S04]  /*24200*/  LDL R26, [R1+0xe64] ;  /* 0x000e6400011a7983 */ /* 0x000ee80000100800 */
[----:B------:R-:W3:Y:S01]  /*24210*/  LDL R28, [R1+0x6b0] ;  /* 0x0006b000011c7983 */ /* 0x000ee20000100800 */
[----:B--2---:R-:W-:-:S06]  /*24220*/  PRMT R2, RZ, 0x7610, R2 ;  /* 0x00007610ff027816 */ /* 0x004fcc0000000002 */
        /* <DEDUP_REMOVED lines=32> */
[----:B----4-:R-:W-:Y:S01]  /*24430*/  @!P0 IMAD.MOV.U32 R4, RZ, RZ, R29 ;  /* 0x000000ffff048224 */ /* 0x010fe200078e001d */
[----:B------:R-:W-:-:S02]  /*24440*/  PRMT R9, RZ, 0x7610, R9 ;  /* 0x00007610ff097816 */ /* 0x000fc40000000009 */
[----:B------:R-:W4:Y:S04]  /*24450*/  LDL R29, [R1+0xe34] ;  /* 0x000e3400011d7983 */ /* 0x000f280000100800 */
[----:B---3--:R0:W3:Y:S02]  /*24460*/  @!P0 LDG.E.U16 R27, [R4.64] ;  /* 0x0000000a041b8981 */ /* 0x0080e4000c1e1500 */
[----:B0-----:R-:W-:Y:S02]  /*24470*/  @!P0 IMAD.MOV.U32 R4, RZ, RZ, R26 ;  /* 0x000000ffff048224 */ /* 0x001fe400078e001a */
[----:B------:R-:W-:-:S05]  /*24480*/  @!P0 IMAD.MOV.U32 R5, RZ, RZ, R28 ;  /* 0x000000ffff058224 */ /* 0x000fca00078e001c */
[----:B------:R0:W2:Y:S04]  /*24490*/  @!P0 LDG.E.U16 R9, [R4.64] ;  /* 0x0000000a04098981 */ /* 0x0000a8000c1e1500 */
[----:B---3--:R1:W-:Y:S04]  /*244a0*/  STL [R1+0x118], R27 ;  /* 0x0001181b01007387 */ /* 0x0083e80000100800 */
[----:B-1----:R-:W3:Y:S04]  /*244b0*/  LDL.LU R27, [R1+0x70] ;  /* 0x00007000011b7983 */ /* 0x002ee80000300800 */
[----:B0-----:R-:W3:Y:S04]  /*244c0*/  LDL R4, [R1+0xe48] ;  /* 0x000e480001047983 */ /* 0x001ee80000100800 */
[----:B------:R-:W3:Y:S01]  /*244d0*/  LDL R5, [R1+0xe74] ;  /* 0x000e740001057983 */ /* 0x000ee20000100800 */
[----:B--2---:R-:W-:-:S03]  /*244e0*/  PRMT R2, RZ, 0x7610, R2 ;  /* 0x00007610ff027816 */ /* 0x004fc60000000002 */
[----:B------:R-:W2:Y:S04]  /*244f0*/  LDL R28, [R1+0xe18] ;  /* 0x000e1800011c7983 */ /* 0x000ea80000100800 */
[----:B------:R-:W2:Y:S01]  /*24500*/  LDL R26, [R1+0xe1c] ;  /* 0x000e1c00011a7983 */ /* 0x000ea20000100800 */
[----:B---3--:R-:W-:-:S04]  /*24510*/  @!P0 LOP3.LUT R5, R5, R4, RZ, 0x3c, !PT ;  /* 0x0000000405058212 */ /* 0x008fc800078e3cff */
[----:B------:R-:W-:-:S04]  /*24520*/  @!P0 LOP3.LUT R4, R5, R4, RZ, 0x3c, !PT ;  /* 0x0000000405048212 */ /* 0x000fc800078e3cff */
[----:B------:R-:W-:-:S05]  /*24530*/  @!P0 LOP3.LUT R5, R5, R4, RZ, 0x3c, !PT ;  /* 0x0000000405058212 */ /* 0x000fca00078e3cff */
[----:B------:R-:W3:Y:S04]  /*24540*/  @!P0 LDG.E.U16 R2, [R4.64] ;  /* 0x0000000a04028981 */ /* 0x000ee8000c1e1500 */
[----:B------:R0:W-:Y:S04]  /*24550*/  STL [R1+0x11c], R9 ;  /* 0x00011c0901007387 */ /* 0x0001e80000100800 */
[----:B0-----:R-:W2:Y:S04]  /*24560*/  LDL.LU R9, [R1+0x54] ;  /* 0x0000540001097983 */ /* 0x001ea80000300800 */
[----:B---3--:R0:W-:Y:S04]  /*24570*/  STL [R1+0x120], R2 ;  /* 0x0001200201007387 */ /* 0x0081e80000100800 */
[----:B------:R-:W3:Y:S04]  /*24580*/  LDL R4, [R1+0x5c4] ;  /* 0x0005c40001047983 */ /* 0x000ee80000100800 */
[----:B------:R-:W3:Y:S04]  /*24590*/  LDL R5, [R1+0x69c] ;  /* 0x00069c0001057983 */ /* 0x000ee80000100800 */
[----:B0-----:R-:W0:Y:S02]  /*245a0*/  S2R R2, SR_TID.X ;  /* 0x0000000000027919 */ /* 0x001e240000002100 */
[----:B0-----:R-:W-:-:S05]  /*245b0*/  LOP3.LUT R2, R2, 0x3f, RZ, 0xc0, !PT ;  /* 0x0000003f02027812 */ /* 0x001fca00078ec0ff */
[----:B------:R-:W-:-:S05]  /*245c0*/  IMAD.SHL.U32 R2, R2, 0x2, RZ ;  /* 0x0000000202027824 */ /* 0x000fca00078e00ff */
[----:B------:R0:W-:Y:S02]  /*245d0*/  STS.U16 [R2+0x8000], R0 ;  /* 0x0080000002007388 */ /* 0x0001e40000000400 */
[----:B0-----:R-:W-:Y:S02]  /*245e0*/  PRMT R2, RZ, 0x7610, R2 ;  /* 0x00007610ff027816 */ /* 0x001fe40000000002 */
[----:B------:R-:W2:Y:S01]  /*245f0*/  LDL.LU R0, [R1+0x1f40] ;  /* 0x001f400001007983 */ /* 0x000ea20000300800 */
[----:B---3--:R-:W-:-:S04]  /*24600*/  @!P0 LOP3.LUT R5, R5, R4, RZ, 0x3c, !PT ;  /* 0x0000000405058212 */ /* 0x008fc800078e3cff */
[----:B------:R-:W-:-:S04]  /*24610*/  @!P0 LOP3.LUT R4, R5, R4, RZ, 0x3c, !PT ;  /* 0x0000000405048212 */ /* 0x000fc800078e3cff */
[----:B------:R-:W-:-:S05]  /*24620*/  @!P0 LOP3.LUT R5, R5, R4, RZ, 0x3c, !PT ;  /* 0x0000000405058212 */ /* 0x000fca00078e3cff */
[----:B------:R-:W3:Y:S01]  /*24630*/  @!P0 LDG.E.U16 R2, [R4.64] ;  /* 0x0000000a04028981 */ /* 0x000ee2000c1e1500 */
[----:B------:R-:W-:-:S03]  /*24640*/  PRMT R8, RZ, 0x7610, R8 ;  /* 0x00007610ff087816 */ /* 0x000fc60000000008 */
[----:B---3--:R-:W-:Y:S04]  /*24650*/  STL [R1+0x1a0], R2 ;  /* 0x0001a00201007387 */ /* 0x008fe80000100800 */
[----:B------:R-:W3:Y:S01]  /*24660*/  LDL R5, [R1+0x68c] ;  /* 0x00068c0001057983 */ /* 0x000ee20000100800 */
[----:B----4-:R-:W-:Y:S01]  /*24670*/  @!P0 IMAD.MOV.U32 R4, RZ, RZ, R29 ;  /* 0x000000ffff048224 */ /* 0x010fe200078e001d */
[----:B--2---:R-:W-:-:S04]  /*24680*/  PRMT R0, RZ, 0x7610, R0 ;  /* 0x00007610ff007816 */ /* 0x004fc80000000000 */
[----:B---3--:R0:W2:Y:S02]  /*24690*/  @!P0 LDG.E.U16 R8, [R4.64] ;  /* 0x0000000a04088981 */ /* 0x0080a4000c1e1500 */
[----:B0-----:R-:W-:Y:S02]  /*246a0*/  @!P0 IMAD.MOV.U32 R4, RZ, RZ, R26 ;  /* 0x000000ffff048224 */ /* 0x001fe400078e001a */
[----:B------:R-:W-:-:S05]  /*246b0*/  @!P0 IMAD.MOV.U32 R5, RZ, RZ, R28 ;  /* 0x000000ffff058224 */ /* 0x000fca00078e001c */
[----:B------:R0:W3:Y:S04]  /*246c0*/  @!P0 LDG.E.U16 R0, [R4.64] ;  /* 0x0000000a04008981 */ /* 0x0000e8000c1e1500 */
[----:B--2---:R1:W-:Y:S04]  /*246d0*/  STL [R1+0x19c], R8 ;  /* 0x00019c0801007387 */ /* 0x0043e80000100800 */
[----:B-1----:R-:W2:Y:S04]  /*246e0*/  LDL.LU R8, [R1+0x88] ;  /* 0x0000880001087983 */ /* 0x002ea80000300800 */
[----:B0-----:R-:W4:Y:S04]  /*246f0*/  LDL R4, [R1+0xdf8] ;  /* 0x000df80001047983 */ /* 0x001f280000100800 */
[----:B------:R-:W4:Y:S01]  /*24700*/  LDL R5, [R1+0xdfc] ;  /* 0x000dfc0001057983 */ /* 0x000f220000100800 */
[----:B------:R-:W-:-:S03]  /*24710*/  PRMT R6, RZ, 0x7610, R6 ;  /* 0x00007610ff067816 */ /* 0x000fc60000000006 */
[----:B------:R-:W2:Y:S04]  /*24720*/  LDL R29, [R1+0xd98] ;  /* 0x000d9800011d7983 */ /* 0x000ea80000100800 */
[----:B------:R-:W2:Y:S04]  /*24730*/  LDL R28, [R1+0xd9c] ;  /* 0x000d9c00011c7983 */ /* 0x000ea80000100800 */
[----:B------:R-:W2:Y:S01]  /*24740*/  LDL.LU R26, [R1+0x6c] ;  /* 0x00006c00011a7983 */ /* 0x000ea20000300800 */
[----:B----4-:R-:W-:-:S04]  /*24750*/  @!P0 LOP3.LUT R5, R5, R4, RZ, 0x3c, !PT ;  /* 0x0000000405058212 */ /* 0x010fc800078e3cff */
[----:B------:R-:W-:-:S04]  /*24760*/  @!P0 LOP3.LUT R4, R5, R4, RZ, 0x3c, !PT ;  /* 0x0000000405048212 */ /* 0x000fc800078e3cff */
[----:B------:R-:W-:-:S05]  /*24770*/  @!P0 LOP3.LUT R5, R5, R4, RZ, 0x3c, !PT ;  /* 0x0000000405058212 */ /* 0x000fca00078e3cff */
[----:B------:R-:W4:Y:S04]  /*24780*/  @!P0 LDG.E.U16 R6, [R4.64] ;  /* 0x0000000a04068981 */ /* 0x000f28000c1e1500 */
[----:B---3--:R-:W-:Y:S04]  /*24790*/  STL [R1+0x198], R0 ;  /* 0x0001980001007387 */ /* 0x008fe80000100800 */
[----:B----4-:R0:W-:Y:S04]  /*247a0*/  STL [R1+0x194], R6 ;  /* 0x0001940601007387 */ /* 0x0101e80000100800 */
[----:B0-----:R-:W3:Y:S04]  /*247b0*/  LDL.LU R6, [R1+0x1f3c] ;  /* 0x001f3c0001067983 */ /* 0x001ee80000300800 */
[----:B------:R-:W4:Y:S04]  /*247c0*/  LDL R4, [R1+0xdd8] ;  /* 0x000dd80001047983 */ /* 0x000f280000100800 */
[----:B------:R-:W4:Y:S04]  /*247d0*/  LDL R5, [R1+0xddc] ;  /* 0x000ddc0001057983 */ /* 0x000f280000100800 */
[----:B------:R-:W0:Y:S01]  /*247e0*/  S2R R2, SR_TID.X ;  /* 0x0000000000027919 */ /* 0x000e220000002100 */
[----:B---3--:R-:W-:-:S02]  /*247f0*/  PRMT R6, RZ, 0x7610, R6 ;  /* 0x00007610ff067816 */ /* 0x008fc40000000006 */
[----:B----4-:R-:W-:-:S04]  /*24800*/  @!P0 LOP3.LUT R5, R5, R4, RZ, 0x3c, !PT ;  /* 0x0000000405058212 */ /* 0x010fc800078e3cff */
[----:B------:R-:W-:-:S04]  /*24810*/  @!P0 LOP3.LUT R4, R5, R4, RZ, 0x3c, !PT ;  /* 0x0000000405048212 */ /* 0x000fc800078e3cff */
[----:B------:R-:W-:-:S05]  /*24820*/  @!P0 LOP3.LUT R5, R5, R4, RZ, 0x3c, !PT ;  /* 0x0000000405058212 */ /* 0x000fca00078e3cff */
[----:B------:R-:W3:Y:S01]  /*24830*/  @!P0 LDG.E.U16 R6, [R4.64] ;  /* 0x0000000a04068981 */ /* 0x000ee2000c1e1500 */
[----:B0-----:R-:W-:-:S05]  /*24840*/  LOP3.LUT R2, R2, 0x3f, RZ, 0xc0, !PT ;  /* 0x0000003f02027812 */ /* 0x001fca00078ec0ff */
[----:B------:R-:W-:-:S05]  /*24850*/  IMAD.SHL.U32 R2, R2, 0x2, RZ ;  /* 0x0000000202027824 */ /* 0x000fca00078e00ff */
[----:B------:R-:W-:Y:S01]  /*24860*/  LOP3.LUT R0, R2, 0x10, RZ, 0x3c, !PT ;  /* 0x0000001002007812 */ /* 0x000fe200078e3cff */
[----:B------:R-:W-:Y:S04]  /*24870*/  STS.U16 [R2+0x8200], R10 ;  /* 0x0082000a02007388 */ /* 0x000fe80000000400 */
[----:B------:R-:W-:Y:S04]  /*24880*/  STS.U16 [R2+0x8400], R7 ;  /* 0x0084000702007388 */ /* 0x000fe80000000400 */
[----:B------:R-:W-:Y:S04]  /*24890*/  STS.U16 [R2+0x8600], R3 ;  /* 0x0086000302007388 */ /* 0x000fe80000000400 */
[----:B------:R0:W-:Y:S04]  /*248a0*/  STS.U16 [R0+0x8080], R27 ;  /* 0x0080801b00007388 */ /* 0x0001e80000000400 */
[----:B0-----:R-:W4:Y:S04]  /*248b0*/  LDL R27, [R1+0xd7c] ;  /* 0x000d7c00011b7983 */ /* 0x001f280000100800 */
[----:B---3--:R0:W-:Y:S04]  /*248c0*/  STL [R1+0x190], R6 ;  /* 0x0001900601007387 */ /* 0x0081e80000100800 */
[----:B0-----:R-:W3:Y:S04]  /*248d0*/  LDL.LU R6, [R1+0x1f38] ;  /* 0x001f380001067983 */ /* 0x001ee80000300800 */
[----:B------:R-:W2:Y:S04]  /*248e0*/  LDL R4, [R1+0xdb8] ;  /* 0x000db80001047983 */ /* 0x000ea80000100800 */
[----:B------:R-:W2:Y:S01]  /*248f0*/  LDL R5, [R1+0xdbc] ;  /* 0x000dbc0001057983 */ /* 0x000ea20000100800 */
[----:B------:R-:W-:-:S02]  /*24900*/  PRMT R2, RZ, 0x7610, R2 ;  /* 0x00007610ff027816 */ /* 0x000fc40000000002 */
[----:B--2---:R-:W-:-:S04]  /*24910*/  @!P0 LOP3.LUT R5, R5, R4, RZ, 0x3c, !PT ;  /* 0x0000000405058212 */ /* 0x004fc800078e3cff */
[----:B------:R-:W-:-:S04]  /*24920*/  @!P0 LOP3.LUT R4, R5, R4, RZ, 0x3c, !PT ;  /* 0x0000000405048212 */ /* 0x000fc800078e3cff */
[----:B------:R-:W-:-:S05]  /*24930*/  @!P0 LOP3.LUT R5, R5, R4, RZ, 0x3c, !PT ;  /* 0x0000000405058212 */ /* 0x000fca00078e3cff */
[----:B------:R0:W2:Y:S01]  /*24940*/  @!P0 LDG.E.U16 R2, [R4.64] ;  /* 0x0000000a04028981 */ /* 0x0000a2000c1e1500 */
[----:B------:R-:W-:-:S03]  /*24950*/  PRMT R24, RZ, 0x7610, R24 ;  /* 0x00007610ff187816 */ /* 0x000fc60000000018 */
[----:B------:R1:W-:Y:S01]  /*24960*/  STS.U16 [R0+0x8280], R9 ;  /* 0x0082800900007388 */ /* 0x0003e20000000400 */
[----:B0-----:R-:W-:Y:S02]  /*24970*/  @!P0 IMAD.MOV.U32 R4, RZ, RZ, R28 ;  /* 0x000000ffff048224 */ /* 0x001fe400078e001c */
[----:B------:R-:W-:Y:S01]  /*24980*/  @!P0 IMAD.MOV.U32 R5, RZ, RZ, R29 ;  /* 0x000000ffff058224 */ /* 0x000fe200078e001d */
[----:B-1----:R-:W3:Y:S04]  /*24990*/  LDL.LU R9, [R1+0x1f34] ;  /* 0x001f340001097983 */ /* 0x002ee80000300800 */
[----:B------:R0:W3:Y:S04]  /*249a0*/  @!P0 LDG.E.U16 R24, [R4.64] ;  /* 0x0000000a04188981 */ /* 0x0000e8000c1e1500 */
[----:B--2---:R-:W-:Y:S04]  /*249b0*/  STL [R1+0x18c], R2 ;  /* 0x00018c0201007387 */ /* 0x004fe80000100800 */
[----:B0-----:R-:W2:Y:S01]  /*249c0*/  LDL R5, [R1+0xd78] ;  /* 0x000d780001057983 */ /* 0x001ea20000100800 */
[----:B------:R-:W-:Y:S01]  /*249d0*/  PRMT R25, RZ, 0x7610, R25 ;  /* 0x00007610ff197816 */ /* 0x000fe20000000019 */
[----:B----4-:R-:W-:-:S02]  /*249e0*/  @!P0 IMAD.MOV.U32 R4, RZ, RZ, R27 ;  /* 0x000000ffff048224 */ /* 0x010fc400078e001b */
[----:B------:R-:W4:Y:S04]  /*249f0*/  LDL R29, [R1+0xd18] ;  /* 0x000d1800011d7983 */ /* 0x000f280000100800 */
[----:B--2---:R-:W2:Y:S04]  /*24a00*/  @!P0 LDG.E.U16 R25, [R4.64] ;  /* 0x0000000a04198981 */ /* 0x004ea8000c1e1500 */
[----:B---3--:R0:W-:Y:S04]  /*24a10*/  STL [R1+0x188], R24 ;  /* 0x0001881801007387 */ /* 0x0081e80000100800 */
[----:B0-----:R-:W3:Y:S04]  /*24a20*/  LDL R24, [R1+0xd1c] ;  /* 0x000d1c0001187983 */ /* 0x001ee80000100800 */
[----:B------:R-:W3:Y:S04]  /*24a30*/  LDL.LU R28, [R1+0x8c] ;  /* 0x00008c00011c7983 */ /* 0x000ee80000300800 */
[----:B------:R-:W3:Y:S04]  /*24a40*/  LDL.LU R27, [R1+0x84] ;  /* 0x00008400011b7983 */ /* 0x000ee80000300800 */
[----:B--2---:R0:W-:Y:S04]  /*24a50*/  STL [R1+0x184], R25 ;  /* 0x0001841901007387 */ /* 0x0041e80000100800 */
[----:B0-----:R-:W2:Y:S04]  /*24a60*/  LDL.LU R25, [R1+0x1f30] ;  /* 0x001f300001197983 */ /* 0x001ea80000300800 */
[----:B------:R-:W3:Y:S04]  /*24a70*/  LDL R4, [R1+0xd58] ;  /* 0x000d580001047983 */ /* 0x000ee80000100800 */
[----:B------:R-:W3:Y:S04]  /*24a80*/  LDL R5, [R1+0xd5c] ;  /* 0x000d5c0001057983 */ /* 0x000ee80000100800 */
[----:B------:R-:W0:Y:S04]  /*24a90*/  S2R R2, SR_TID.X ;  /* 0x0000000000027919 */ /* 0x000e280000002100 */
[----:B------:R-:W-:Y:S04]  /*24aa0*/  STS.U16 [R0+0x8480], R9 ;  /* 0x0084800900007388 */ /* 0x000fe80000000400 */
[----:B------:R1:W-:Y:S01]  /*24ab0*/  STS.U16 [R0+0x8680], R6 ;  /* 0x0086800600007388 */ /* 0x0003e20000000400 */
[----:B0-----:R-:W-:-:S05]  /*24ac0*/  LOP3.LUT R2, R2, 0x3f, RZ, 0xc0, !PT ;  /* 0x0000003f02027812 */ /* 0x001fca00078ec0ff */
[----:B------:R-:W-:-:S05]  /*24ad0*/  IMAD.SHL.U32 R2, R2, 0x2, RZ ;  /* 0x0000000202027824 */ /* 0x000fca00078e00ff */
[----:B-1----:R-:W-:-:S05]  /*24ae0*/  LOP3.LUT R0, R2, 0x20, RZ, 0x3c, !PT ;  /* 0x0000002002007812 */ /* 0x002fca00078e3cff */
[----:B------:R0:W-:Y:S04]  /*24af0*/  STS.U16 [R0+0x8100], R8 ;  /* 0x0081000800007388 */ /* 0x0001e80000000400 */
[----:B0-----:R-:W4:Y:S01]  /*24b00*/  LDL.LU R8, [R1+0x1f2c] ;  /* 0x001f2c0001087983 */ /* 0x001f220000300800 */
[----:B--2---:R-:W-:Y:S02]  /*24b10*/  PRMT R25, RZ, 0x7610, R25 ;  /* 0x00007610ff197816 */ /* 0x004fe40000000019 */
[----:B---3--:R-:W-:-:S04]  /*24b20*/  @!P0 LOP3.LUT R5, R5, R4, RZ, 0x3c, !PT ;  /* 0x0000000405058212 */ /* 0x008fc800078e3cff */
[----:B------:R-:W-:-:S04]  /*24b30*/  @!P0 LOP3.LUT R4, R5, R4, RZ, 0x3c, !PT ;  /* 0x0000000405048212 */ /* 0x000fc800078e3cff */
[----:B------:R-:W-:-:S05]  /*24b40*/  @!P0 LOP3.LUT R5, R5, R4, RZ, 0x3c, !PT ;  /* 0x0000000405058212 */ /* 0x000fca00078e3cff */
[----:B------:R0:W2:Y:S04]  /*24b50*/  @!P0 LDG.E.U16 R25, [R4.64] ;  /* 0x0000000a04198981 */ /* 0x0000a8000c1e1500 */
[----:B0-----:R-:W3:Y:S04]  /*24b60*/  LDL R4, [R1+0xd38] ;  /* 0x000d380001047983 */ /* 0x001ee80000100800 */
[----:B------:R-:W3:Y:S01]  /*24b70*/  LDL R5, [R1+0xd3c] ;  /* 0x000d3c0001057983 */ /* 0x000ee20000100800 */
[----:B----4-:R-:W-:Y:S02]  /*24b80*/  PRMT R8, RZ, 0x7610, R8 ;  /* 0x00007610ff087816 */ /* 0x010fe40000000008 */
[----:B---3--:R-:W-:-:S04]  /*24b90*/  @!P0 LOP3.LUT R5, R5, R4, RZ, 0x3c, !PT ;  /* 0x0000000405058212 */ /* 0x008fc800078e3cff */
[----:B------:R-:W-:-:S04]  /*24ba0*/  @!P0 LOP3.LUT R4, R5, R4, RZ, 0x3c, !PT ;  /* 0x0000000405048212 */ /* 0x000fc800078e3cff */
[----:B------:R-:W-:-:S05]  /*24bb0*/  @!P0 LOP3.LUT R5, R5, R4, RZ, 0x3c, !PT ;  /* 0x0000000405058212 */ /* 0x000fca00078e3cff */
[----:B------:R-:W3:Y:S04]  /*24bc0*/  @!P0 LDG.E.U16 R8, [R4.64] ;  /* 0x0000000a04088981 */ /* 0x000ee8000c1e1500 */
[----:B------:R0:W-:Y:S04]  /*24bd0*/  STS.U16 [R0+0x8300], R26 ;  /* 0x0083001a00007388 */ /* 0x0001e80000000400 */
[----:B0-----:R-:W4:Y:S04]  /*24be0*/  LDL.LU R26, [R1+0x64] ;  /* 0x00006400011a7983 */ /* 0x001f280000300800 */
[----:B--2---:R0:W-:Y:S04]  /*24bf0*/  STL [R1+0x180], R25 ;  /* 0x0001801901007387 */ /* 0x0041e80000100800 */
[----:B0-----:R-:W2:Y:S04]  /*24c00*/  LDL.LU R25, [R1+0x44] ;  /* 0x0000440001197983 */ /* 0x001ea80000300800 */
[----:B---3--:R0:W-:Y:S04]  /*24c10*/  STL [R1+0x17c], R8 ;  /* 0x00017c0801007387 */ /* 0x0081e80000100800 */
[----:B0-----:R-:W3:Y:S04]  /*24c20*/  LDL.LU R8, [R1+0x1f28] ;  /* 0x001f280001087983 */ /* 0x001ee80000300800 */
[----:B------:R-:W2:Y:S01]  /*24c30*/  LDL.LU R5, [R1+0x48] ;  /* 0x0000480001057983 */ /* 0x000ea20000300800 */
[----:B------:R-:W-:Y:S01]  /*24c40*/  PRMT R22, RZ, 0x7610, R22 ;  /* 0x00007610ff167816 */ /* 0x000fe20000000016 */
[----:B------:R-:W-:-:S02]  /*24c50*/  @!P0 IMAD.MOV.U32 R4, RZ, RZ, R24 ;  /* 0x000000ffff048224 */ /* 0x000fc400078e0018 */
[----:B--2---:R0:W-:Y:S02]  /*24c60*/  STS.U16 [R0+0x8500], R5 ;  /* 0x0085000500007388 */ /* 0x0041e40000000400 */
[----:B0-----:R-:W-:-:S05]  /*24c70*/  @!P0 IMAD.MOV.U32 R5, RZ, RZ, R29 ;  /* 0x000000ffff058224 */ /* 0x001fca00078e001d */
[----:B------:R0:W2:Y:S04]  /*24c80*/  @!P0 LDG.E.U16 R22, [R4.64] ;  /* 0x0000000a04168981 */ /* 0x0000a8000c1e1500 */
[----:B0-----:R-:W2:Y:S04]  /*24c90*/  LDL R4, [R1+0xcf8] ;  /* 0x000cf80001047983 */ /* 0x001ea80000100800 */
[----:B------:R-:W2:Y:S01]  /*24ca0*/  LDL R5, [R1+0xcfc] ;  /* 0x000cfc0001057983 */ /* 0x000ea20000100800 */
[----:B------:R-:W-:-:S03]  /*24cb0*/  PRMT R23, RZ, 0x7610, R23 ;  /* 0x00007610ff177816 */ /* 0x000fc60000000017 */
[----:B------:R-:W0:Y:S01]  /*24cc0*/  S2R R24, SR_TID.X ;  /* 0x0000000000187919 */ /* 0x000e220000002100 */
[----:B--2---:R-:W-:-:S04]  /*24cd0*/  @!P0 LOP3.LUT R5, R5, R4, RZ, 0x3c, !PT ;  /* 0x0000000405058212 */ /* 0x004fc800078e3cff */
[----:B------:R-:W-:-:S04]  /*24ce0*/  @!P0 LOP3.LUT R4, R5, R4, RZ, 0x3c, !PT ;  /* 0x0000000405048212 */ /* 0x000fc800078e3cff */
[----:B------:R-:W-:-:S05]  /*24cf0*/  @!P0 LOP3.LUT R5, R5, R4, RZ, 0x3c, !PT ;  /* 0x0000000405058212 */ /* 0x000fca00078e3cff */
[----:B------:R-:W2:Y:S01]  /*24d00*/  @!P0 LDG.E.U16 R23, [R4.64] ;  /* 0x0000000a04178981 */ /* 0x000ea2000c1e1500 */
[----:B0-----:R-:W-:-:S03]  /*24d10*/  LOP3.LUT R24, R24, 0x3f, RZ, 0xc0, !PT ;  /* 0x0000003f18187812 */ /* 0x001fc600078ec0ff */
[----:B------:R0:W-:Y:S02]  /*24d20*/  STL [R1+0x178], R22 ;  /* 0x0001781601007387 */ /* 0x0001e40000100800 */
[----:B------:R-:W-:Y:S02]  /*24d30*/  IMAD.SHL.U32 R24, R24, 0x2, RZ ;  /* 0x0000000218187824 */ /* 0x000fe400078e00ff */
[----:B0-----:R-:W4:Y:S04]  /*24d40*/  LDL R22, [R1+0xcbc] ;  /* 0x000cbc0001167983 */ /* 0x001f280000100800 */
[----:B------:R-:W4:Y:S04]  /*24d50*/  LDL.LU R29, [R1+0x3c] ;  /* 0x00003c00011d7983 */ /* 0x000f280000300800 */
[----:B------:R-:W-:Y:S04]  /*24d60*/  STL [R1+0x1e8c], R0 ;  /* 0x001e8c0001007387 */ /* 0x000fe80000100800 */
[----:B------:R-:W-:Y:S01]  /*24d70*/  STL [R1+0x1ee8], R0 ;  /* 0x001ee80001007387 */ /* 0x000fe20000100800 */
[----:B------:R-:W-:-:S03]  /*24d80*/  LOP3.LUT R24, R24, 0x30, RZ, 0x3c, !PT ;  /* 0x0000003018187812 */ /* 0x000fc600078e3cff */
[----:B---3--:R-:W-:Y:S04]  /*24d90*/  STS.U16 [R0+0x8700], R8 ;  /* 0x0087000800007388 */ /* 0x008fe80000000400 */
[----:B------:R-:W-:Y:S04]  /*24da0*/  STS.U16 [R24+0x8180], R28 ;  /* 0x0081801c18007388 */ /* 0x000fe80000000400 */
[----:B--2---:R0:W-:Y:S04]  /*24db0*/  STL [R1+0x174], R23 ;  /* 0x0001741701007387 */ /* 0x0041e80000100800 */
[----:B0-----:R-:W2:Y:S04]  /*24dc0*/  LDL.LU R23, [R1+0x1f24] ;  /* 0x001f240001177983 */ /* 0x001ea80000300800 */
[----:B------:R-:W3:Y:S04]  /*24dd0*/  LDL R4, [R1+0xcd8] ;  /* 0x000cd80001047983 */ /* 0x000ee80000100800 */
[----:B------:R-:W3:Y:S04]  /*24de0*/  LDL R5, [R1+0xcdc] ;  /* 0x000cdc0001057983 */ /* 0x000ee80000100800 */
[----:B------:R-:W2:Y:S01]  /*24df0*/  LDL.LU R28, [R1+0x1f20] ;  /* 0x001f2000011c7983 */ /* 0x000ea20000300800 */
[----:B---3--:R-:W-:-:S04]  /*24e00*/  @!P0 LOP3.LUT R5, R5, R4, RZ, 0x3c, !PT ;  /* 0x0000000405058212 */ /* 0x008fc800078e3cff */
[C---:B------:R-:W-:Y:S02]  /*24e10*/  @!P0 LOP3.LUT R4, R5.reuse, R4, RZ, 0x3c, !PT ;  /* 0x0000000405048212 */ /* 0x040fe400078e3cff */
[----:B--2---:R-:W-:Y:S02]  /*24e20*/  PRMT R28, RZ, 0x7610, R28 ;  /* 0x00007610ff1c7816 */ /* 0x004fe4000000001c */
[----:B------:R-:W-:-:S05]  /*24e30*/  @!P0 LOP3.LUT R5, R5, R4, RZ, 0x3c, !PT ;  /* 0x0000000405058212 */ /* 0x000fca00078e3cff */
[----:B------:R-:W2:Y:S04]  /*24e40*/  @!P0 LDG.E.U16 R28, [R4.64] ;  /* 0x0000000a041c8981 */ /* 0x000ea8000c1e1500 */
[----:B--2---:R0:W-:Y:S04]  /*24e50*/  STL [R1+0x170], R28 ;  /* 0x0001701c01007387 */ /* 0x0041e80000100800 */
[----:B0-----:R-:W2:Y:S04]  /*24e60*/  LDL.LU R28, [R1+0x1f1c] ;  /* 0x001f1c00011c7983 */ /* 0x001ea80000300800 */
[----:B------:R-:W3:Y:S01]  /*24e70*/  LDL R5, [R1+0xcb8] ;  /* 0x000cb80001057983 */ /* 0x000ee20000100800 */
[----:B----4-:R-:W-:Y:S01]  /*24e80*/  @!P0 IMAD.MOV.U32 R4, RZ, RZ, R22 ;  /* 0x000000ffff048224 */ /* 0x010fe200078e0016 */
[----:B--2---:R-:W-:-:S06]  /*24e90*/  PRMT R28, RZ, 0x7610, R28 ;  /* 0x00007610ff1c7816 */ /* 0x004fcc000000001c */
[----:B---3--:R0:W2:Y:S04]  /*24ea0*/  @!P0 LDG.E.U16 R28, [R4.64] ;  /* 0x0000000a041c8981 */ /* 0x0080a8000c1e1500 */
[----:B------:R1:W-:Y:S04]  /*24eb0*/  STS.U16 [R24+0x8380], R27 ;  /* 0x0083801b18007388 */ /* 0x0003e80000000400 */
[----:B-1----:R-:W3:Y:S04]  /*24ec0*/  LDL R27, [R1+0xc5c] ;  /* 0x000c5c00011b7983 */ /* 0x002ee80000100800 */
[----:B------:R-:W4:Y:S04]  /*24ed0*/  LDL.LU R22, [R1+0x34] ;  /* 0x0000340001167983 */ /* 0x000f280000300800 */
[----:B0-----:R-:W3:Y:S04]  /*24ee0*/  LDL R4, [R1+0xc98] ;  /* 0x000c980001047983 */ /* 0x001ee80000100800 */
[----:B------:R-:W3:Y:S04]  /*24ef0*/  LDL R5, [R1+0xc9c] ;  /* 0x000c9c0001057983 */ /* 0x000ee80000100800 */
[----:B------:R-:W-:Y:S04]  /*24f00*/  STS.U16 [R24+0x8580], R26 ;  /* 0x0085801a18007388 */ /* 0x000fe80000000400 */
[----:B--2---:R0:W-:Y:S04]  /*24f10*/  STL [R1+0x16c], R28 ;  /* 0x00016c1c01007387 */ /* 0x0041e80000100800 */
[----:B0-----:R-:W2:Y:S04]  /*24f20*/  LDL.LU R28, [R1+0x30] ;  /* 0x00003000011c7983 */ /* 0x001ea80000300800 */
[----:B------:R-:W2:Y:S01]  /*24f30*/  LDL.LU R26, [R1+0x1f18] ;  /* 0x001f1800011a7983 */ /* 0x000ea20000300800 */
[----:B---3--:R-:W-:-:S04]  /*24f40*/  @!P0 LOP3.LUT R5, R5, R4, RZ, 0x3c, !PT ;  /* 0x0000000405058212 */ /* 0x008fc800078e3cff */
[----:B------:R-:W-:-:S04]  /*24f50*/  @!P0 LOP3.LUT R4, R5, R4, RZ, 0x3c, !PT ;  /* 0x0000000405048212 */ /* 0x000fc800078e3cff */
[----:B------:R-:W-:Y:S02]  /*24f60*/  @!P0 LOP3.LUT R5, R5, R4, RZ, 0x3c, !PT ;  /* 0x0000000405058212 */ /* 0x000fe400078e3cff */
[----:B--2---:R-:W-:-:S06]  /*24f70*/  PRMT R26, RZ, 0x7610, R26 ;  /* 0x00007610ff1a7816 */ /* 0x004fcc000000001a */
        /* <DEDUP_REMOVED lines=9> */
[----:B------:R-:W3:Y:S04]  /*25010*/  @!P0 LDG.E.U16 R2, [R4.64] ;  /* 0x0000000a04028981 */ /* 0x000ee8000c1e1500 */
[----:B------:R0:W-:Y:S04]  /*25020*/  STS.U16 [R24+0x8780], R25 ;  /* 0x0087801918007388 */ /* 0x0001e80000000400 */
[----:B0-----:R-:W4:Y:S04]  /*25030*/  LDL R25, [R1+0xc18] ;  /* 0x000c180001197983 */ /* 0x001f280000100800 */
[----:B------:R-:W4:Y:S04]  /*25040*/  LDL R24, [R1+0xc1c] ;  /* 0x000c1c0001187983 */ /* 0x000f280000100800 */
[----:B---3--:R0:W-:Y:S04]  /*25050*/  STL [R1+0x164], R2 ;  /* 0x0001640201007387 */ /* 0x0081e80000100800 */
[----:B------:R-:W3:Y:S04]  /*25060*/  LDL.LU R4, [R1+0x40] ;  /* 0x0000400001047983 */ /* 0x000ee80000300800 */
[----:B------:R-:W4:Y:S04]  /*25070*/  LDL R5, [R1+0xc58] ;  /* 0x000c580001057983 */ /* 0x000f280000100800 */
[----:B0-----:R-:W0:Y:S01]  /*25080*/  S2R R2, SR_TID.X ;  /* 0x0000000000027919 */ /* 0x001e220000002100 */
[----:B--2---:R-:W-:-:S02]  /*25090*/  PRMT R26, RZ, 0x7610, R26 ;  /* 0x00007610ff1a7816 */ /* 0x004fc4000000001a */
[----:B0-----:R-:W-:-:S05]  /*250a0*/  LOP3.LUT R2, R2, 0x3f, RZ, 0xc0, !PT ;  /* 0x0000003f02027812 */ /* 0x001fca00078ec0ff */
[----:B------:R-:W-:-:S05]  /*250b0*/  IMAD.SHL.U32 R2, R2, 0x2, RZ ;  /* 0x0000000202027824 */ /* 0x000fca00078e00ff */
[----:B---3--:R0:W-:Y:S02]  /*250c0*/  STS.U16 [R2], R4 ;  /* 0x0000000402007388 */ /* 0x0081e40000000400 */
[----:B0-----:R-:W-:Y:S02]  /*250d0*/  @!P0 IMAD.MOV.U32 R4, RZ, RZ, R27 ;  /* 0x000000ffff048224 */ /* 0x001fe400078e001b */
[----:B------:R0:W-:Y:S04]  /*250e0*/  STS.U16 [R2+0x200], R29 ;  /* 0x0002001d02007388 */ /* 0x0001e80000000400 */
[----:B----4-:R1:W2:Y:S04]  /*250f0*/  @!P0 LDG.E.U16 R26, [R4.64] ;  /* 0x0000000a041a8981 */ /* 0x0102a8000c1e1500 */
[----:B------:R-:W3:Y:S04]  /*25100*/  LDL R27, [R1+0xbd8] ;  /* 0x000bd800011b7983 */ /* 0x000ee80000100800 */
[----:B-1----:R-:W4:Y:S04]  /*25110*/  LDL R4, [R1+0xc38] ;  /* 0x000c380001047983 */ /* 0x002f280000100800 */
[----:B------:R-:W4:Y:S01]  /*25120*/  LDL R5, [R1+0xc3c] ;  /* 0x000c3c0001057983 */ /* 0x000f220000100800 */
[----:B0-----:R-:W-:-:S02]  /*25130*/  PRMT R2, RZ, 0x7610, R2 ;  /* 0x00007610ff027816 */ /* 0x001fc40000000002 */
[----:B----4-:R-:W-:-:S04]  /*25140*/  @!P0 LOP3.LUT R5, R5, R4, RZ, 0x3c, !PT ;  /* 0x0000000405058212 */ /* 0x010fc800078e3cff */
[----:B------:R-:W-:-:S04]  /*25150*/  @!P0 LOP3.LUT R4, R5, R4, RZ, 0x3c, !PT ;  /* 0x0000000405048212 */ /* 0x000fc800078e3cff */
[----:B------:R-:W-:-:S05]  /*25160*/  @!P0 LOP3.LUT R5, R5, R4, RZ, 0x3c, !PT ;  /* 0x0000000405058212 */ /* 0x000fca00078e3cff */
[----:B------:R-:W4:Y:S04]  /*25170*/  @!P0 LDG.E.U16 R2, [R4.64] ;  /* 0x0000000a04028981 */ /* 0x000f28000c1e1500 */
[----:B--2---:R0:W-:Y:S04]  /*25180*/  STL [R1+0x160], R26 ;  /* 0x0001601a01007387 */ /* 0x0041e80000100800 */
[----:B0-----:R-:W2:Y:S04]  /*25190*/  LDL R26, [R1+0xbdc] ;  /* 0x000bdc00011a7983 */ /* 0x001ea80000100800 */
[----:B------:R-:W2:Y:S04]  /*251a0*/  LDL.LU R29, [R1+0x28] ;  /* 0x00002800011d7983 */ /* 0x000ea80000300800 */
[----:B----4-:R0:W-:Y:S04]  /*251b0*/  STL [R1+0x15c], R2 ;  /* 0x00015c0201007387 */ /* 0x0101e80000100800 */
[----:B------:R-:W4:Y:S04]  /*251c0*/  LDL.LU R5, [R1+0x38] ;  /* 0x0000380001057983 */ /* 0x000f280000300800 */
[----:B0-----:R-:W0:Y:S01]  /*251d0*/  S2R R2, SR_TID.X ;  /* 0x0000000000027919 */ /* 0x001e220000002100 */
[----:B------:R-:W-:Y:S01]  /*251e0*/  PRMT R23, RZ, 0x7610, R23 ;  /* 0x00007610ff177816 */ /* 0x000fe20000000017 */
[----:B------:R-:W-:-:S02]  /*251f0*/  @!P0 IMAD.MOV.U32 R4, RZ, RZ, R24 ;  /* 0x000000ffff048224 */ /* 0x000fc400078e0018 */
[----:B------:R-:W2:Y:S01]  /*25200*/  LDL R24, [R1+0xbbc] ;  /* 0x000bbc0001187983 */ /* 0x000ea20000100800 */
[----:B0-----:R-:W-:-:S05]  /*25210*/  LOP3.LUT R2, R2, 0x3f, RZ, 0xc0, !PT ;  /* 0x0000003f02027812 */ /* 0x001fca00078ec0ff */
[----:B------:R-:W-:-:S05]  /*25220*/  IMAD.SHL.U32 R2, R2, 0x2, RZ ;  /* 0x0000000202027824 */ /* 0x000fca00078e00ff */
[----:B----4-:R0:W-:Y:S02]  /*25230*/  STS.U16 [R2+0x400], R5 ;  /* 0x0004000502007388 */ /* 0x0101e40000000400 */
[----:B0-----:R-:W-:Y:S02]  /*25240*/  @!P0 IMAD.MOV.U32 R5, RZ, RZ, R25 ;  /* 0x000000ffff058224 */ /* 0x001fe400078e0019 */
[----:B------:R0:W-:Y:S04]  /*25250*/  STS.U16 [R2+0x600], R22 ;  /* 0x0006001602007388 */ /* 0x0001e80000000400 */
[----:B------:R1:W4:Y:S04]  /*25260*/  @!P0 LDG.E.U16 R23, [R4.64] ;  /* 0x0000000a04178981 */ /* 0x000328000c1e1500 */
[----:B------:R-:W2:Y:S04]  /*25270*/  LDL R25, [R1+0xbb8] ;  /* 0x000bb80001197983 */ /* 0x000ea80000100800 */
[----:B-1----:R-:W2:Y:S04]  /*25280*/  LDL R4, [R1+0xbf8] ;  /* 0x000bf80001047983 */ /* 0x002ea80000100800 */
[----:B------:R-:W2:Y:S01]  /*25290*/  LDL R5, [R1+0xbfc] ;  /* 0x000bfc0001057983 */ /* 0x000ea20000100800 */
[----:B0-----:R-:W-:-:S02]  /*252a0*/  PRMT R2, RZ, 0x7610, R2 ;  /* 0x00007610ff027816 */ /* 0x001fc40000000002 */
[----:B--2---:R-:W-:-:S04]  /*252b0*/  @!P0 LOP3.LUT R5, R5, R4, RZ, 0x3c, !PT ;  /* 0x0000000405058212 */ /* 0x004fc800078e3cff */
[----:B------:R-:W-:-:S04]  /*252c0*/  @!P0 LOP3.LUT R4, R5, R4, RZ, 0x3c, !PT ;  /* 0x0000000405048212 */ /* 0x000fc800078e3cff */
[----:B------:R-:W-:-:S05]  /*252d0*/  @!P0 LOP3.LUT R5, R5, R4, RZ, 0x3c, !PT ;  /* 0x0000000405058212 */ /* 0x000fca00078e3cff */
[----:B------:R0:W2:Y:S04]  /*252e0*/  @!P0 LDG.E.U16 R2, [R4.64] ;  /* 0x0000000a04028981 */ /* 0x0000a8000c1e1500 */
[----:B----4-:R1:W-:Y:S04]  /*252f0*/  STL [R1+0x158], R23 ;  /* 0x0001581701007387 */ /* 0x0103e80000100800 */
[----:B-1----:R-:W4:Y:S04]  /*25300*/  LDL.LU R23, [R1+0x24] ;  /* 0x0000240001177983 */ /* 0x002f280000300800 */
[----:B------:R-:W4:Y:S01]  /*25310*/  LDL.LU R22, [R1+0x1f10] ;  /* 0x001f100001167983 */ /* 0x000f220000300800 */
[----:B------:R-:W-:Y:S01]  /*25320*/  PRMT R7, RZ, 0x7610, R7 ;  /* 0x00007610ff077816 */ /* 0x000fe20000000007 */
[----:B0-----:R-:W-:-:S02]  /*25330*/  @!P0 IMAD.MOV.U32 R4, RZ, RZ, R26 ;  /* 0x000000ffff048224 */ /* 0x001fc400078e001a */
[----:B---3--:R-:W-:-:S05]  /*25340*/  @!P0 IMAD.MOV.U32 R5, RZ, RZ, R27 ;  /* 0x000000ffff058224 */ /* 0x008fca00078e001b */
[----:B------:R0:W3:Y:S04]  /*25350*/  @!P0 LDG.E.U16 R7, [R4.64] ;  /* 0x0000000a04078981 */ /* 0x0000e8000c1e1500 */
[----:B--2---:R1:W-:Y:S04]  /*25360*/  STL [R1+0x154], R2 ;  /* 0x0001540201007387 */ /* 0x0043e80000100800 */
[----:B------:R-:W2:Y:S04]  /*25370*/  LDL R27, [R1+0xb98] ;  /* 0x000b9800011b7983 */ /* 0x000ea80000100800 */
[----:B------:R-:W2:Y:S04]  /*25380*/  LDL R26, [R1+0xb9c] ;  /* 0x000b9c00011a7983 */ /* 0x000ea80000100800 */
[----:B-1----:R-:W1:Y:S02]  /*25390*/  S2R R2, SR_TID.X ;  /* 0x0000000000027919 */ /* 0x002e640000002100 */
[----:B-1----:R-:W-:-:S05]  /*253a0*/  LOP3.LUT R2, R2, 0x3f, RZ, 0xc0, !PT ;  /* 0x0000003f02027812 */ /* 0x002fca00078ec0ff */
[----:B------:R-:W-:-:S05]  /*253b0*/  IMAD.SHL.U32 R2, R2, 0x2, RZ ;  /* 0x0000000202027824 */ /* 0x000fca00078e00ff */
[----:B------:R1:W-:Y:S04]  /*253c0*/  STS.U16 [R2+0x800], R28 ;  /* 0x0008001c02007388 */ /* 0x0003e80000000400 */
[----:B-1----:R-:W2:Y:S04]  /*253d0*/  LDL.LU R28, [R1+0x20] ;  /* 0x00002000011c7983 */ /* 0x002ea80000300800 */
[----:B0-----:R-:W2:Y:S01]  /*253e0*/  LDL.LU R5, [R1+0x2c] ;  /* 0x00002c0001057983 */ /* 0x001ea20000300800 */
[----:B------:R-:W-:Y:S01]  /*253f0*/  PRMT R3, RZ, 0x7610, R3 ;  /* 0x00007610ff037816 */ /* 0x000fe20000000003 */
[----:B------:R-:W-:-:S02]  /*25400*/  @!P0 IMAD.MOV.U32 R4, RZ, RZ, R24 ;  /* 0x000000ffff048224 */ /* 0x000fc400078e0018 */
[----:B---3--:R-:W-:Y:S04]  /*25410*/  STL [R1+0x1e98], R7 ;  /* 0x001e980701007387 */ /* 0x008fe80000100800 */
[----:B------:R-:W-:Y:S04]  /*25420*/  STL [R1+0x1e9c], R7 ;  /* 0x001e9c0701007387 */ /* 0x000fe80000100800 */
[----:B------:R-:W-:Y:S04]  /*25430*/  STL [R1+0x1ed8], R7 ;  /* 0x001ed80701007387 */ /* 0x000fe80000100800 */
[----:B------:R-:W3:Y:S04]  /*25440*/  LDL R24, [R1+0xb7c] ;  /* 0x000b7c0001187983 */ /* 0x000ee80000100800 */
[----:B--2---:R0:W-:Y:S02]  /*25450*/  STS.U16 [R2+0xa00], R5 ;  /* 0x000a000502007388 */ /* 0x0041e40000000400 */
[----:B0-----:R-:W-:-:S02]  /*25460*/  @!P0 IMAD.MOV.U32 R5, RZ, RZ, R25 ;  /* 0x000000ffff058224 */ /* 0x001fc400078e0019 */
[----:B------:R-:W2:Y:S04]  /*25470*/  LDL R25, [R1+0xb78] ;  /* 0x000b780001197983 */ /* 0x000ea80000100800 */
[----:B------:R0:W4:Y:S01]  /*25480*/  @!P0 LDG.E.U16 R3, [R4.64] ;  /* 0x0000000a04038981 */ /* 0x000122000c1e1500 */
[----:B------:R-:W-:Y:S02]  /*25490*/  PRMT R6, RZ, 0x7610, R6 ;  /* 0x00007610ff067816 */ /* 0x000fe40000000006 */
[----:B------:R-:W-:Y:S01]  /*254a0*/  PRMT R9, RZ, 0x7610, R9 ;  /* 0x00007610ff097816 */ /* 0x000fe20000000009 */
[----:B0-----:R-:W-:Y:S02]  /*254b0*/  @!P0 IMAD.MOV.U32 R4, RZ, RZ, R26 ;  /* 0x000000ffff048224 */ /* 0x001fe400078e001a */
[----:B------:R-:W-:-:S05]  /*254c0*/  @!P0 IMAD.MOV.U32 R5, RZ, RZ, R27 ;  /* 0x000000ffff058224 */ /* 0x000fca00078e001b */
[----:B------:R3:W4:Y:S02]  /*254d0*/  @!P0 LDG.E.U16 R6, [R4.64] ;  /* 0x0000000a04068981 */ /* 0x000724000c1e1500 */
[----:B---3--:R-:W-:Y:S02]  /*254e0*/  @!P0 IMAD.MOV.U32 R4, RZ, RZ, R24 ;  /* 0x000000ffff048224 */ /* 0x008fe400078e0018 */
[----:B--2---:R-:W-:Y:S01]  /*254f0*/  @!P0 IMAD.MOV.U32 R5, RZ, RZ, R25 ;  /* 0x000000ffff058224 */ /* 0x004fe200078e0019 */
[----:B----4-:R-:W-:Y:S04]  /*25500*/  STL [R1+0x1ea0], R3 ;  /* 0x001ea00301007387 */ /* 0x010fe80000100800 */
[----:B------:R-:W-:Y:S04]  /*25510*/  STL [R1+0x1ea4], R3 ;  /* 0x001ea40301007387 */ /* 0x000fe80000100800 */
[----:B------:R-:W2:Y:S04]  /*25520*/  @!P0 LDG.E.U16 R9, [R4.64] ;  /* 0x0000000a04098981 */ /* 0x000ea8000c1e1500 */
[----:B------:R-:W-:Y:S04]  /*25530*/  STL [R1+0x1ee4], R3 ;  /* 0x001ee40301007387 */ /* 0x000fe80000100800 */
[----:B------:R-:W3:Y:S04]  /*25540*/  LDL R27, [R1+0xb58] ;  /* 0x000b5800011b7983 */ /* 0x000ee80000100800 */
[----:B------:R-:W4:Y:S04]  /*25550*/  LDL R26, [R1+0xb5c] ;  /* 0x000b5c00011a7983 */ /* 0x000f280000100800 */
[----:B------:R0:W-:Y:S04]  /*25560*/  STS.U16 [R2+0xc00], R29 ;  /* 0x000c001d02007388 */ /* 0x0001e80000000400 */
[----:B------:R1:W-:Y:S04]  /*25570*/  STS.U16 [R2+0xe00], R23 ;  /* 0x000e001702007388 */ /* 0x0003e80000000400 */
[----:B0-----:R-:W4:Y:S04]  /*25580*/  LDL.LU R29, [R1+0x1c] ;  /* 0x00001c00011d7983 */ /* 0x001f280000300800 */
[----:B------:R-:W-:Y:S04]  /*25590*/  STL [R1+0x1ea8], R6 ;  /* 0x001ea80601007387 */ /* 0x000fe80000100800 */
[----:B------:R-:W-:Y:S01]  /*255a0*/  STL [R1+0x1eac], R6 ;  /* 0x001eac0601007387 */ /* 0x000fe20000100800 */
[----:B------:R-:W-:-:S03]  /*255b0*/  PRMT R8, RZ, 0x7610, R8 ;  /* 0x00007610ff087816 */ /* 0x000fc60000000008 */
[----:B-1----:R-:W4:Y:S04]  /*255c0*/  LDL.LU R23, [R1+0x18] ;  /* 0x0000180001177983 */ /* 0x002f280000300800 */
[----:B------:R-:W4:Y:S04]  /*255d0*/  LDL.LU R24, [R1+0x14] ;  /* 0x0000140001187983 */ /* 0x000f280000300800 */
[----:B------:R0:W-:Y:S04]  /*255e0*/  STS.U16 [R2+0x1000], R28 ;  /* 0x0010001c02007388 */ /* 0x0001e80000000400 */
[----:B--2---:R-:W-:Y:S04]  /*255f0*/  STL [R1+0x1eb0], R9 ;  /* 0x001eb00901007387 */ /* 0x004fe80000100800 */
[----:B------:R-:W-:Y:S04]  /*25600*/  STL [R1+0x1eb4], R9 ;  /* 0x001eb40901007387 */ /* 0x000fe80000100800 */
[----:B------:R-:W-:Y:S01]  /*25610*/  STL [R1+0x1eb8], R9 ;  /* 0x001eb80901007387 */ /* 0x000fe20000100800 */
[----:B---3--:R-:W-:-:S02]  /*25620*/  @!P0 IMAD.MOV.U32 R5, RZ, RZ, R27 ;  /* 0x000000ffff058224 */ /* 0x008fc400078e001b */
[----:B----4-:R-:W-:Y:S01]  /*25630*/  @!P0 IMAD.MOV.U32 R4, RZ, RZ, R26 ;  /* 0x000000ffff048224 */ /* 0x010fe200078e001a */
[----:B------:R-:W-:Y:S04]  /*25640*/  STL [R1+0x1ed0], R9 ;  /* 0x001ed00901007387 */ /* 0x000fe80000100800 */
[----:B------:R-:W2:Y:S04]  /*25650*/  LDL.LU R25, [R1+0x10] ;  /* 0x0000100001197983 */ /* 0x000ea80000300800 */
[----:B------:R-:W3:Y:S04]  /*25660*/  LDL.LU R26, [R1+0xc] ;  /* 0x00000c00011a7983 */ /* 0x000ee80000300800 */
[----:B------:R-:W4:Y:S04]  /*25670*/  LDL.LU R27, [R1+0x8] ;  /* 0x00000800011b7983 */ /* 0x000f280000300800 */
[----:B0-----:R-:W2:Y:S04]  /*25680*/  LDL.LU R28, [R1+0x4] ;  /* 0x00000400011c7983 */ /* 0x001ea80000300800 */
[----:B------:R0:W2:Y:S04]  /*25690*/  @!P0 LDG.E.U16 R8, [R4.64] ;  /* 0x0000000a04088981 */ /* 0x0000a8000c1e1500 */
[----:B0-----:R-:W2:Y:S04]  /*256a0*/  LDL R4, [R1+0xb38] ;  /* 0x000b380001047983 */ /* 0x001ea80000100800 */
[----:B------:R-:W2:Y:S04]  /*256b0*/  LDL R5, [R1+0xb3c] ;  /* 0x000b3c0001057983 */ /* 0x000ea80000100800 */
[----:B------:R0:W-:Y:S02]  /*256c0*/  STS.U16 [R2+0x1200], R29 ;  /* 0x0012001d02007388 */ /* 0x0001e40000000400 */
[----:B0-----:R-:W-:-:S02]  /*256d0*/  PRMT R2, RZ, 0x7610, R2 ;  /* 0x00007610ff027816 */ /* 0x001fc40000000002 */
[----:B--2---:R-:W-:-:S04]  /*256e0*/  @!P0 LOP3.LUT R5, R5, R4, RZ, 0x3c, !PT ;  /* 0x0000000405058212 */ /* 0x004fc800078e3cff */
[----:B------:R-:W-:-:S04]  /*256f0*/  @!P0 LOP3.LUT R4, R5, R4, RZ, 0x3c, !PT ;  /* 0x0000000405048212 */ /* 0x000fc800078e3cff */
[----:B------:R-:W-:-:S05]  /*25700*/  @!P0 LOP3.LUT R5, R5, R4, RZ, 0x3c, !PT ;  /* 0x0000000405058212 */ /* 0x000fca00078e3cff */
[----:B------:R-:W2:Y:S04]  /*25710*/  @!P0 LDG.E.U16 R2, [R4.64] ;  /* 0x0000000a04028981 */ /* 0x000ea8000c1e1500 */
[----:B------:R-:W-:Y:S04]  /*25720*/  STL [R1+0x1ebc], R8 ;  /* 0x001ebc0801007387 */ /* 0x000fe80000100800 */
[----:B------:R-:W-:Y:S04]  /*25730*/  STL [R1+0x1ec0], R8 ;  /* 0x001ec00801007387 */ /* 0x000fe80000100800 */
[----:B------:R-:W-:Y:S04]  /*25740*/  STL [R1+0x1ec4], R8 ;  /* 0x001ec40801007387 */ /* 0x000fe80000100800 */
[----:B------:R-:W-:Y:S04]  /*25750*/  STL [R1+0x1ec8], R8 ;  /* 0x001ec80801007387 */ /* 0x000fe80000100800 */
[----:B------:R-:W-:Y:S04]  /*25760*/  STL [R1+0x1ecc], R8 ;  /* 0x001ecc0801007387 */ /* 0x000fe80000100800 */
[----:B------:R-:W-:Y:S04]  /*25770*/  STL [R1+0x1ed4], R8 ;  /* 0x001ed40801007387 */ /* 0x000fe80000100800 */
[----:B------:R-:W-:Y:S04]  /*25780*/  STL [R1+0x1eec], R8 ;  /* 0x001eec0801007387 */ /* 0x000fe80000100800 */
[----:B------:R-:W3:Y:S04]  /*25790*/  LDL.LU R29, [R1] ;  /* 0x00000000011d7983 */ /* 0x000ee80000300800 */
[----:B--2---:R0:W-:Y:S04]  /*257a0*/  STL [R1+0x150], R2 ;  /* 0x0001500201007387 */ /* 0x0041e80000100800 */
[----:B------:R-:W2:Y:S04]  /*257b0*/  LDL R4, [R1+0xb18] ;  /* 0x000b180001047983 */ /* 0x000ea80000100800 */
[----:B------:R-:W2:Y:S04]  /*257c0*/  LDL R5, [R1+0xb1c] ;  /* 0x000b1c0001057983 */ /* 0x000ea80000100800 */
[----:B0-----:R-:W0:Y:S01]  /*257d0*/  S2R R2, SR_TID.X ;  /* 0x0000000000027919 */ /* 0x001e220000002100 */
[----:B------:R-:W-:-:S02]  /*257e0*/  PRMT R10, RZ, 0x7610, R10 ;  /* 0x00007610ff0a7816 */ /* 0x000fc4000000000a */
[----:B0-----:R-:W-:-:S05]  /*257f0*/  LOP3.LUT R2, R2, 0x3f, RZ, 0xc0, !PT ;  /* 0x0000003f02027812 */ /* 0x001fca00078ec0ff */
[----:B------:R-:W-:-:S05]  /*25800*/  IMAD.SHL.U32 R2, R2, 0x2, RZ ;  /* 0x0000000202027824 */ /* 0x000fca00078e00ff */
[----:B------:R0:W-:Y:S04]  /*25810*/  STS.U16 [R2+0x1400], R23 ;  /* 0x0014001702007388 */ /* 0x0001e80000000400 */
[----:B0-----:R-:W3:Y:S01]  /*25820*/  LDL.LU R23, [R1+0x1f0c] ;  /* 0x001f0c0001177983 */ /* 0x001ee20000300800 */
[----:B--2---:R-:W-:-:S04]  /*25830*/  @!P0 LOP3.LUT R5, R5, R4, RZ, 0x3c, !PT ;  /* 0x0000000405058212 */ /* 0x004fc800078e3cff */
[----:B------:R-:W-:-:S04]  /*25840*/  @!P0 LOP3.LUT R4, R5, R4, RZ, 0x3c, !PT ;  /* 0x0000000405048212 */ /* 0x000fc800078e3cff */
[----:B------:R-:W-:-:S05]  /*25850*/  @!P0 LOP3.LUT R5, R5, R4, RZ, 0x3c, !PT ;  /* 0x0000000405058212 */ /* 0x000fca00078e3cff */
        /* <DEDUP_REMOVED lines=11> */
[----:B------:R-:W3:Y:S04]  /*25910*/  LDL.LU R24, [R1+0x1f08] ;  /* 0x001f080001187983 */ /* 0x000ee80000300800 */
[----:B--2---:R0:W-:Y:S04]  /*25920*/  STL [R1+0x14c], R2 ;  /* 0x00014c0201007387 */ /* 0x0041e80000100800 */
[----:B------:R-:W2:Y:S04]  /*25930*/  LDL R4, [R1+0xad8] ;  /* 0x000ad80001047983 */ /* 0x000ea80000100800 */
[----:B------:R-:W2:Y:S04]  /*25940*/  LDL R5, [R1+0xadc] ;  /* 0x000adc0001057983 */ /* 0x000ea80000100800 */
[----:B0-----:R-:W0:Y:S02]  /*25950*/  S2R R2, SR_TID.X ;  /* 0x0000000000027919 */ /* 0x001e240000002100 */
[----:B0-----:R-:W-:-:S05]  /*25960*/  LOP3.LUT R2, R2, 0x3f, RZ, 0xc0, !PT ;  /* 0x0000003f02027812 */ /* 0x001fca00078ec0ff */
[----:B------:R-:W-:-:S05]  /*25970*/  IMAD.SHL.U32 R2, R2, 0x2, RZ ;  /* 0x0000000202027824 */ /* 0x000fca00078e00ff */
[----:B------:R0:W-:Y:S02]  /*25980*/  STS.U16 [R2+0x1800], R25 ;  /* 0x0018001902007388 */ /* 0x0001e40000000400 */
[----:B0-----:R-:W-:Y:S02]  /*25990*/  PRMT R2, RZ, 0x7610, R2 ;  /* 0x00007610ff027816 */ /* 0x001fe40000000002 */
[----:B------:R-:W3:Y:S01]  /*259a0*/  LDL.LU R25, [R1+0x1f04] ;  /* 0x001f040001197983 */ /* 0x000ee20000300800 */
[----:B--2---:R-:W-:-:S04]  /*259b0*/  @!P0 LOP3.LUT R5, R5, R4, RZ, 0x3c, !PT ;  /* 0x0000000405058212 */ /* 0x004fc800078e3cff */
[----:B------:R-:W-:-:S04]  /*259c0*/  @!P0 LOP3.LUT R4, R5, R4, RZ, 0x3c, !PT ;  /* 0x0000000405048212 */ /* 0x000fc800078e3cff */
[----:B------:R-:W-:-:S05]  /*259d0*/  @!P0 LOP3.LUT R5, R5, R4, RZ, 0x3c, !PT ;  /* 0x0000000405058212 */ /* 0x000fca00078e3cff */
[----:B------:R-:W2:Y:S04]  /*259e0*/  @!P0 LDG.E.U16 R2, [R4.64] ;  /* 0x0000000a04028981 */ /* 0x000ea8000c1e1500 */
[----:B--2---:R0:W-:Y:S04]  /*259f0*/  STL [R1+0x148], R2 ;  /* 0x0001480201007387 */ /* 0x0041e80000100800 */
[----:B------:R-:W2:Y:S04]  /*25a00*/  LDL R4, [R1+0xab8] ;  /* 0x000ab80001047983 */ /* 0x000ea80000100800 */
[----:B------:R-:W2:Y:S04]  /*25a10*/  LDL R5, [R1+0xabc] ;  /* 0x000abc0001057983 */ /* 0x000ea80000100800 */
[----:B0-----:R-:W0:Y:S02]  /*25a20*/  S2R R2, SR_TID.X ;  /* 0x0000000000027919 */ /* 0x001e240000002100 */
[----:B0-----:R-:W-:-:S05]  /*25a30*/  LOP3.LUT R2, R2, 0x3f, RZ, 0xc0, !PT ;  /* 0x0000003f02027812 */ /* 0x001fca00078ec0ff */
[----:B------:R-:W-:-:S05]  /*25a40*/  IMAD.SHL.U32 R2, R2, 0x2, RZ ;  /* 0x0000000202027824 */ /* 0x000fca00078e00ff */
[----:B---3--:R0:W-:Y:S02]  /*25a50*/  STS.U16 [R2+0x1a00], R26 ;  /* 0x001a001a02007388 */ /* 0x0081e40000000400 */
        /* <DEDUP_REMOVED lines=12> */
[----:B----4-:R0:W-:Y:S02]  /*25b20*/  STS.U16 [R2+0x1c00], R27 ;  /* 0x001c001b02007388 */ /* 0x0101e40000000400 */
[----:B0-----:R-:W-:Y:S02]  /*25b30*/  PRMT R2, RZ, 0x7610, R2 ;  /* 0x00007610ff027816 */ /* 0x001fe40000000002 */
[----:B------:R-:W4:Y:S01]  /*25b40*/  LDL.LU R27, [R1+0x1efc] ;  /* 0x001efc00011b7983 */ /* 0x000f220000300800 */
        /* <DEDUP_REMOVED lines=50> */
[----:B--2---:R-:W-:-:S04]  /*25e70*/  @!P0 LOP3.LUT R5, R5, R4, RZ, 0x3c, !PT ;  /* 0x0000000405058212 */ /* 0x004fc800078e3cff */
[----:B------:R-:W-:-:S04]  /*25e80*/  @!P0 LOP3.LUT R4, R5, R4, RZ, 0x3c, !PT ;  /* 0x0000000405048212 */ /* 0x000fc800078e3cff */
[----:B------:R-:W-:-:S05]  /*25e90*/  @!P0 LOP3.LUT R5, R5, R4, RZ, 0x3c, !PT ;  /* 0x0000000405058212 */ /* 0x000fca00078e3cff */
[----:B------:R-:W2:Y:S04]  /*25ea0*/  @!P0 LDG.E.U16 R2, [R4.64] ;  /* 0x0000000a04028981 */ /* 0x000ea8000c1e1500 */
[----:B------:R-:W-:Y:S04]  /*25eb0*/  STL [R1+0x1ee0], R28 ;  /* 0x001ee01c01007387 */ /* 0x000fe80000100800 */
        /* <DEDUP_REMOVED lines=24> */
[----:B--2---:R0:W-:Y:S04]  /*26040*/  STL [R1+0x128], R2 ;  /* 0x0001280201007387 */ /* 0x0041e80000100800 */
[----:B------:R-:W2:Y:S04]  /*26050*/  LDL R4, [R1+0x9b8] ;  /* 0x0009b80001047983 */ /* 0x000ea80000100800 */
[----:B------:R-:W2:Y:S01]  /*26060*/  LDL R5, [R1+0x9bc] ;  /* 0x0009bc0001057983 */ /* 0x000ea20000100800 */
[----:B------:R-:W-:-:S02]  /*26070*/  PRMT R27, RZ, 0x7610, R27 ;  /* 0x00007610ff1b7816 */ /* 0x000fc4000000001b */
[----:B--2---:R-:W-:-:S04]  /*26080*/  @!P0 LOP3.LUT R5, R5, R4, RZ, 0x3c, !PT ;  /* 0x0000000405058212 */ /* 0x004fc800078e3cff */
[----:B------:R-:W-:-:S04]  /*26090*/  @!P0 LOP3.LUT R4, R5, R4, RZ, 0x3c, !PT ;  /* 0x0000000405048212 */ /* 0x000fc800078e3cff */
[----:B------:R-:W-:-:S05]  /*260a0*/  @!P0 LOP3.LUT R5, R5, R4, RZ, 0x3c, !PT ;  /* 0x0000000405058212 */ /* 0x000fca00078e3cff */
[----:B------:R1:W2:Y:S04]  /*260b0*/  @!P0 LDG.E.U16 R27, [R4.64] ;  /* 0x0000000a041b8981 */ /* 0x0002a8000c1e1500 */
[----:B-1----:R-:W3:Y:S04]  /*260c0*/  LDL R4, [R1+0x998] ;  /* 0x0009980001047983 */ /* 0x002ee80000100800 */
[----:B------:R-:W3:Y:S01]  /*260d0*/  LDL R5, [R1+0x99c] ;  /* 0x00099c0001057983 */ /* 0x000ee20000100800 */
[----:B------:R-:W-:-:S03]  /*260e0*/  PRMT R29, RZ, 0x7610, R29 ;  /* 0x00007610ff1d7816 */ /* 0x000fc6000000001d */
[----:B0-----:R-:W0:Y:S01]  /*260f0*/  S2R R2, SR_TID.X ;  /* 0x0000000000027919 */ /* 0x001e220000002100 */
[----:B---3--:R-:W-:-:S04]  /*26100*/  @!P0 LOP3.LUT R5, R5, R4, RZ, 0x3c, !PT ;  /* 0x0000000405058212 */ /* 0x008fc800078e3cff */
[----:B------:R-:W-:-:S04]  /*26110*/  @!P0 LOP3.LUT R4, R5, R4, RZ, 0x3c, !PT ;  /* 0x0000000405048212 */ /* 0x000fc800078e3cff */
[----:B------:R-:W-:-:S05]  /*26120*/  @!P0 LOP3.LUT R5, R5, R4, RZ, 0x3c, !PT ;  /* 0x0000000405058212 */ /* 0x000fca00078e3cff */
[----:B------:R1:W3:Y:S04]  /*26130*/  @!P0 LDG.E.U16 R29, [R4.64] ;  /* 0x0000000a041d8981 */ /* 0x0002e8000c1e1500 */
[----:B-1----:R-:W4:Y:S04]  /*26140*/  LDL R4, [R1+0x978] ;  /* 0x0009780001047983 */ /* 0x002f280000100800 */
[----:B------:R-:W4:Y:S01]  /*26150*/  LDL R5, [R1+0x97c] ;  /* 0x00097c0001057983 */ /* 0x000f220000100800 */
[----:B0-----:R-:W-:-:S05]  /*26160*/  LOP3.LUT R2, R2, 0x3f, RZ, 0xc0, !PT ;  /* 0x0000003f02027812 */ /* 0x001fca00078ec0ff */
[----:B------:R-:W-:-:S05]  /*26170*/  IMAD.SHL.U32 R2, R2, 0x2, RZ ;  /* 0x0000000202027824 */ /* 0x000fca00078e00ff */
[----:B------:R-:W-:Y:S04]  /*26180*/  STS.U16 [R2+0x2a00], R25 ;  /* 0x002a001902007388 */ /* 0x000fe80000000400 */
[----:B------:R-:W-:Y:S04]  /*26190*/  STS.U16 [R2+0x2c00], R24 ;  /* 0x002c001802007388 */ /* 0x000fe80000000400 */
[----:B------:R0:W-:Y:S02]  /*261a0*/  STS.U16 [R2+0x2e00], R23 ;  /* 0x002e001702007388 */ /* 0x0001e40000000400 */
[----:B0-----:R-:W-:-:S02]  /*261b0*/  PRMT R2, RZ, 0x7610, R2 ;  /* 0x00007610ff027816 */ /* 0x001fc40000000002 */
[----:B----4-:R-:W-:-:S04]  /*261c0*/  @!P0 LOP3.LUT R5, R5, R4, RZ, 0x3c, !PT ;  /* 0x0000000405058212 */ /* 0x010fc800078e3cff */
[----:B------:R-:W-:-:S04]  /*261d0*/  @!P0 LOP3.LUT R4, R5, R4, RZ, 0x3c, !PT ;  /* 0x0000000405048212 */ /* 0x000fc800078e3cff */
[----:B------:R-:W-:-:S05]  /*261e0*/  @!P0 LOP3.LUT R5, R5, R4, RZ, 0x3c, !PT ;  /* 0x0000000405058212 */ /* 0x000fca00078e3cff */
[----:B------:R-:W4:Y:S04]  /*261f0*/  @!P0 LDG.E.U16 R2, [R4.64] ;  /* 0x0000000a04028981 */ /* 0x000f28000c1e1500 */
[----:B----4-:R0:W-:Y:S04]  /*26200*/  STL [R1+0x124], R2 ;  /* 0x0001240201007387 */ /* 0x0101e80000100800 */
[----:B------:R-:W4:Y:S04]  /*26210*/  LDL R4, [R1+0x958] ;  /* 0x0009580001047983 */ /* 0x000f280000100800 */
[----:B------:R-:W4:Y:S01]  /*26220*/  LDL R5, [R1+0x95c] ;  /* 0x00095c0001057983 */ /* 0x000f220000100800 */
[----:B------:R-:W-:-:S03]  /*26230*/  PRMT R10, RZ, 0x7610, R10 ;  /* 0x00007610ff0a7816 */ /* 0x000fc6000000000a */
[----:B0-----:R-:W0:Y:S01]  /*26240*/  S2R R2, SR_TID.X ;  /* 0x0000000000027919 */ /* 0x001e220000002100 */
[----:B----4-:R-:W-:-:S04]  /*26250*/  @!P0 LOP3.LUT R5, R5, R4, RZ, 0x3c, !PT ;  /* 0x0000000405058212 */ /* 0x010fc800078e3cff */
[----:B------:R-:W-:-:S04]  /*26260*/  @!P0 LOP3.LUT R4, R5, R4, RZ, 0x3c, !PT ;  /* 0x0000000405048212 */ /* 0x000fc800078e3cff */
[----:B------:R-:W-:-:S05]  /*26270*/  @!P0 LOP3.LUT R5, R5, R4, RZ, 0x3c, !PT ;  /* 0x0000000405058212 */ /* 0x000fca00078e3cff */
[----:B------:R1:W4:Y:S04]  /*26280*/  @!P0 LDG.E.U16 R10, [R4.64] ;  /* 0x0000000a040a8981 */ /* 0x000328000c1e1500 */
[----:B-1----:R-:W2:Y:S04]  /*26290*/  LDL R4, [R1+0x938] ;  /* 0x0009380001047983 */ /* 0x002ea80000100800 */
[----:B------:R-:W2:Y:S01]  /*262a0*/  LDL R5, [R1+0x93c] ;  /* 0x00093c0001057983 */ /* 0x000ea20000100800 */
[----:B0-----:R-:W-:-:S05]  /*262b0*/  LOP3.LUT R2, R2, 0x3f, RZ, 0xc0, !PT ;  /* 0x0000003f02027812 */ /* 0x001fca00078ec0ff */
[----:B------:R-:W-:-:S05]  /*262c0*/  IMAD.SHL.U32 R2, R2, 0x2, RZ ;  /* 0x0000000202027824 */ /* 0x000fca00078e00ff */
[----:B------:R-:W-:Y:S04]  /*262d0*/  STS.U16 [R2+0x3000], R22 ;  /* 0x0030001602007388 */ /* 0x000fe80000000400 */
[----:B------:R0:W-:Y:S02]  /*262e0*/  STS.U16 [R2+0x3200], R21 ;  /* 0x0032001502007388 */ /* 0x0001e40000000400 */
[----:B0-----:R-:W-:Y:S02]  /*262f0*/  PRMT R2, RZ, 0x7610, R2 ;  /* 0x00007610ff027816 */ /* 0x001fe40000000002 */
[----:B--2---:R-:W-:-:S04]  /*26300*/  @!P0 LOP3.LUT R5, R5, R4, RZ, 0x3c, !PT ;  /* 0x0000000405058212 */ /* 0x004fc800078e3cff */
[----:B------:R-:W-:-:S04]  /*26310*/  @!P0 LOP3.LUT R4, R5, R4, RZ, 0x3c, !PT ;  /* 0x0000000405048212 */ /* 0x000fc800078e3cff */
[----:B------:R-:W-:-:S05]  /*26320*/  @!P0 LOP3.LUT R5, R5, R4, RZ, 0x3c, !PT ;  /* 0x0000000405058212 */ /* 0x000fca00078e3cff */
[----:B------:R-:W2:Y:S04]  /*26330*/  @!P0 LDG.E.U16 R2, [R4.64] ;  /* 0x0000000a04028981 */ /* 0x000ea8000c1e1500 */
[----:B----4-:R0:W-:Y:S04]  /*26340*/  STL [R1+0x114], R10 ;  /* 0x0001140a01007387 */ /* 0x0101e80000100800 */
[----:B0-----:R-:W4:Y:S04]  /*26350*/  LDL R10, [R1+0x8bc] ;  /* 0x0008bc00010a7983 */ /* 0x001f280000100800 */
        /* <DEDUP_REMOVED lines=35> */
[----:B------:R-:W2:Y:S01]  /*26590*/  @!P0 LDG.E.U16 R2, [R4.64] ;  /* 0x0000000a04028981 */ /* 0x000ea2000c1e1500 */
[----:B------:R-:W-:-:S03]  /*265a0*/  PRMT R3, RZ, 0x7610, R3 ;  /* 0x00007610ff037816 */ /* 0x000fc60000000003 */
[----:B--2---:R-:W-:Y:S04]  /*265b0*/  STL [R1+0xd4], R2 ;  /* 0x0000d40201007387 */ /* 0x004fe80000100800 */
[----:B------:R-:W2:Y:S01]  /*265c0*/  LDL R5, [R1+0x8b8] ;  /* 0x0008b80001057983 */ /* 0x000ea20000100800 */
[----:B----4-:R-:W-:-:S05]  /*265d0*/  @!P0 IMAD.MOV.U32 R4, RZ, RZ, R10 ;  /* 0x000000ffff048224 */ /* 0x010fca00078e000a */
[----:B--2---:R0:W2:Y:S04]  /*265e0*/  @!P0 LDG.E.U16 R3, [R4.64] ;  /* 0x0000000a04038981 */ /* 0x0040a8000c1e1500 */
[----:B0-----:R-:W4:Y:S04]  /*265f0*/  LDL R4, [R1+0x898] ;  /* 0x0008980001047983 */ /* 0x001f280000100800 */
[----:B------:R-:W4:Y:S01]  /*26600*/  LDL R5, [R1+0x89c] ;  /* 0x00089c0001057983 */ /* 0x000f220000100800 */
[----:B------:R-:W-:-:S03]  /*26610*/  PRMT R8, RZ, 0x7610, R8 ;  /* 0x00007610ff087816 */ /* 0x000fc60000000008 */
[----:B--2---:R0:W-:Y:S04]  /*26620*/  STL [R1+0xc8], R3 ;  /* 0x0000c80301007387 */ /* 0x0041e80000100800 */
[----:B0-----:R-:W2:Y:S01]  /*26630*/  LDL R3, [R1+0x83c] ;  /* 0x00083c0001037983 */ /* 0x001ea20000100800 */
[----:B----4-:R-:W-:-:S03]  /*26640*/  @!P0 LOP3.LUT R5, R5, R4, RZ, 0x3c, !PT ;  /* 0x0000000405058212 */ /* 0x010fc600078e3cff */
[----:B------:R-:W4:Y:S01]  /*26650*/  LDL.LU R10, [R1+0x50] ;  /* 0x00005000010a7983 */ /* 0x000f220000300800 */
[----:B------:R-:W-:-:S04]  /*26660*/  @!P0 LOP3.LUT R4, R5, R4, RZ, 0x3c, !PT ;  /* 0x0000000405048212 */ /* 0x000fc800078e3cff */
[----:B------:R-:W-:-:S05]  /*26670*/  @!P0 LOP3.LUT R5, R5, R4, RZ, 0x3c, !PT ;  /* 0x0000000405058212 */ /* 0x000fca00078e3cff */
[----:B------:R0:W2:Y:S04]  /*26680*/  @!P0 LDG.E.U16 R8, [R4.64] ;  /* 0x0000000a04088981 */ /* 0x0000a8000c1e1500 */
[----:B0-----:R-:W3:Y:S04]  /*26690*/  LDL R4, [R1+0x878] ;  /* 0x0008780001047983 */ /* 0x001ee80000100800 */
[----:B------:R-:W3:Y:S01]  /*266a0*/  LDL R5, [R1+0x87c] ;  /* 0x00087c0001057983 */ /* 0x000ee20000100800 */
[----:B------:R-:W-:-:S03]  /*266b0*/  PRMT R7, RZ, 0x7610, R7 ;  /* 0x00007610ff077816 */ /* 0x000fc60000000007 */
[----:B--2---:R0:W-:Y:S04]  /*266c0*/  STL [R1+0xbc], R8 ;  /* 0x0000bc0801007387 */ /* 0x0041e80000100800 */
[----:B0-----:R-:W2:Y:S01]  /*266d0*/  LDL.LU R8, [R1+0x58] ;  /* 0x0000580001087983 */ /* 0x001ea20000300800 */
[----:B---3--:R-:W-:-:S04]  /*266e0*/  @!P0 LOP3.LUT R5, R5, R4, RZ, 0x3c, !PT ;  /* 0x0000000405058212 */ /* 0x008fc800078e3cff */
[----:B------:R-:W-:-:S04]  /*266f0*/  @!P0 LOP3.LUT R4, R5, R4, RZ, 0x3c, !PT ;  /* 0x0000000405048212 */ /* 0x000fc800078e3cff */
[----:B------:R-:W-:-:S05]  /*26700*/  @!P0 LOP3.LUT R5, R5, R4, RZ, 0x3c, !PT ;  /* 0x0000000405058212 */ /* 0x000fca00078e3cff */
[----:B------:R0:W3:Y:S04]  /*26710*/  @!P0 LDG.E.U16 R7, [R4.64] ;  /* 0x0000000a04078981 */ /* 0x0000e8000c1e1500 */
[----:B0-----:R-:W2:Y:S04]  /*26720*/  LDL R4, [R1+0x858] ;  /* 0x0008580001047983 */ /* 0x001ea80000100800 */
[----:B------:R-:W2:Y:S01]  /*26730*/  LDL R5, [R1+0x85c] ;  /* 0x00085c0001057983 */ /* 0x000ea20000100800 */
[----:B------:R-:W-:-:S03]  /*26740*/  PRMT R0, RZ, 0x7610, R0 ;  /* 0x00007610ff007816 */ /* 0x000fc60000000000 */
[----:B------:R-:W0:Y:S04]  /*26750*/  S2R R2, SR_TID.X ;  /* 0x0000000000027919 */ /* 0x000e280000002100 */
[----:B---3--:R1:W-:Y:S04]  /*26760*/  STL [R1+0xb8], R7 ;  /* 0x0000b80701007387 */ /* 0x0083e80000100800 */
[----:B-1----:R-:W3:Y:S01]  /*26770*/  LDL.LU R7, [R1+0x5c] ;  /* 0x00005c0001077983 */ /* 0x002ee20000300800 */
[----:B--2---:R-:W-:-:S04]  /*26780*/  @!P0 LOP3.LUT R5, R5, R4, RZ, 0x3c, !PT ;  /* 0x0000000405058212 */ /* 0x004fc800078e3cff */
[----:B------:R-:W-:-:S04]  /*26790*/  @!P0 LOP3.LUT R4, R5, R4, RZ, 0x3c, !PT ;  /* 0x0000000405048212 */ /* 0x000fc800078e3cff */
[----:B------:R-:W-:-:S05]  /*267a0*/  @!P0 LOP3.LUT R5, R5, R4, RZ, 0x3c, !PT ;  /* 0x0000000405058212 */ /* 0x000fca00078e3cff */
[----:B------:R1:W2:Y:S04]  /*267b0*/  @!P0 LDG.E.U16 R0, [R4.64] ;  /* 0x0000000a04008981 */ /* 0x0002a8000c1e1500 */
[----:B-1----:R-:W2:Y:S01]  /*267c0*/  LDL R5, [R1+0x838] ;  /* 0x0008380001057983 */ /* 0x002ea20000100800 */
[----:B0-----:R-:W-:-:S05]  /*267d0*/  LOP3.LUT R2, R2, 0x3f, RZ, 0xc0, !PT ;  /* 0x0000003f02027812 */ /* 0x001fca00078ec0ff */
[----:B------:R-:W-:Y:S02]  /*267e0*/  IMAD.SHL.U32 R2, R2, 0x2, RZ ;  /* 0x0000000202027824 */ /* 0x000fe400078e00ff */
[----:B------:R-:W-:-:S03]  /*267f0*/  @!P0 IMAD.MOV.U32 R4, RZ, RZ, R3 ;  /* 0x000000ffff048224 */ /* 0x000fc600078e0003 */
[----:B------:R-:W-:Y:S04]  /*26800*/  STS.U16 [R2+0x3a00], R17 ;  /* 0x003a001102007388 */ /* 0x000fe80000000400 */
[----:B------:R-:W-:Y:S04]  /*26810*/  STS.U16 [R2+0x3c00], R16 ;  /* 0x003c001002007388 */ /* 0x000fe80000000400 */
[----:B------:R-:W-:Y:S04]  /*26820*/  STS.U16 [R2+0x3e00], R15 ;  /* 0x003e000f02007388 */ /* 0x000fe80000000400 */
[----:B------:R-:W-:Y:S04]  /*26830*/  STS.U16 [R2+0x4000], R14 ;  /* 0x0040000e02007388 */ /* 0x000fe80000000400 */
[----:B------:R0:W-:Y:S02]  /*26840*/  STS.U16 [R2+0x4200], R13 ;  /* 0x0042000d02007388 */ /* 0x0001e40000000400 */
[----:B0-----:R-:W-:-:S06]  /*26850*/  PRMT R2, RZ, 0x7610, R2 ;  /* 0x00007610ff027816 */ /* 0x001fcc0000000002 */
[----:B--2---:R-:W2:Y:S04]  /*26860*/  @!P0 LDG.E.U16 R2, [R4.64] ;  /* 0x0000000a04028981 */ /* 0x004ea8000c1e1500 */
[----:B------:R0:W-:Y:S04]  /*26870*/  STL [R1+0xb4], R0 ;  /* 0x0000b40001007387 */ /* 0x0001e80000100800 */
[----:B0-----:R-:W3:Y:S04]  /*26880*/  LDL.LU R0, [R1+0x60] ;  /* 0x0000600001007983 */ /* 0x001ee80000300800 */
[----:B------:R-:W3:Y:S04]  /*26890*/  LDL.LU R3, [R1+0x68] ;  /* 0x0000680001037983 */ /* 0x000ee80000300800 */
        /* <DEDUP_REMOVED lines=11> */
[----:B0-----:R-:W0:Y:S04]  /*26950*/  S2R R2, SR_TID.X ;  /* 0x0000000000027919 */ /* 0x001e280000002100 */
[----:B--2---:R1:W-:Y:S04]  /*26960*/  STL [R1+0xac], R6 ;  /* 0x0000ac0601007387 */ /* 0x0043e80000100800 */
[----:B-1----:R-:W2:Y:S01]  /*26970*/  LDL.LU R6, [R1+0x74] ;  /* 0x0000740001067983 */ /* 0x002ea20000300800 */
[----:B---3--:R-:W-:-:S04]  /*26980*/  @!P0 LOP3.LUT R5, R5, R4, RZ, 0x3c, !PT ;  /* 0x0000000405058212 */ /* 0x008fc800078e3cff */
[----:B------:R-:W-:-:S04]  /*26990*/  @!P0 LOP3.LUT R4, R5, R4, RZ, 0x3c, !PT ;  /* 0x0000000405048212 */ /* 0x000fc800078e3cff */
[----:B------:R-:W-:-:S05]  /*269a0*/  @!P0 LOP3.LUT R5, R5, R4, RZ, 0x3c, !PT ;  /* 0x0000000405058212 */ /* 0x000fca00078e3cff */
[----:B------:R1:W3:Y:S04]  /*269b0*/  @!P0 LDG.E.U16 R9, [R4.64] ;  /* 0x0000000a04098981 */ /* 0x0002e8000c1e1500 */
[----:B-1----:R-:W2:Y:S04]  /*269c0*/  LDL R4, [R1+0x7d8] ;  /* 0x0007d80001047983 */ /* 0x002ea80000100800 */
[----:B------:R-:W2:Y:S01]  /*269d0*/  LDL R5, [R1+0x7dc] ;  /* 0x0007dc0001057983 */ /* 0x000ea20000100800 */
[----:B0-----:R-:W-:-:S05]  /*269e0*/  LOP3.LUT R2, R2, 0x3f, RZ, 0xc0, !PT ;  /* 0x0000003f02027812 */ /* 0x001fca00078ec0ff */
[----:B------:R-:W-:-:S05]  /*269f0*/  IMAD.SHL.U32 R2, R2, 0x2, RZ ;  /* 0x0000000202027824 */ /* 0x000fca00078e00ff */
[----:B------:R-:W-:Y:S04]  /*26a00*/  STS.U16 [R2+0x4400], R12 ;  /* 0x0044000c02007388 */ /* 0x000fe80000000400 */
[----:B------:R-:W-:Y:S04]  /*26a10*/  STS.U16 [R2+0x4600], R11 ;  /* 0x0046000b02007388 */ /* 0x000fe80000000400 */
[----:B----4-:R0:W-:Y:S02]  /*26a20*/  STS.U16 [R2+0x4800], R10 ;  /* 0x0048000a02007388 */ /* 0x0101e40000000400 */
[----:B0-----:R-:W-:-:S02]  /*26a30*/  PRMT R2, RZ, 0x7610, R2 ;  /* 0x00007610ff027816 */ /* 0x001fc40000000002 */
[----:B--2---:R-:W-:-:S04]  /*26a40*/  @!P0 LOP3.LUT R5, R5, R4, RZ, 0x3c, !PT ;  /* 0x0000000405058212 */ /* 0x004fc800078e3cff */
[----:B------:R-:W-:-:S04]  /*26a50*/  @!P0 LOP3.LUT R4, R5, R4, RZ, 0x3c, !PT ;  /* 0x0000000405048212 */ /* 0x000fc800078e3cff */
[----:B------:R-:W-:-:S05]  /*26a60*/  @!P0 LOP3.LUT R5, R5, R4, RZ, 0x3c, !PT ;  /* 0x0000000405058212 */ /* 0x000fca00078e3cff */
[----:B------:R-:W2:Y:S04]  /*26a70*/  @!P0 LDG.E.U16 R2, [R4.64] ;  /* 0x0000000a04028981 */ /* 0x000ea8000c1e1500 */
[----:B---3--:R0:W-:Y:S04]  /*26a80*/  STL [R1+0xa8], R9 ;  /* 0x0000a80901007387 */ /* 0x0081e80000100800 */
[----:B0-----:R-:W3:Y:S04]  /*26a90*/  LDL.LU R9, [R1+0x78] ;  /* 0x0000780001097983 */ /* 0x001ee80000300800 */
[----:B------:R-:W4:Y:S04]  /*26aa0*/  LDL.LU R10, [R1+0x1ef0] ;  /* 0x001ef000010a7983 */ /* 0x000f280000300800 */
        /* <DEDUP_REMOVED lines=29> */
[----:B0-----:R-:W0:Y:S01]  /*26c80*/  S2R R2, SR_TID.X ;  /* 0x0000000000027919 */ /* 0x001e220000002100 */
[----:B----4-:R-:W-:-:S02]  /*26c90*/  PRMT R10, RZ, 0x7610, R10 ;  /* 0x00007610ff0a7816 */ /* 0x010fc4000000000a */
[----:B0-----:R-:W-:-:S05]  /*26ca0*/  LOP3.LUT R2, R2, 0x3f, RZ, 0xc0, !PT ;  /* 0x0000003f02027812 */ /* 0x001fca00078ec0ff */
[----:B------:R-:W-:-:S05]  /*26cb0*/  IMAD.SHL.U32 R2, R2, 0x2, RZ ;  /* 0x0000000202027824 */ /* 0x000fca00078e00ff */
[----:B------:R0:W-:Y:S04]  /*26cc0*/  STS.U16 [R2+0x4e00], R0 ;  /* 0x004e000002007388 */ /* 0x0001e80000000400 */
[----:B0-----:R-:W4:Y:S01]  /*26cd0*/  LDL.LU R0, [R1+0x1ee8] ;  /* 0x001ee80001007983 */ /* 0x001f220000300800 */
        /* <DEDUP_REMOVED lines=8> */
[----:B------:R-:W3:Y:S01]  /*26d60*/  LDL R3, [R1+0x6fc] ;  /* 0x0006fc0001037983 */ /* 0x000ee20000100800 */
[----:B--2---:R-:W-:-:S04]  /*26d70*/  @!P0 LOP3.LUT R5, R5, R4, RZ, 0x3c, !PT ;  /* 0x0000000405058212 */ /* 0x004fc800078e3cff */
[----:B------:R-:W-:-:S04]  /*26d80*/  @!P0 LOP3.LUT R4, R5, R4, RZ, 0x3c, !PT ;  /* 0x0000000405048212 */ /* 0x000fc800078e3cff */
[----:B------:R-:W-:-:S05]  /*26d90*/  @!P0 LOP3.LUT R5, R5, R4, RZ, 0x3c, !PT ;  /* 0x0000000405058212 */ /* 0x000fca00078e3cff */
[----:B------:R-:W2:Y:S04]  /*26da0*/  @!P0 LDG.E.U16 R2, [R4.64] ;  /* 0x0000000a04028981 */ /* 0x000ea8000c1e1500 */
[----:B------:R0:W-:Y:S04]  /*26db0*/  STL [R1+0x98], R10 ;  /* 0x0000980a01007387 */ /* 0x0001e80000100800 */
[----:B0-----:R-:W3:Y:S04]  /*26dc0*/  LDL.LU R10, [R1+0xc4] ;  /* 0x0000c400010a7983 */ /* 0x001ee80000300800 */
        /* <DEDUP_REMOVED lines=15> */
[----:B---3--:R0:W-:Y:S02]  /*26ec0*/  STS.U16 [R2+0x5400], R9 ;  /* 0x0054000902007388 */ /* 0x0081e40000000400 */
[----:B0-----:R-:W-:-:S02]  /*26ed0*/  PRMT R2, RZ, 0x7610, R2 ;  /* 0x00007610ff027816 */ /* 0x001fc40000000002 */
[----:B--2---:R-:W-:-:S04]  /*26ee0*/  @!P0 LOP3.LUT R5, R5, R4, RZ, 0x3c, !PT ;  /* 0x0000000405058212 */ /* 0x004fc800078e3cff */
[----:B------:R-:W-:-:S04]  /*26ef0*/  @!P0 LOP3.LUT R4, R5, R4, RZ, 0x3c, !PT ;  /* 0x0000000405048212 */ /* 0x000fc800078e3cff */
[----:B------:R-:W-:-:S05]  /*26f00*/  @!P0 LOP3.LUT R5, R5, R4, RZ, 0x3c, !PT ;  /* 0x0000000405058212 */ /* 0x000fca00078e3cff */
[----:B------:R-:W2:Y:S04]  /*26f10*/  @!P0 LDG.E.U16 R2, [R4.64] ;  /* 0x0000000a04028981 */ /* 0x000ea8000c1e1500 */
[----:B------:R0:W-:Y:S04]  /*26f20*/  STL [R1+0x90], R28 ;  /* 0x0000901c01007387 */ /* 0x0001e80000100800 */
[----:B------:R-:W3:Y:S04]  /*26f30*/  LDL R9, [R1+0xe4c] ;  /* 0x000e4c0001097983 */ /* 0x000ee80000100800 */
[----:B0-----:R-:W3:Y:S04]  /*26f40*/  LDL R28, [R1+0x6bc] ;  /* 0x0006bc00011c7983 */ /* 0x001ee80000100800 */
[----:B--2---:R0:W-:Y:S04]  /*26f50*/  STL [R1+0x8c], R2 ;  /* 0x00008c0201007387 */ /* 0x0041e80000100800 */
[----:B------:R-:W2:Y:S04]  /*26f60*/  LDL.LU R4, [R1+0x7c] ;  /* 0x00007c0001047983 */ /* 0x000ea80000300800 */
[----:B------:R-:W3:Y:S04]  /*26f70*/  LDL R5, [R1+0x6f8] ;  /* 0x0006f80001057983 */ /* 0x000ee80000100800 */
[----:B0-----:R-:W0:Y:S01]  /*26f80*/  S2R R2, SR_TID.X ;  /* 0x0000000000027919 */ /* 0x001e220000002100 */
[----:B------:R-:W-:-:S02]  /*26f90*/  PRMT R8, RZ, 0x7610, R8 ;  /* 0x00007610ff087816 */ /* 0x000fc40000000008 */
[----:B0-----:R-:W-:-:S05]  /*26fa0*/  LOP3.LUT R2, R2, 0x3f, RZ, 0xc0, !PT ;  /* 0x0000003f02027812 */ /* 0x001fca00078ec0ff */
[----:B------:R-:W-:-:S05]  /*26fb0*/  IMAD.SHL.U32 R2, R2, 0x2, RZ ;  /* 0x0000000202027824 */ /* 0x000fca00078e00ff */
[----:B--2---:R0:W-:Y:S02]  /*26fc0*/  STS.U16 [R2+0x5600], R4 ;  /* 0x0056000402007388 */ /* 0x0041e40000000400 */
[----:B0-----:R-:W-:Y:S02]  /*26fd0*/  @!P0 IMAD.MOV.U32 R4, RZ, RZ, R3 ;  /* 0x000000ffff048224 */ /* 0x001fe400078e0003 */
[----:B------:R-:W2:Y:S04]  /*26fe0*/  LDL.LU R3, [R1+0xd8] ;  /* 0x0000d80001037983 */ /* 0x000ea80000300800 */
[----:B---3--:R0:W3:Y:S04]  /*26ff0*/  @!P0 LDG.E.U16 R8, [R4.64] ;  /* 0x0000000a04088981 */ /* 0x0080e8000c1e1500 */
        /* <DEDUP_REMOVED lines=9> */
[----:B---3--:R0:W-:Y:S04]  /*27090*/  STL [R1+0x88], R8 ;  /* 0x0000880801007387 */ /* 0x0081e80000100800 */
[----:B0-----:R-:W3:Y:S04]  /*270a0*/  LDL.LU R8, [R1+0xdc] ;  /* 0x0000dc0001087983 */ /* 0x001ee80000300800 */
[----:B--2---:R0:W-:Y:S04]  /*270b0*/  STL [R1+0x84], R2 ;  /* 0x0000840201007387 */ /* 0x0041e80000100800 */
[----:B------:R-:W2:Y:S04]  /*270c0*/  LDL.LU R5, [R1+0xc0] ;  /* 0x0000c00001057983 */ /* 0x000ea80000300800 */
[----:B0-----:R-:W0:Y:S01]  /*270d0*/  S2R R2, SR_TID.X ;  /* 0x0000000000027919 */ /* 0x001e220000002100 */
[----:B------:R-:W-:-:S03]  /*270e0*/  @!P0 IMAD.MOV.U32 R4, RZ, RZ, R9 ;  /* 0x000000ffff048224 */ /* 0x000fc600078e0009 */
[----:B------:R-:W3:Y:S01]  /*270f0*/  LDL R9, [R1+0xe40] ;  /* 0x000e400001097983 */ /* 0x000ee20000100800 */
[----:B0-----:R-:W-:-:S05]  /*27100*/  LOP3.LUT R2, R2, 0x3f, RZ, 0xc0, !PT ;  /* 0x0000003f02027812 */ /* 0x001fca00078ec0ff */
[----:B------:R-:W-:-:S05]  /*27110*/  IMAD.SHL.U32 R2, R2, 0x2, RZ ;  /* 0x0000000202027824 */ /* 0x000fca00078e00ff */
[----:B--2---:R0:W-:Y:S02]  /*27120*/  STS.U16 [R2+0x5a00], R5 ;  /* 0x005a000502007388 */ /* 0x0041e40000000400 */
[----:B0-----:R-:W-:Y:S01]  /*27130*/  PRMT R2, RZ, 0x7610, R2 ;  /* 0x00007610ff027816 */ /* 0x001fe20000000002 */
[----:B------:R-:W-:Y:S02]  /*27140*/  @!P0 IMAD.MOV.U32 R5, RZ, RZ, R28 ;  /* 0x000000ffff058224 */ /* 0x000fe400078e001c */
[----:B------:R-:W2:Y:S04]  /*27150*/  LDL.LU R28, [R1+0xe0] ;  /* 0x0000e000011c7983 */ /* 0x000ea80000300800 */
        /* <DEDUP_REMOVED lines=13> */
[----:B------:R-:W2:Y:S01]  /*27230*/  @!P0 LDG.E.U16 R2, [R4.64] ;  /* 0x0000000a04028981 */ /* 0x000ea2000c1e1500 */
[----:B----4-:R-:W-:-:S03]  /*27240*/  PRMT R0, RZ, 0x7610, R0 ;  /* 0x00007610ff007816 */ /* 0x010fc60000000000 */
[----:B--2---:R0:W-:Y:S04]  /*27250*/  STL [R1+0x7c], R2 ;  /* 0x00007c0201007387 */ /* 0x0041e80000100800 */
[----:B------:R-:W2:Y:S04]  /*27260*/  LDL R5, [R1+0xe50] ;  /* 0x000e500001057983 */ /* 0x000ea80000100800 */
[----:B0-----:R-:W0:Y:S01]  /*27270*/  S2R R2, SR_TID.X ;  /* 0x0000000000027919 */ /* 0x001e220000002100 */
[----:B------:R-:W-:Y:S01]  /*27280*/  @!P0 IMAD.MOV.U32 R4, RZ, RZ, R7 ;  /* 0x000000ffff048224 */ /* 0x000fe200078e0007 */
[----:B0-----:R-:W-:-:S05]  /*27290*/  LOP3.LUT R2, R2, 0x3f, RZ, 0xc0, !PT ;  /* 0x0000003f02027812 */ /* 0x001fca00078ec0ff */
[----:B------:R-:W-:-:S05]  /*272a0*/  IMAD.SHL.U32 R2, R2, 0x2, RZ ;  /* 0x0000000202027824 */ /* 0x000fca00078e00ff */
[----:B------:R0:W-:Y:S04]  /*272b0*/  STS.U16 [R2+0x5e00], R6 ;  /* 0x005e000602007388 */ /* 0x0001e80000000400 */
[----:B0-----:R-:W4:Y:S04]  /*272c0*/  LDL.LU R6, [R1+0xec] ;  /* 0x0000ec0001067983 */ /* 0x001f280000300800 */
[----:B------:R-:W3:Y:S04]  /*272d0*/  LDL.LU R7, [R1+0xf0] ;  /* 0x0000f00001077983 */ /* 0x000ee80000300800 */
[----:B--2---:R0:W2:Y:S04]  /*272e0*/  @!P0 LDG.E.U16 R0, [R4.64] ;  /* 0x0000000a04008981 */ /* 0x0040a8000c1e1500 */
[----:B0-----:R-:W2:Y:S04]  /*272f0*/  LDL.LU R4, [R1+0xd0] ;  /* 0x0000d00001047983 */ /* 0x001ea80000300800 */
[----:B------:R-:W3:Y:S04]  /*27300*/  LDL R5, [R1+0x698] ;  /* 0x0006980001057983 */ /* 0x000ee80000100800 */
[----:B--2---:R0:W-:Y:S02]  /*27310*/  STS.U16 [R2+0x6000], R4 ;  /* 0x0060000402007388 */ /* 0x0041e40000000400 */
[----:B0-----:R-:W-:Y:S01]  /*27320*/  PRMT R2, RZ, 0x7610, R2 ;  /* 0x00007610ff027816 */ /* 0x001fe20000000002 */
[----:B---3--:R-:W-:-:S05]  /*27330*/  @!P0 IMAD.MOV.U32 R4, RZ, RZ, R9 ;  /* 0x000000ffff048224 */ /* 0x008fca00078e0009 */
[----:B------:R-:W2:Y:S04]  /*27340*/  @!P0 LDG.E.U16 R2, [R4.64] ;  /* 0x0000000a04028981 */ /* 0x000ea8000c1e1500 */
        /* <DEDUP_REMOVED lines=19> */
[----:B---3--:R-:W-:-:S02]  /*27480*/  PRMT R3, RZ, 0x7610, R3 ;  /* 0x00007610ff037816 */ /* 0x008fc40000000003 */
        /* <DEDUP_REMOVED lines=16> */
[----:B------:R0:W-:Y:S04]  /*27590*/  STL [R1+0x6c], R3 ;  /* 0x00006c0301007387 */ /* 0x0001e80000100800 */
[----:B0-----:R-:W3:Y:S04]  /*275a0*/  LDL.LU R3, [R1+0x100] ;  /* 0x0001000001037983 */ /* 0x001ee80000300800 */
        /* <DEDUP_REMOVED lines=40> */
[----:B0-----:R-:W4:Y:S04]  /*27830*/  LDL R4, [R1+0xd70] ;  /* 0x000d700001047983 */ /* 0x001f280000100800 */
[----:B------:R-:W4:Y:S04]  /*27840*/  LDL R5, [R1+0xd74] ;  /* 0x000d740001057983 */ /* 0x000f280000100800 */
[----:B------:R-:W-:Y:S01]  /*27850*/  STS.U16 [R2+0x6e00], R9 ;  /* 0x006e000902007388 */ /* 0x000fe20000000400 */
[----:B---3--:R-:W-:-:S03]  /*27860*/  PRMT R7, RZ, 0x7610, R7 ;  /* 0x00007610ff077816 */ /* 0x008fc60000000007 */
[----:B--2---:R0:W-:Y:S04]  /*27870*/  STL [R1+0x5c], R14 ;  /* 0x00005c0e01007387 */ /* 0x0041e80000100800 */
[----:B0-----:R-:W2:Y:S01]  /*27880*/  LDL R14, [R1+0xd14] ;  /* 0x000d1400010e7983 */ /* 0x001ea20000100800 */
[----:B----4-:R-:W-:-:S03]  /*27890*/  @!P0 LOP3.LUT R5, R5, R4, RZ, 0x3c, !PT ;  /* 0x0000000405058212 */ /* 0x010fc600078e3cff */
[----:B------:R-:W3:Y:S01]  /*278a0*/  LDL.LU R9, [R1+0x118] ;  /* 0x0001180001097983 */ /* 0x000ee20000300800 */
[----:B------:R-:W-:-:S04]  /*278b0*/  @!P0 LOP3.LUT R4, R5, R4, RZ, 0x3c, !PT ;  /* 0x0000000405048212 */ /* 0x000fc800078e3cff */
[----:B------:R-:W-:-:S05]  /*278c0*/  @!P0 LOP3.LUT R5, R5, R4, RZ, 0x3c, !PT ;  /* 0x0000000405058212 */ /* 0x000fca00078e3cff */
[----:B------:R0:W4:Y:S04]  /*278d0*/  @!P0 LDG.E.U16 R7, [R4.64] ;  /* 0x0000000a04078981 */ /* 0x000128000c1e1500 */
[----:B0-----:R-:W2:Y:S04]  /*278e0*/  LDL R4, [R1+0xd50] ;  /* 0x000d500001047983 */ /* 0x001ea80000100800 */
[----:B------:R-:W2:Y:S01]  /*278f0*/  LDL R5, [R1+0xd54] ;  /* 0x000d540001057983 */ /* 0x000ea20000100800 */
[----:B------:R-:W-:-:S03]  /*27900*/  PRMT R15, RZ, 0x7610, R15 ;  /* 0x00007610ff0f7816 */ /* 0x000fc6000000000f */
[----:B------:R-:W-:Y:S04]  /*27910*/  STS.U16 [R2+0x7000], R8 ;  /* 0x0070000802007388 */ /* 0x000fe80000000400 */
[----:B----4-:R0:W-:Y:S04]  /*27920*/  STL [R1+0x58], R7 ;  /* 0x0000580701007387 */ /* 0x0101e80000100800 */
[----:B0-----:R-:W4:Y:S01]  /*27930*/  LDL.LU R7, [R1+0x11c] ;  /* 0x00011c0001077983 */ /* 0x001f220000300800 */
[----:B--2---:R-:W-:-:S03]  /*27940*/  @!P0 LOP3.LUT R5, R5, R4, RZ, 0x3c, !PT ;  /* 0x0000000405058212 */ /* 0x004fc600078e3cff */
[----:B------:R-:W2:Y:S01]  /*27950*/  LDL.LU R8, [R1+0x1ed4] ;  /* 0x001ed40001087983 */ /* 0x000ea20000300800 */
        /* <DEDUP_REMOVED lines=12> */
[----:B0-----:R-:W3:Y:S04]  /*27a20*/  LDL R15, [R1+0xcd4] ;  /* 0x000cd400010f7983 */ /* 0x001ee80000100800 */
[----:B------:R-:W3:Y:S04]  /*27a30*/  LDL.LU R3, [R1+0x120] ;  /* 0x0001200001037983 */ /* 0x000ee80000300800 */
[----:B--2---:R0:W-:Y:S04]  /*27a40*/  STL [R1+0x50], R2 ;  /* 0x0000500201007387 */ /* 0x0041e80000100800 */
[----:B------:R-:W2:Y:S04]  /*27a50*/  LDL.LU R4, [R1+0x108] ;  /* 0x0001080001047983 */ /* 0x000ea80000300800 */
[----:B------:R-:W3:Y:S04]  /*27a60*/  LDL R5, [R1+0xd10] ;  /* 0x000d100001057983 */ /* 0x000ee80000100800 */
[----:B0-----:R-:W0:Y:S02]  /*27a70*/  S2R R2, SR_TID.X ;  /* 0x0000000000027919 */ /* 0x001e240000002100 */
[----:B0-----:R-:W-:-:S05]  /*27a80*/  LOP3.LUT R2, R2, 0x3f, RZ, 0xc0, !PT ;  /* 0x0000003f02027812 */ /* 0x001fca00078ec0ff */
[----:B------:R-:W-:-:S05]  /*27a90*/  IMAD.SHL.U32 R2, R2, 0x2, RZ ;  /* 0x0000000202027824 */ /* 0x000fca00078e00ff */
[----:B--2---:R0:W-:Y:S02]  /*27aa0*/  STS.U16 [R2+0x7400], R4 ;  /* 0x0074000402007388 */ /* 0x0041e40000000400 */
[----:B0-----:R-:W-:Y:S01]  /*27ab0*/  PRMT R2, RZ, 0x7610, R2 ;  /* 0x00007610ff027816 */ /* 0x001fe20000000002 */
[----:B------:R-:W-:Y:S02]  /*27ac0*/  @!P0 IMAD.MOV.U32 R4, RZ, RZ, R14 ;  /* 0x000000ffff048224 */ /* 0x000fe400078e000e */
[----:B------:R-:W2:Y:S04]  /*27ad0*/  LDL.LU R14, [R1+0x1a0] ;  /* 0x0001a000010e7983 */ /* 0x000ea80000300800 */
[----:B---3--:R-:W3:Y:S04]  /*27ae0*/  @!P0 LDG.E.U16 R2, [R4.64] ;  /* 0x0000000a04028981 */ /* 0x008ee8000c1e1500 */
        /* <DEDUP_REMOVED lines=12> */
[----:B------:R-:W3:Y:S04]  /*27bb0*/  @!P0 LDG.E.U16 R2, [R4.64] ;  /* 0x0000000a04028981 */ /* 0x000ee8000c1e1500 */
[----:B---3--:R0:W-:Y:S04]  /*27bc0*/  STL [R1+0x48], R2 ;  /* 0x0000480201007387 */ /* 0x0081e80000100800 */
[----:B------:R-:W3:Y:S04]  /*27bd0*/  LDL.LU R4, [R1+0x110] ;  /* 0x0001100001047983 */ /* 0x000ee80000300800 */
[----:B------:R-:W2:Y:S04]  /*27be0*/  LDL R5, [R1+0xcd0] ;  /* 0x000cd00001057983 */ /* 0x000ea80000100800 */
[----:B0-----:R-:W0:Y:S02]  /*27bf0*/  S2R R2, SR_TID.X ;  /* 0x0000000000027919 */ /* 0x001e240000002100 */
[----:B0-----:R-:W-:-:S05]  /*27c00*/  LOP3.LUT R2, R2, 0x3f, RZ, 0xc0, !PT ;  /* 0x0000003f02027812 */ /* 0x001fca00078ec0ff */
[----:B------:R-:W-:-:S05]  /*27c10*/  IMAD.SHL.U32 R2, R2, 0x2, RZ ;  /* 0x0000000202027824 */ /* 0x000fca00078e00ff */
[----:B---3--:R0:W-:Y:S02]  /*27c20*/  STS.U16 [R2+0x7800], R4 ;  /* 0x0078000402007388 */ /* 0x0081e40000000400 */
[----:B0-----:R-:W-:Y:S01]  /*27c30*/  PRMT R2, RZ, 0x7610, R2 ;  /* 0x00007610ff027816 */ /* 0x001fe20000000002 */
[----:B------:R-:W-:Y:S02]  /*27c40*/  @!P0 IMAD.MOV.U32 R4, RZ, RZ, R15 ;  /* 0x000000ffff048224 */ /* 0x000fe400078e000f */
[----:B------:R-:W3:Y:S04]  /*27c50*/  LDL.LU R15, [R1+0x198] ;  /* 0x00019800010f7983 */ /* 0x000ee80000300800 */
[----:B--2---:R-:W2:Y:S04]  /*27c60*/  @!P0 LDG.E.U16 R2, [R4.64] ;  /* 0x0000000a04028981 */ /* 0x004ea8000c1e1500 */
        /* <DEDUP_REMOVED lines=15> */
[----:B------:R-:W2:Y:S01]  /*27d60*/  LDL R5, [R1+0xc94] ;  /* 0x000c940001057983 */ /* 0x000ea20000100800 */
[----:B---3--:R-:W-:-:S03]  /*27d70*/  PRMT R9, RZ, 0x7610, R9 ;  /* 0x00007610ff097816 */ /* 0x008fc60000000009 */
[----:B0-----:R-:W0:Y:S01]  /*27d80*/  S2R R2, SR_TID.X ;  /* 0x0000000000027919 */ /* 0x001e220000002100 */
[----:B--2---:R-:W-:-:S04]  /*27d90*/  @!P0 LOP3.LUT R5, R5, R4, RZ, 0x3c, !PT ;  /* 0x0000000405058212 */ /* 0x004fc800078e3cff */
[----:B------:R-:W-:-:S04]  /*27da0*/  @!P0 LOP3.LUT R4, R5, R4, RZ, 0x3c, !PT ;  /* 0x0000000405048212 */ /* 0x000fc800078e3cff */
[----:B------:R-:W-:-:S05]  /*27db0*/  @!P0 LOP3.LUT R5, R5, R4, RZ, 0x3c, !PT ;  /* 0x0000000405058212 */ /* 0x000fca00078e3cff */
[----:B------:R1:W2:Y:S04]  /*27dc0*/  @!P0 LDG.E.U16 R9, [R4.64] ;  /* 0x0000000a04098981 */ /* 0x0002a8000c1e1500 */
[----:B-1----:R-:W3:Y:S04]  /*27dd0*/  LDL R4, [R1+0xc70] ;  /* 0x000c700001047983 */ /* 0x002ee80000100800 */
[----:B------:R-:W3:Y:S01]  /*27de0*/  LDL R5, [R1+0xc74] ;  /* 0x000c740001057983 */ /* 0x000ee20000100800 */
[----:B0-----:R-:W-:Y:S02]  /*27df0*/  LOP3.LUT R2, R2, 0x3f, RZ, 0xc0, !PT ;  /* 0x0000003f02027812 */ /* 0x001fe400078ec0ff */
[----:B------:R-:W-:-:S03]  /*27e00*/  PRMT R13, RZ, 0x7610, R13 ;  /* 0x00007610ff0d7816 */ /* 0x000fc6000000000d */
[----:B------:R-:W-:-:S05]  /*27e10*/  IMAD.SHL.U32 R2, R2, 0x2, RZ ;  /* 0x0000000202027824 */ /* 0x000fca00078e00ff */
[----:B------:R-:W-:Y:S04]  /*27e20*/  STS.U16 [R2+0x7e00], R3 ;  /* 0x007e000302007388 */ /* 0x000fe80000000400 */
[----:B--2---:R0:W-:Y:S04]  /*27e30*/  STL [R1+0x3c], R9 ;  /* 0x00003c0901007387 */ /* 0x0041e80000100800 */
[----:B0-----:R-:W2:Y:S01]  /*27e40*/  LDL R9, [R1+0xc34] ;  /* 0x000c340001097983 */ /* 0x001ea20000100800 */
[----:B---3--:R-:W-:-:S03]  /*27e50*/  @!P0 LOP3.LUT R5, R5, R4, RZ, 0x3c, !PT ;  /* 0x0000000405058212 */ /* 0x008fc600078e3cff */
[----:B------:R-:W3:Y:S01]  /*27e60*/  LDL.LU R3, [R1+0x18c] ;  /* 0x00018c0001037983 */ /* 0x000ee20000300800 */
[----:B------:R-:W-:-:S04]  /*27e70*/  @!P0 LOP3.LUT R4, R5, R4, RZ, 0x3c, !PT ;  /* 0x0000000405048212 */ /* 0x000fc800078e3cff */
[----:B------:R-:W-:-:S05]  /*27e80*/  @!P0 LOP3.LUT R5, R5, R4, RZ, 0x3c, !PT ;  /* 0x0000000405058212 */ /* 0x000fca00078e3cff */
[----:B------:R0:W2:Y:S04]  /*27e90*/  @!P0 LDG.E.U16 R13, [R4.64] ;  /* 0x0000000a040d8981 */ /* 0x0000a8000c1e1500 */
[----:B0-----:R-:W2:Y:S04]  /*27ea0*/  LDL R4, [R1+0xc50] ;  /* 0x000c500001047983 */ /* 0x001ea80000100800 */
[----:B------:R-:W2:Y:S01]  /*27eb0*/  LDL R5, [R1+0xc54] ;  /* 0x000c540001057983 */ /* 0x000ea20000100800 */
[----:B------:R-:W-:-:S03]  /*27ec0*/  PRMT R8, RZ, 0x7610, R8 ;  /* 0x00007610ff087816 */ /* 0x000fc60000000008 */
[----:B----4-:R0:W-:Y:S04]  /*27ed0*/  STS.U16 [R2+0x7c00], R7 ;  /* 0x007c000702007388 */ /* 0x0101e80000000400 */
[----:B0-----:R-:W0:Y:S01]  /*27ee0*/  S2R R7, SR_TID.X ;  /* 0x0000000000077919 */ /* 0x001e220000002100 */
[----:B--2---:R-:W-:-:S04]  /*27ef0*/  @!P0 LOP3.LUT R5, R5, R4, RZ, 0x3c, !PT ;  /* 0x0000000405058212 */ /* 0x004fc800078e3cff */
[----:B------:R-:W-:-:S04]  /*27f00*/  @!P0 LOP3.LUT R4, R5, R4, RZ, 0x3c, !PT ;  /* 0x0000000405048212 */ /* 0x000fc800078e3cff */
[----:B------:R-:W-:-:S05]  /*27f10*/  @!P0 LOP3.LUT R5, R5, R4, RZ, 0x3c, !PT ;  /* 0x0000000405058212 */ /* 0x000fca00078e3cff */
[----:B------:R-:W2:Y:S01]  /*27f20*/  @!P0 LDG.E.U16 R8, [R4.64] ;  /* 0x0000000a04088981 */ /* 0x000ea2000c1e1500 */
[----:B0-----:R-:W-:-:S05]  /*27f30*/  LOP3.LUT R7, R7, 0x3f, RZ, 0xc0, !PT ;  /* 0x0000003f07077812 */ /* 0x001fca00078ec0ff */
[----:B------:R-:W-:Y:S01]  /*27f40*/  IMAD.SHL.U32 R7, R7, 0x2, RZ ;  /* 0x0000000207077824 */ /* 0x000fe200078e00ff */
[----:B------:R0:W-:Y:S04]  /*27f50*/  STL [R1+0x38], R13 ;  /* 0x0000380d01007387 */ /* 0x0001e80000100800 */
[----:B------:R-:W-:-:S05]  /*27f60*/  LOP3.LUT R7, R7, 0x10, RZ, 0x3c, !PT ;  /* 0x0000001007077812 */ /* 0x000fca00078e3cff */
[----:B------:R1:W-:Y:S04]  /*27f70*/  STS.U16 [R7+0x80], R14 ;  /* 0x0000800e07007388 */ /* 0x0003e80000000400 */
[----:B0-----:R-:W4:Y:S04]  /*27f80*/  LDL.LU R13, [R1+0x188] ;  /* 0x00018800010d7983 */ /* 0x001f280000300800 */
[----:B-1----:R-:W3:Y:S04]  /*27f90*/  LDL R14, [R1+0xbf4] ;  /* 0x000bf400010e7983 */ /* 0x002ee80000100800 */
[----:B--2---:R0:W-:Y:S04]  /*27fa0*/  STL [R1+0x34], R8 ;  /* 0x0000340801007387 */ /* 0x0041e80000100800 */
[----:B0-----:R-:W2:Y:S04]  /*27fb0*/  LDL.LU R8, [R1+0x1ecc] ;  /* 0x001ecc0001087983 */ /* 0x001ea80000300800 */
[----:B------:R-:W2:Y:S01]  /*27fc0*/  LDL R5, [R1+0xc30] ;  /* 0x000c300001057983 */ /* 0x000ea20000100800 */
[----:B------:R-:W-:Y:S01]  /*27fd0*/  PRMT R12, RZ, 0x7610, R12 ;  /* 0x00007610ff0c7816 */ /* 0x000fe2000000000c */
[----:B------:R-:W-:-:S02]  /*27fe0*/  @!P0 IMAD.MOV.U32 R4, RZ, RZ, R9 ;  /* 0x000000ffff048224 */ /* 0x000fc400078e0009 */
[----:B------:R0:W-:Y:S04]  /*27ff0*/  STS.U16 [R7+0x280], R6 ;  /* 0x0002800607007388 */ /* 0x0001e80000000400 */
[----:B0-----:R-:W3:Y:S04]  /*28000*/  LDL R6, [R1+0xbd4] ;  /* 0x000bd40001067983 */ /* 0x001ee80000100800 */
[----:B------:R-:W3:Y:S04]  /*28010*/  LDL.LU R9, [R1+0x184] ;  /* 0x0001840001097983 */ /* 0x000ee80000300800 */
[----:B--2---:R0:W2:Y:S04]  /*28020*/  @!P0 LDG.E.U16 R12, [R4.64] ;  /* 0x0000000a040c8981 */ /* 0x0040a8000c1e1500 */
[----:B0-----:R-:W2:Y:S04]  /*28030*/  LDL R4, [R1+0xc10] ;  /* 0x000c100001047983 */ /* 0x001ea80000100800 */
[----:B------:R-:W2:Y:S01]  /*28040*/  LDL R5, [R1+0xc14] ;  /* 0x000c140001057983 */ /* 0x000ea20000100800 */
[----:B------:R-:W-:-:S02]  /*28050*/  PRMT R8, RZ, 0x7610, R8 ;  /* 0x00007610ff087816 */ /* 0x000fc40000000008 */
[----:B--2---:R-:W-:-:S04]  /*28060*/  @!P0 LOP3.LUT R5, R5, R4, RZ, 0x3c, !PT ;  /* 0x0000000405058212 */ /* 0x004fc800078e3cff */
[----:B------:R-:W-:-:S04]  /*28070*/  @!P0 LOP3.LUT R4, R5, R4, RZ, 0x3c, !PT ;  /* 0x0000000405048212 */ /* 0x000fc800078e3cff */
[----:B------:R-:W-:-:S05]  /*28080*/  @!P0 LOP3.LUT R5, R5, R4, RZ, 0x3c, !PT ;  /* 0x0000000405058212 */ /* 0x000fca00078e3cff */
[----:B------:R-:W2:Y:S04]  /*28090*/  @!P0 LDG.E.U16 R8, [R4.64] ;  /* 0x0000000a04088981 */ /* 0x000ea8000c1e1500 */
[----:B------:R0:W-:Y:S04]  /*280a0*/  STL [R1+0x30], R12 ;  /* 0x0000300c01007387 */ /* 0x0001e80000100800 */
[----:B------:R1:W-:Y:S04]  /*280b0*/  STS.U16 [R7+0x480], R15 ;  /* 0x0004800f07007388 */ /* 0x0003e80000000400 */
[----:B0-----:R-:W3:Y:S04]  /*280c0*/  LDL R12, [R1+0xbb4] ;  /* 0x000bb400010c7983 */ /* 0x001ee80000100800 */
[----:B-1----:R-:W3:Y:S04]  /*280d0*/  LDL.LU R15, [R1+0x180] ;  /* 0x00018000010f7983 */ /* 0x002ee80000300800 */
[----:B--2---:R0:W-:Y:S04]  /*280e0*/  STL [R1+0x2c], R8 ;  /* 0x00002c0801007387 */ /* 0x0041e80000100800 */
[----:B0-----:R-:W2:Y:S04]  /*280f0*/  LDL.LU R8, [R1+0x1ec8] ;  /* 0x001ec80001087983 */ /* 0x001ea80000300800 */
[----:B------:R-:W3:Y:S04]  /*28100*/  LDL.LU R4, [R1+0x194] ;  /* 0x0001940001047983 */ /* 0x000ee80000300800 */
[----:B------:R-:W4:Y:S01]  /*28110*/  LDL R5, [R1+0xbf0] ;  /* 0x000bf00001057983 */ /* 0x000f220000100800 */
[----:B--2---:R-:W-:-:S03]  /*28120*/  PRMT R8, RZ, 0x7610, R8 ;  /* 0x00007610ff087816 */ /* 0x004fc60000000008 */
[----:B---3--:R0:W-:Y:S02]  /*28130*/  STS.U16 [R7+0x680], R4 ;  /* 0x0006800407007388 */ /* 0x0081e40000000400 */
[----:B0-----:R-:W-:Y:S02]  /*28140*/  @!P0 IMAD.MOV.U32 R4, RZ, RZ, R14 ;  /* 0x000000ffff048224 */ /* 0x001fe400078e000e */
[----:B------:R-:W2:Y:S04]  /*28150*/  LDL R14, [R1+0xb94] ;  /* 0x000b9400010e7983 */ /* 0x000ea80000100800 */
[----:B----4-:R-:W3:Y:S04]  /*28160*/  @!P0 LDG.E.U16 R8, [R4.64] ;  /* 0x0000000a04088981 */ /* 0x010ee8000c1e1500 */
[----:B---3--:R0:W-:Y:S04]  /*28170*/  STL [R1+0x28], R8 ;  /* 0x0000280801007387 */ /* 0x0081e80000100800 */
[----:B0-----:R-:W3:Y:S04]  /*28180*/  LDL.LU R8, [R1+0x1ec4] ;  /* 0x001ec40001087983 */ /* 0x001ee80000300800 */
[----:B------:R-:W4:Y:S04]  /*28190*/  LDL.LU R4, [R1+0x190] ;  /* 0x0001900001047983 */ /* 0x000f280000300800 */
[----:B------:R-:W2:Y:S01]  /*281a0*/  LDL R5, [R1+0xbd0] ;  /* 0x000bd00001057983 */ /* 0x000ea20000100800 */
[----:B---3--:R-:W-:-:S03]  /*281b0*/  PRMT R8, RZ, 0x7610, R8 ;  /* 0x00007610ff087816 */ /* 0x008fc60000000008 */
[----:B----4-:R0:W-:Y:S02]  /*281c0*/  STS.U16 [R7+0x880], R4 ;  /* 0x0008800407007388 */ /* 0x0101e40000000400 */
[----:B0-----:R-:W-:Y:S02]  /*281d0*/  @!P0 IMAD.MOV.U32 R4, RZ, RZ, R6 ;  /* 0x000000ffff048224 */ /* 0x001fe400078e0006 */
[----:B------:R-:W3:Y:S04]  /*281e0*/  LDL.LU R6, [R1+0x178] ;  /* 0x0001780001067983 */ /* 0x000ee80000300800 */
[----:B--2---:R-:W2:Y:S01]  /*281f0*/  @!P0 LDG.E.U16 R8, [R4.64] ;  /* 0x0000000a04088981 */ /* 0x004ea2000c1e1500 */
[----:B------:R-:W-:-:S03]  /*28200*/  PRMT R11, RZ, 0x7610, R11 ;  /* 0x00007610ff0b7816 */ /* 0x000fc6000000000b */
[----:B--2---:R0:W-:Y:S04]  /*28210*/  STL [R1+0x24], R8 ;  /* 0x0000240801007387 */ /* 0x0041e80000100800 */
[----:B0-----:R-:W2:Y:S04]  /*28220*/  LDL.LU R8, [R1+0x1ec0] ;  /* 0x001ec00001087983 */ /* 0x001ea80000300800 */
[----:B------:R-:W4:Y:S01]  /*28230*/  LDL R5, [R1+0xbb0] ;  /* 0x000bb00001057983 */ /* 0x000f220000100800 */
[----:B------:R-:W-:-:S03]  /*28240*/  @!P0 IMAD.MOV.U32 R4, RZ, RZ, R12 ;  /* 0x000000ffff048224 */ /* 0x000fc600078e000c */
[----:B------:R0:W-:Y:S04]  /*28250*/  STS.U16 [R7+0xa80], R3 ;  /* 0x000a800307007388 */ /* 0x0001e80000000400 */
[----:B0-----:R-:W3:Y:S04]  /*28260*/  LDL.LU R3, [R1+0x174] ;  /* 0x0001740001037983 */ /* 0x001ee80000300800 */
[----:B----4-:R0:W4:Y:S01]  /*28270*/  @!P0 LDG.E.U16 R11, [R4.64] ;  /* 0x0000000a040b8981 */ /* 0x010122000c1e1500 */
[----:B--2---:R-:W-:-:S03]  /*28280*/  PRMT R8, RZ, 0x7610, R8 ;  /* 0x00007610ff087816 */ /* 0x004fc60000000008 */
[----:B------:R1:W-:Y:S04]  /*28290*/  STS.U16 [R7+0xc80], R13 ;  /* 0x000c800d07007388 */ /* 0x0003e80000000400 */
[----:B------:R-:W2:Y:S04]  /*282a0*/  LDL R12, [R1+0xb34] ;  /* 0x000b3400010c7983 */ /* 0x000ea80000100800 */
[----:B0-----:R-:W2:Y:S01]  /*282b0*/  LDL R5, [R1+0xb90] ;  /* 0x000b900001057983 */ /* 0x001ea20000100800 */
[----:B------:R-:W-:-:S03]  /*282c0*/  @!P0 IMAD.MOV.U32 R4, RZ, RZ, R14 ;  /* 0x000000ffff048224 */ /* 0x000fc600078e000e */
[----:B-1----:R-:W3:Y:S04]  /*282d0*/  LDL R13, [R1+0xb30] ;  /* 0x000b3000010d7983 */ /* 0x002ee80000100800 */
[----:B--2---:R-:W2:Y:S04]  /*282e0*/  @!P0 LDG.E.U16 R8, [R4.64] ;  /* 0x0000000a04088981 */ /* 0x004ea8000c1e1500 */
[----:B----4-:R0:W-:Y:S04]  /*282f0*/  STL [R1+0x20], R11 ;  /* 0x0000200b01007387 */ /* 0x0101e80000100800 */
[----:B0-----:R-:W4:Y:S04]  /*28300*/  LDL.LU R11, [R1+0x170] ;  /* 0x00017000010b7983 */ /* 0x001f280000300800 */
[----:B------:R-:W3:Y:S04]  /*28310*/  LDL.LU R14, [R1+0x16c] ;  /* 0x00016c00010e7983 */ /* 0x000ee80000300800 */
[----:B------:R-:W-:Y:S04]  /*28320*/  STS.U16 [R7+0xe80], R9 ;  /* 0x000e800907007388 */ /* 0x000fe80000000400 */
[----:B--2---:R0:W-:Y:S04]  /*28330*/  STL [R1+0x1c], R8 ;  /* 0x00001c0801007387 */ /* 0x0041e80000100800 */
[----:B0-----:R-:W2:Y:S04]  /*28340*/  LDL.LU R8, [R1+0x1ebc] ;  /* 0x001ebc0001087983 */ /* 0x001ea80000300800 */
[----:B------:R-:W2:Y:S04]  /*28350*/  LDL R4, [R1+0xb70] ;  /* 0x000b700001047983 */ /* 0x000ea80000100800 */
[----:B------:R-:W2:Y:S04]  /*28360*/  LDL R5, [R1+0xb74] ;  /* 0x000b740001057983 */ /* 0x000ea80000100800 */
[----:B------:R-:W3:Y:S01]  /*28370*/  LDL.LU R9, [R1+0x1eb8] ;  /* 0x001eb80001097983 */ /* 0x000ee20000300800 */
[----:B--2---:R-:W-:-:S04]  /*28380*/  @!P0 LOP3.LUT R5, R5, R4, RZ, 0x3c, !PT ;  /* 0x0000000405058212 */ /* 0x004fc800078e3cff */
[C---:B------:R-:W-:Y:S02]  /*28390*/  @!P0 LOP3.LUT R4, R5.reuse, R4, RZ, 0x3c, !PT ;  /* 0x0000000405048212 */ /* 0x040fe400078e3cff */
[----:B---3--:R-:W-:Y:S02]  /*283a0*/  PRMT R9, RZ, 0x7610, R9 ;  /* 0x00007610ff097816 */ /* 0x008fe40000000009 */
        /* <DEDUP_REMOVED lines=11> */
[----:B------:R0:W-:Y:S04]  /*28460*/  STS.U16 [R7+0x1080], R15 ;  /* 0x0010800f07007388 */ /* 0x0001e80000000400 */
[----:B0-----:R-:W3:Y:S04]  /*28470*/  LDL.LU R15, [R1+0x168] ;  /* 0x00016800010f7983 */ /* 0x001ee80000300800 */
[----:B--2---:R0:W-:Y:S04]  /*28480*/  STL [R1+0x14], R9 ;  /* 0x0000140901007387 */ /* 0x0041e80000100800 */
[----:B0-----:R-:W2:Y:S04]  /*28490*/  LDL.LU R9, [R1+0x1eb0] ;  /* 0x001eb00001097983 */ /* 0x001ea80000300800 */
[----:B------:R-:W2:Y:S01]  /*284a0*/  LDL.LU R5, [R1+0x17c] ;  /* 0x00017c0001057983 */ /* 0x000ea20000300800 */
[----:B------:R-:W-:Y:S01]  /*284b0*/  PRMT R0, RZ, 0x7610, R0 ;  /* 0x00007610ff007816 */ /* 0x000fe20000000000 */
[----:B------:R-:W-:-:S02]  /*284c0*/  @!P0 IMAD.MOV.U32 R4, RZ, RZ, R12 ;  /* 0x000000ffff048224 */ /* 0x000fc400078e000c */
[----:B--2---:R0:W-:Y:S02]  /*284d0*/  STS.U16 [R7+0x1280], R5 ;  /* 0x0012800507007388 */ /* 0x0041e40000000400 */
[----:B0-----:R-:W-:Y:S02]  /*284e0*/  @!P0 IMAD.MOV.U32 R5, RZ, RZ, R13 ;  /* 0x000000ffff058224 */ /* 0x001fe400078e000d */
[----:B------:R-:W2:Y:S04]  /*284f0*/  LDL.LU R13, [R1+0x164] ;  /* 0x00016400010d7983 */ /* 0x000ea80000300800 */
[----:B------:R0:W2:Y:S04]  /*28500*/  @!P0 LDG.E.U16 R0, [R4.64] ;  /* 0x0000000a04008981 */ /* 0x0000a8000c1e1500 */
[----:B------:R-:W3:Y:S04]  /*28510*/  LDL R12, [R1+0xab0] ;  /* 0x000ab000010c7983 */ /* 0x000ee80000100800 */
[----:B0-----:R-:W3:Y:S04]  /*28520*/  LDL R4, [R1+0xb10] ;  /* 0x000b100001047983 */ /* 0x001ee80000100800 */
[----:B------:R-:W3:Y:S04]  /*28530*/  LDL R5, [R1+0xb14] ;  /* 0x000b140001057983 */ /* 0x000ee80000100800 */
[----:B------:R-:W-:Y:S04]  /*28540*/  STS.U16 [R7+0x1480], R6 ;  /* 0x0014800607007388 */ /* 0x000fe80000000400 */
[----:B--2---:R0:W-:Y:S04]  /*28550*/  STL [R1+0x10], R0 ;  /* 0x0000100001007387 */ /* 0x0041e80000100800 */
[----:B0-----:R-:W2:Y:S04]  /*28560*/  LDL R0, [R1+0xab4] ;  /* 0x000ab40001007983 */ /* 0x001ea80000100800 */
[----:B------:R-:W2:Y:S01]  /*28570*/  LDL.LU R6, [R1+0x1eac] ;  /* 0x001eac0001067983 */ /* 0x000ea20000300800 */
[----:B---3--:R-:W-:-:S04]  /*28580*/  @!P0 LOP3.LUT R5, R5, R4, RZ, 0x3c, !PT ;  /* 0x0000000405058212 */ /* 0x008fc800078e3cff */
[----:B------:R-:W-:-:S04]  /*28590*/  @!P0 LOP3.LUT R4, R5, R4, RZ, 0x3c, !PT ;  /* 0x0000000405048212 */ /* 0x000fc800078e3cff */
[----:B------:R-:W-:Y:S02]  /*285a0*/  @!P0 LOP3.LUT R5, R5, R4, RZ, 0x3c, !PT ;  /* 0x0000000405058212 */ /* 0x000fe400078e3cff */
[----:B--2---:R-:W-:-:S06]  /*285b0*/  PRMT R6, RZ, 0x7610, R6 ;  /* 0x00007610ff067816 */ /* 0x004fcc0000000006 */
[----:B------:R-:W2:Y:S04]  /*285c0*/  @!P0 LDG.E.U16 R6, [R4.64] ;  /* 0x0000000a04068981 */ /* 0x000ea8000c1e1500 */
        /* <DEDUP_REMOVED lines=11> */
[----:B----4-:R-:W-:Y:S04]  /*28680*/  STS.U16 [R7+0x1880], R11 ;  /* 0x0018800b07007388 */ /* 0x010fe80000000400 */
[----:B--2---:R0:W-:Y:S04]  /*28690*/  STL [R1+0x8], R3 ;  /* 0x0000080301007387 */ /* 0x0041e80000100800 */
[----:B0-----:R-:W2:Y:S04]  /*286a0*/  LDL.LU R3, [R1+0x1ea0] ;  /* 0x001ea00001037983 */ /* 0x001ea80000300800 */
[----:B------:R-:W3:Y:S04]  /*286b0*/  LDL R4, [R1+0xad0] ;  /* 0x000ad00001047983 */ /* 0x000ee80000100800 */
[----:B------:R-:W3:Y:S04]  /*286c0*/  LDL R5, [R1+0xad4] ;  /* 0x000ad40001057983 */ /* 0x000ee80000100800 */
[----:B------:R-:W4:Y:S01]  /*286d0*/  LDL.LU R7, [R1+0x1e9c] ;  /* 0x001e9c0001077983 */ /* 0x000f220000300800 */
[----:B------:R-:W-:-:S03]  /*286e0*/  PRMT R2, RZ, 0x7610, R2 ;  /* 0x00007610ff027816 */ /* 0x000fc60000000002 */
[----:B------:R-:W2:Y:S01]  /*286f0*/  LDL R11, [R1+0xa94] ;  /* 0x000a9400010b7983 */ /* 0x000ea20000100800 */
[----:B---3--:R-:W-:-:S04]  /*28700*/  @!P0 LOP3.LUT R5, R5, R4, RZ, 0x3c, !PT ;  /* 0x0000000405058212 */ /* 0x008fc800078e3cff */
[C---:B------:R-:W-:Y:S02]  /*28710*/  @!P0 LOP3.LUT R4, R5.reuse, R4, RZ, 0x3c, !PT ;  /* 0x0000000405048212 */ /* 0x040fe400078e3cff */
[----:B----4-:R-:W-:Y:S02]  /*28720*/  PRMT R7, RZ, 0x7610, R7 ;  /* 0x00007610ff077816 */ /* 0x010fe40000000007 */
[----:B------:R-:W-:-:S05]  /*28730*/  @!P0 LOP3.LUT R5, R5, R4, RZ, 0x3c, !PT ;  /* 0x0000000405058212 */ /* 0x000fca00078e3cff */
[----:B------:R0:W3:Y:S04]  /*28740*/  @!P0 LDG.E.U16 R7, [R4.64] ;  /* 0x0000000a04078981 */ /* 0x0000e8000c1e1500 */
[----:B0-----:R-:W0:Y:S01]  /*28750*/  S2R R5, SR_TID.X ;  /* 0x0000000000057919 */ /* 0x001e220000002100 */
[----:B------:R-:W-:Y:S01]  /*28760*/  @!P0 IMAD.MOV.U32 R4, RZ, RZ, R0 ;  /* 0x000000ffff048224 */ /* 0x000fe200078e0000 */
[----:B0-----:R-:W-:-:S05]  /*28770*/  LOP3.LUT R5, R5, 0x3f, RZ, 0xc0, !PT ;  /* 0x0000003f05057812 */ /* 0x001fca00078ec0ff */
[----:B------:R-:W-:-:S05]  /*28780*/  IMAD.SHL.U32 R5, R5, 0x2, RZ ;  /* 0x0000000205057824 */ /* 0x000fca00078e00ff */
[----:B------:R-:W-:-:S05]  /*28790*/  LOP3.LUT R5, R5, 0x10, RZ, 0x3c, !PT ;  /* 0x0000001005057812 */ /* 0x000fca00078e3cff */
[----:B------:R0:W-:Y:S02]  /*287a0*/  STS.U16 [R5+0x1a80], R14 ;  /* 0x001a800e05007388 */ /* 0x0001e40000000400 */
[----:B0-----:R-:W-:-:S05]  /*287b0*/  @!P0 IMAD.MOV.U32 R5, RZ, RZ, R12 ;  /* 0x000000ffff058224 */ /* 0x001fca00078e000c */
[----:B------:R0:W4:Y:S04]  /*287c0*/  @!P0 LDG.E.U16 R2, [R4.64] ;  /* 0x0000000a04028981 */ /* 0x000128000c1e1500 */
[----:B---3--:R1:W-:Y:S04]  /*287d0*/  STL [R1+0x4], R7 ;  /* 0x0000040701007387 */ /* 0x0083e80000100800 */
[----:B-1----:R-:W3:Y:S04]  /*287e0*/  LDL.LU R7, [R1+0x1e98] ;  /* 0x001e980001077983 */ /* 0x002ee80000300800 */
[----:B0-----:R-:W3:Y:S04]  /*287f0*/  LDL R5, [R1+0xa90] ;  /* 0x000a900001057983 */ /* 0x001ee80000100800 */
[----:B------:R-:W0:Y:S01]  /*28800*/  S2R R14, SR_TID.X ;  /* 0x00000000000e7919 */ /* 0x000e220000002100 */
[----:B------:R-:W-:Y:S01]  /*28810*/  PRMT R28, RZ, 0x7610, R28 ;  /* 0x00007610ff1c7816 */ /* 0x000fe2000000001c */
[----:B--2---:R-:W-:-:S02]  /*28820*/  @!P0 IMAD.MOV.U32 R4, RZ, RZ, R11 ;  /* 0x000000ffff048224 */ /* 0x004fc400078e000b */
[----:B------:R-:W2:Y:S01]  /*28830*/  LDL R0, [R1+0xa74] ;  /* 0x000a740001007983 */ /* 0x000ea20000100800 */
[----:B0-----:R-:W-:-:S03]  /*28840*/  LOP3.LUT R14, R14, 0x3f, RZ, 0xc0, !PT ;  /* 0x0000003f0e0e7812 */ /* 0x001fc600078ec0ff */
[----:B----4-:R0:W-:Y:S02]  /*28850*/  STL [R1+0x1e18], R2 ;  /* 0x001e180201007387 */ /* 0x0101e40000100800 */
[----:B0-----:R-:W-:Y:S02]  /*28860*/  IMAD.SHL.U32 R2, R14, 0x2, RZ ;  /* 0x000000020e027824 */ /* 0x001fe400078e00ff */
[----:B------:R-:W4:Y:S04]  /*28870*/  LDL.LU R14, [R1+0x154] ;  /* 0x00015400010e7983 */ /* 0x000f280000300800 */
[----:B---3--:R0:W3:Y:S01]  /*28880*/  @!P0 LDG.E.U16 R28, [R4.64] ;  /* 0x0000000a041c8981 */ /* 0x0080e2000c1e1500 */
[----:B------:R-:W-:Y:S02]  /*28890*/  LOP3.LUT R2, R2, 0x10, RZ, 0x3c, !PT ;  /* 0x0000001002027812 */ /* 0x000fe400078e3cff */
[----:B------:R-:W-:Y:S01]  /*288a0*/  PRMT R26, RZ, 0x7610, R26 ;  /* 0x00007610ff1a7816 */ /* 0x000fe2000000001a */
[----:B------:R-:W4:Y:S04]  /*288b0*/  LDL R12, [R1+0xa54] ;  /* 0x000a5400010c7983 */ /* 0x000f280000100800 */
[----:B0-----:R-:W4:Y:S01]  /*288c0*/  LDL R5, [R1+0xa70] ;  /* 0x000a700001057983 */ /* 0x001f220000100800 */
[----:B--2---:R-:W-:-:S03]  /*288d0*/  @!P0 IMAD.MOV.U32 R4, RZ, RZ, R0 ;  /* 0x000000ffff048224 */ /* 0x004fc600078e0000 */
[----:B------:R0:W-:Y:S04]  /*288e0*/  STS.U16 [R2+0x1c80], R15 ;  /* 0x001c800f02007388 */ /* 0x0001e80000000400 */
[----:B------:R1:W-:Y:S04]  /*288f0*/  STS.U16 [R2+0x1e80], R13 ;  /* 0x001e800d02007388 */ /* 0x0003e80000000400 */
[----:B0-----:R-:W2:Y:S04]  /*28900*/  LDL R15, [R1+0xa50] ;  /* 0x000a5000010f7983 */ /* 0x001ea80000100800 */
[----:B---3--:R0:W-:Y:S04]  /*28910*/  STL [R1+0x1e1c], R28 ;  /* 0x001e1c1c01007387 */ /* 0x0081e80000100800 */
[----:B-1----:R-:W3:Y:S04]  /*28920*/  LDL R13, [R1+0xa30] ;  /* 0x000a3000010d7983 */ /* 0x002ee80000100800 */
[----:B------:R-:W2:Y:S04]  /*28930*/  LDL R11, [R1+0xa34] ;  /* 0x000a3400010b7983 */ /* 0x000ea80000100800 */
[----:B0-----:R-:W2:Y:S04]  /*28940*/  LDL R28, [R1+0xa10] ;  /* 0x000a1000011c7983 */ /* 0x001ea80000100800 */
[----:B------:R-:W2:Y:S04]  /*28950*/  LDL R0, [R1+0xa14] ;  /* 0x000a140001007983 */ /* 0x000ea80000100800 */
[----:B----4-:R0:W4:Y:S04]  /*28960*/  @!P0 LDG.E.U16 R26, [R4.64] ;  /* 0x0000000a041a8981 */ /* 0x010128000c1e1500 */
[----:B0-----:R-:W2:Y:S01]  /*28970*/  LDL.LU R5, [R1+0x160] ;  /* 0x0001600001057983 */ /* 0x001ea20000300800 */
[----:B------:R-:W-:Y:S01]  /*28980*/  PRMT R24, RZ, 0x7610, R24 ;  /* 0x00007610ff187816 */ /* 0x000fe20000000018 */
[----:B------:R-:W-:-:S02]  /*28990*/  @!P0 IMAD.MOV.U32 R4, RZ, RZ, R12 ;  /* 0x000000ffff048224 */ /* 0x000fc400078e000c */
[----:B----4-:R0:W-:Y:S04]  /*289a0*/  STL [R1+0x1e20], R26 ;  /* 0x001e201a01007387 */ /* 0x0101e80000100800 */
[----:B--2---:R1:W-:Y:S04]  /*289b0*/  STS.U16 [R2+0x2080], R5 ;  /* 0x0020800502007388 */ /* 0x0043e80000000400 */
[----:B0-----:R-:W2:Y:S04]  /*289c0*/  LDL.LU R26, [R1+0x158] ;  /* 0x00015800011a7983 */ /* 0x001ea80000300800 */
[----:B------:R-:W4:Y:S01]  /*289d0*/  LDL R12, [R1+0x9f4] ;  /* 0x0009f400010c7983 */ /* 0x000f220000100800 */
[----:B-1----:R-:W-:-:S03]  /*289e0*/  @!P0 IMAD.MOV.U32 R5, RZ, RZ, R15 ;  /* 0x000000ffff058224 */ /* 0x002fc600078e000f */
[----:B------:R-:W2:Y:S04]  /*289f0*/  LDL R15, [R1+0x9f0] ;  /* 0x0009f000010f7983 */ /* 0x000ea80000100800 */
[----:B------:R0:W2:Y:S04]  /*28a00*/  @!P0 LDG.E.U16 R24, [R4.64] ;  /* 0x0000000a04188981 */ /* 0x0000a8000c1e1500 */
[----:B0-----:R-:W3:Y:S01]  /*28a10*/  LDL.LU R5, [R1+0x15c] ;  /* 0x00015c0001057983 */ /* 0x001ee20000300800 */
[----:B------:R-:W-:Y:S01]  /*28a20*/  PRMT R22, RZ, 0x7610, R22 ;  /* 0x00007610ff167816 */ /* 0x000fe20000000016 */
[----:B------:R-:W-:Y:S01]  /*28a30*/  @!P0 IMAD.MOV.U32 R4, RZ, RZ, R11 ;  /* 0x000000ffff048224 */ /* 0x000fe200078e000b */
[----:B------:R-:W-:Y:S01]  /*28a40*/  PRMT R20, RZ, 0x7610, R20 ;  /* 0x00007610ff147816 */ /* 0x000fe20000000014 */
[----:B--2---:R-:W-:Y:S04]  /*28a50*/  STL [R1+0x1e24], R24 ;  /* 0x001e241801007387 */ /* 0x004fe80000100800 */
[----:B------:R-:W2:Y:S04]  /*28a60*/  LDL R11, [R1+0x9d4] ;  /* 0x0009d400010b7983 */ /* 0x000ea80000100800 */
[----:B---3--:R0:W-:Y:S02]  /*28a70*/  STS.U16 [R2+0x2280], R5 ;  /* 0x0022800502007388 */ /* 0x0081e40000000400 */
[----:B0-----:R-:W-:-:S02]  /*28a80*/  @!P0 IMAD.MOV.U32 R5, RZ, RZ, R13 ;  /* 0x000000ffff058224 */ /* 0x001fc400078e000d */
[----:B------:R-:W3:Y:S04]  /*28a90*/  LDL R13, [R1+0x9d0] ;  /* 0x0009d000010d7983 */ /* 0x000ee80000100800 */
[----:B------:R0:W3:Y:S02]  /*28aa0*/  @!P0 LDG.E.U16 R22, [R4.64] ;  /* 0x0000000a04168981 */ /* 0x0000e4000c1e1500 */
[----:B0-----:R-:W-:Y:S02]  /*28ab0*/  @!P0 IMAD.MOV.U32 R4, RZ, RZ, R0 ;  /* 0x000000ffff048224 */ /* 0x001fe400078e0000 */
[----:B------:R-:W-:-:S05]  /*28ac0*/  @!P0 IMAD.MOV.U32 R5, RZ, RZ, R28 ;  /* 0x000000ffff058224 */ /* 0x000fca00078e001c */
[----:B------:R4:W3:Y:S01]  /*28ad0*/  @!P0 LDG.E.U16 R20, [R4.64] ;  /* 0x0000000a04148981 */ /* 0x0008e2000c1e1500 */
[----:B------:R-:W-:Y:S02]  /*28ae0*/  PRMT R18, RZ, 0x7610, R18 ;  /* 0x00007610ff127816 */ /* 0x000fe40000000012 */
[----:B------:R-:W-:Y:S01]  /*28af0*/  PRMT R16, RZ, 0x7610, R16 ;  /* 0x00007610ff107816 */ /* 0x000fe20000000010 */
[----:B----4-:R-:W-:Y:S02]  /*28b00*/  @!P0 IMAD.MOV.U32 R4, RZ, RZ, R12 ;  /* 0x000000ffff048224 */ /* 0x010fe400078e000c */
[----:B------:R-:W-:-:S05]  /*28b10*/  @!P0 IMAD.MOV.U32 R5, RZ, RZ, R15 ;  /* 0x000000ffff058224 */ /* 0x000fca00078e000f */
[----:B------:R2:W4:Y:S04]  /*28b20*/  @!P0 LDG.E.U16 R18, [R4.64] ;  /* 0x0000000a04128981 */ /* 0x000528000c1e1500 */
[----:B------:R-:W-:Y:S04]  /*28b30*/  STS.U16 [R2+0x2480], R26 ;  /* 0x0024801a02007388 */ /* 0x000fe80000000400 */
[----:B------:R0:W-:Y:S01]  /*28b40*/  STS.U16 [R2+0x2680], R14 ;  /* 0x0026800e02007388 */ /* 0x0001e20000000400 */
[----:B--2---:R-:W-:Y:S02]  /*28b50*/  @!P0 IMAD.MOV.U32 R4, RZ, RZ, R11 ;  /* 0x000000ffff048224 */ /* 0x004fe400078e000b */
[----:B---3--:R-:W-:Y:S01]  /*28b60*/  @!P0 IMAD.MOV.U32 R5, RZ, RZ, R13 ;  /* 0x000000ffff058224 */ /* 0x008fe200078e000d */
[----:B------:R-:W-:Y:S04]  /*28b70*/  STL [R1+0x1e28], R22 ;  /* 0x001e281601007387 */ /* 0x000fe80000100800 */
[----:B------:R-:W2:Y:S04]  /*28b80*/  LDL R0, [R1+0x9b4] ;  /* 0x0009b40001007983 */ /* 0x000ea80000100800 */
[----:B------:R2:W3:Y:S04]  /*28b90*/  @!P0 LDG.E.U16 R16, [R4.64] ;  /* 0x0000000a04108981 */ /* 0x0004e8000c1e1500 */
[----:B------:R-:W-:Y:S04]  /*28ba0*/  STL [R1+0x1e2c], R20 ;  /* 0x001e2c1401007387 */ /* 0x000fe80000100800 */
[----:B0-----:R-:W3:Y:S04]  /*28bb0*/  LDL R14, [R1+0x9b0] ;  /* 0x0009b000010e7983 */ /* 0x001ee80000100800 */
[----:B------:R-:W3:Y:S04]  /*28bc0*/  LDL R15, [R1+0x990] ;  /* 0x00099000010f7983 */ /* 0x000ee80000100800 */
[----:B------:R-:W3:Y:S04]  /*28bd0*/  LDL R12, [R1+0x994] ;  /* 0x00099400010c7983 */ /* 0x000ee80000100800 */
[----:B----4-:R-:W-:Y:S04]  /*28be0*/  STL [R1+0x1e30], R18 ;  /* 0x001e301201007387 */ /* 0x010fe80000100800 */
[----:B------:R-:W4:Y:S04]  /*28bf0*/  LDL R13, [R1+0x970] ;  /* 0x00097000010d7983 */ /* 0x000f280000100800 */
[----:B------:R-:W4:Y:S04]  /*28c00*/  LDL R11, [R1+0x974] ;  /* 0x00097400010b7983 */ /* 0x000f280000100800 */
[----:B------:R-:W-:Y:S04]  /*28c10*/  STS.U16 [R2+0x2880], R7 ;  /* 0x0028800702007388 */ /* 0x000fe80000000400 */
[----:B------:R0:W-:Y:S04]  /*28c20*/  STS.U16 [R2+0x2a80], R3 ;  /* 0x002a800302007388 */ /* 0x0001e80000000400 */
[----:B------:R-:W4:Y:S01]  /*28c30*/  LDL.LU R28, [R1+0x150] ;  /* 0x00015000011c7983 */ /* 0x000f220000300800 */
[----:B0-----:R-:W-:Y:S01]  /*28c40*/  PRMT R3, RZ, 0x7610, R3 ;  /* 0x00007610ff037816 */ /* 0x001fe20000000003 */
[----:B--2---:R-:W-:-:S02]  /*28c50*/  @!P0 IMAD.MOV.U32 R4, RZ, RZ, R0 ;  /* 0x000000ffff048224 */ /* 0x004fc400078e0000 */
[----:B---3--:R-:W-:Y:S04]  /*28c60*/  STL [R1+0x1e34], R16 ;  /* 0x001e341001007387 */ /* 0x008fe80000100800 */
[----:B------:R-:W2:Y:S01]  /*28c70*/  LDL R0, [R1+0x954] ;  /* 0x0009540001007983 */ /* 0x000ea20000100800 */
[----:B------:R-:W-:-:S03]  /*28c80*/  @!P0 IMAD.MOV.U32 R5, RZ, RZ, R14 ;  /* 0x000000ffff058224 */ /* 0x000fc600078e000e */
[----:B------:R-:W3:Y:S04]  /*28c90*/  LDL R14, [R1+0x950] ;  /* 0x00095000010e7983 */ /* 0x000ee80000100800 */
[----:B------:R0:W3:Y:S01]  /*28ca0*/  @!P0 LDG.E.U16 R3, [R4.64] ;  /* 0x0000000a04038981 */ /* 0x0000e2000c1e1500 */
[----:B------:R-:W-:-:S03]  /*28cb0*/  @!P0 IMAD.MOV.U32 R7, RZ, RZ, R15 ;  /* 0x000000ffff078224 */ /* 0x000fc600078e000f */
[----:B------:R1:W-:Y:S01]  /*28cc0*/  STS.U16 [R2+0x2c80], R6 ;  /* 0x002c800602007388 */ /* 0x0003e20000000400 */
[----:B0-----:R-:W-:Y:S01]  /*28cd0*/  PRMT R4, RZ, 0x7610, R4 ;  /* 0x00007610ff047816 */ /* 0x001fe20000000004 */
[----:B-1----:R-:W-:Y:S01]  /*28ce0*/  @!P0 IMAD.MOV.U32 R6, RZ, RZ, R12 ;  /* 0x000000ffff068224 */ /* 0x002fe200078e000c */
[----:B------:R-:W-:-:S04]  /*28cf0*/  PRMT R5, RZ, 0x7610, R5 ;  /* 0x00007610ff057816 */ /* 0x000fc80000000005 */
[----:B------:R4:W3:Y:S04]  /*28d00*/  @!P0 LDG.E.U16 R4, [R6.64] ;  /* 0x0000000a06048981 */ /* 0x0008e8000c1e1500 */
[----:B------:R-:W-:Y:S01]  /*28d10*/  STS.U16 [R2+0x2e80], R9 ;  /* 0x002e800902007388 */ /* 0x000fe20000000400 */
[----:B----4-:R-:W-:Y:S02]  /*28d20*/  @!P0 IMAD.MOV.U32 R6, RZ, RZ, R11 ;  /* 0x000000ffff068224 */ /* 0x010fe400078e000b */
[----:B------:R-:W-:Y:S01]  /*28d30*/  @!P0 IMAD.MOV.U32 R7, RZ, RZ, R13 ;  /* 0x000000ffff078224 */ /* 0x000fe200078e000d */
[----:B------:R2:W-:Y:S04]  /*28d40*/  STS.U16 [R2+0x3080], R8 ;  /* 0x0030800802007388 */ /* 0x0005e80000000400 */
[----:B------:R0:W4:Y:S02]  /*28d50*/  @!P0 LDG.E.U16 R5, [R6.64] ;  /* 0x0000000a06058981 */ /* 0x000124000c1e1500 */
[----:B0-----:R-:W-:Y:S01]  /*28d60*/  PRMT R6, RZ, 0x7610, R6 ;  /* 0x00007610ff067816 */ /* 0x001fe20000000006 */
[----:B--2---:R-:W-:-:S02]  /*28d70*/  @!P0 IMAD.MOV.U32 R8, RZ, RZ, R0 ;  /* 0x000000ffff088224 */ /* 0x004fc400078e0000 */
[----:B---3--:R-:W-:Y:S01]  /*28d80*/  @!P0 IMAD.MOV.U32 R9, RZ, RZ, R14 ;  /* 0x000000ffff098224 */ /* 0x008fe200078e000e */
[----:B------:R0:W-:Y:S04]  /*28d90*/  STL [R1+0x1e38], R3 ;  /* 0x001e380301007387 */ /* 0x0001e80000100800 */
[----:B------:R-:W2:Y:S04]  /*28da0*/  LDL R12, [R1+0x934] ;  /* 0x00093400010c7983 */ /* 0x000ea80000100800 */
[----:B------:R2:W3:Y:S04]  /*28db0*/  @!P0 LDG.E.U16 R6, [R8.64] ;  /* 0x0000000a08068981 */ /* 0x0004e8000c1e1500 */
[----:B------:R-:W3:Y:S04]  /*28dc0*/  LDL R15, [R1+0x930] ;  /* 0x00093000010f7983 */ /* 0x000ee80000100800 */
[----:B------:R-:W3:Y:S04]  /*28dd0*/  LDL.LU R26, [R1+0x14c] ;  /* 0x00014c00011a7983 */ /* 0x000ee80000300800 */
[----:B------:R1:W-:Y:S04]  /*28de0*/  STL [R1+0x1e3c], R4 ;  /* 0x001e3c0401007387 */ /* 0x0003e80000100800 */
[----:B0-----:R-:W3:Y:S04]  /*28df0*/  LDL R3, [R1+0x914] ;  /* 0x0009140001037983 */ /* 0x001ee80000100800 */
[----:B------:R-:W3:Y:S04]  /*28e00*/  LDL R11, [R1+0x910] ;  /* 0x00091000010b7983 */ /* 0x000ee80000100800 */
[----:B------:R-:W3:Y:S04]  /*28e10*/  LDL.LU R13, [R1+0x148] ;  /* 0x00014800010d7983 */ /* 0x000ee80000300800 */
[----:B----4-:R-:W-:Y:S04]  /*28e20*/  STL [R1+0x1e40], R5 ;  /* 0x001e400501007387 */ /* 0x010fe80000100800 */
[----:B-1----:R-:W4:Y:S04]  /*28e30*/  LDL R4, [R1+0x8f0] ;  /* 0x0008f00001047983 */ /* 0x002f280000100800 */
[----:B------:R-:W4:Y:S04]  /*28e40*/  LDL R0, [R1+0x8f4] ;  /* 0x0008f40001007983 */ /* 0x000f280000100800 */
[----:B------:R-:W4:Y:S01]  /*28e50*/  LDL.LU R14, [R1+0x144] ;  /* 0x00014400010e7983 */ /* 0x000f220000300800 */
[----:B------:R-:W-:Y:S01]  /*28e60*/  PRMT R7, RZ, 0x7610, R7 ;  /* 0x00007610ff077816 */ /* 0x000fe20000000007 */
[----:B--2---:R-:W-:-:S02]  /*28e70*/  @!P0 IMAD.MOV.U32 R8, RZ, RZ, R12 ;  /* 0x000000ffff088224 */ /* 0x004fc400078e000c */
[----:B---3--:R0:W-:Y:S04]  /*28e80*/  STL [R1+0x1e44], R6 ;  /* 0x001e440601007387 */ /* 0x0081e80000100800 */
[----:B------:R-:W2:Y:S04]  /*28e90*/  LDL R12, [R1+0x8d0] ;  /* 0x0008d000010c7983 */ /* 0x000ea80000100800 */
[----:B0-----:R-:W3:Y:S01]  /*28ea0*/  LDL R6, [R1+0x8d4] ;  /* 0x0008d40001067983 */ /* 0x001ee20000100800 */
[----:B------:R-:W-:-:S03]  /*28eb0*/  @!P0 IMAD.MOV.U32 R9, RZ, RZ, R15 ;  /* 0x000000ffff098224 */ /* 0x000fc600078e000f */
[----:B------:R-:W-:Y:S04]  /*28ec0*/  STS.U16 [R2+0x3280], R28 ;  /* 0x0032801c02007388 */ /* 0x000fe80000000400 */
[----:B------:R0:W3:Y:S04]  /*28ed0*/  @!P0 LDG.E.U16 R7, [R8.64] ;  /* 0x0000000a08078981 */ /* 0x0000e8000c1e1500 */
[----:B------:R1:W-:Y:S04]  /*28ee0*/  STS.U16 [R2+0x3480], R10 ;  /* 0x0034800a02007388 */ /* 0x0003e80000000400 */
[----:B------:R-:W3:Y:S01]  /*28ef0*/  LDL.LU R15, [R1+0x140] ;  /* 0x00014000010f7983 */ /* 0x000ee20000300800 */
        /* <DEDUP_REMOVED lines=11> */
[----:B---3--:R-:W-:-:S05]  /*28fb0*/  @!P0 IMAD.MOV.U32 R12, RZ, RZ, R6 ;  /* 0x000000ffff0c8224 */ /* 0x008fca00078e0006 */
[----:B------:R-:W2:Y:S04]  /*28fc0*/  @!P0 LDG.E.U16 R10, [R12.64] ;  /* 0x0000000a0c0a8981 */ /* 0x000ea8000c1e1500 */
[----:B------:R0:W-:Y:S04]  /*28fd0*/  STL [R1+0x1e48], R7 ;  /* 0x001e480701007387 */ /* 0x0001e80000100800 */
[----:B------:R-:W3:Y:S04]  /*28fe0*/  LDL R5, [R1+0x8b0] ;  /* 0x0008b00001057983 */ /* 0x000ee80000100800 */
[----:B------:R-:W3:Y:S04]  /*28ff0*/  LDL R3, [R1+0x8b4] ;  /* 0x0008b40001037983 */ /* 0x000ee80000100800 */
[----:B------:R-:W3:Y:S04]  /*29000*/  LDL.LU R28, [R1+0x13c] ;  /* 0x00013c00011c7983 */ /* 0x000ee80000300800 */
[----:B------:R-:W-:Y:S04]  /*29010*/  STL [R1+0x1e4c], R8 ;  /* 0x001e4c0801007387 */ /* 0x000fe80000100800 */
[----:B------:R-:W3:Y:S04]  /*29020*/  LDL R4, [R1+0x890] ;  /* 0x0008900001047983 */ /* 0x000ee80000100800 */
[----:B------:R-:W3:Y:S04]  /*29030*/  LDL R0, [R1+0x894] ;  /* 0x0008940001007983 */ /* 0x000ee80000100800 */
[----:B------:R-:W3:Y:S04]  /*29040*/  LDL.LU R20, [R1+0x138] ;  /* 0x0001380001147983 */ /* 0x000ee80000300800 */
[----:B----4-:R-:W-:Y:S04]  /*29050*/  STL [R1+0x1e50], R9 ;  /* 0x001e500901007387 */ /* 0x010fe80000100800 */
[----:B------:R-:W4:Y:S01]  /*29060*/  LDL.LU R22, [R1+0x134] ;  /* 0x0001340001167983 */ /* 0x000f220000300800 */
[----:B------:R-:W-:-:S03]  /*29070*/  PRMT R11, RZ, 0x7610, R11 ;  /* 0x00007610ff0b7816 */ /* 0x000fc6000000000b */
[----:B--2---:R-:W-:Y:S04]  /*29080*/  STL [R1+0x1e54], R10 ;  /* 0x001e540a01007387 */ /* 0x004fe80000100800 */
[----:B0-----:R-:W2:Y:S04]  /*29090*/  LDL R7, [R1+0x870] ;  /* 0x0008700001077983 */ /* 0x001ea80000100800 */
[----:B------:R-:W4:Y:S01]  /*290a0*/  LDL R6, [R1+0x874] ;  /* 0x0008740001067983 */ /* 0x000f220000100800 */
[----:B---3--:R-:W-:Y:S02]  /*290b0*/  @!P0 IMAD.MOV.U32 R13, RZ, RZ, R5 ;  /* 0x000000ffff0d8224 */ /* 0x008fe400078e0005 */
[----:B------:R-:W-:Y:S01]  /*290c0*/  @!P0 IMAD.MOV.U32 R12, RZ, RZ, R3 ;  /* 0x000000ffff0c8224 */ /* 0x000fe200078e0003 */
[----:B------:R-:W3:Y:S04]  /*290d0*/  LDL R5, [R1+0x850] ;  /* 0x0008500001057983 */ /* 0x000ee80000100800 */
[----:B------:R-:W3:Y:S04]  /*290e0*/  LDL R3, [R1+0x854] ;  /* 0x0008540001037983 */ /* 0x000ee80000100800 */
[----:B------:R0:W3:Y:S04]  /*290f0*/  @!P0 LDG.E.U16 R11, [R12.64] ;  /* 0x0000000a0c0b8981 */ /* 0x0000e8000c1e1500 */
[----:B------:R1:W-:Y:S04]  /*29100*/  STS.U16 [R2+0x3a80], R14 ;  /* 0x003a800e02007388 */ /* 0x0003e80000000400 */
[----:B------:R1:W-:Y:S01]  /*29110*/  STS.U16 [R2+0x3c80], R15 ;  /* 0x003c800f02007388 */ /* 0x0003e20000000400 */
[----:B0-----:R-:W-:Y:S01]  /*29120*/  PRMT R12, RZ, 0x7610, R12 ;  /* 0x00007610ff0c7816 */ /* 0x001fe2000000000c */
[----:B-1----:R-:W-:-:S02]  /*29130*/  @!P0 IMAD.MOV.U32 R14, RZ, RZ, R0 ;  /* 0x000000ffff0e8224 */ /* 0x002fc400078e0000 */
[----:B------:R-:W-:Y:S01]  /*29140*/  @!P0 IMAD.MOV.U32 R15, RZ, RZ, R4 ;  /* 0x000000ffff0f8224 */ /* 0x000fe200078e0004 */
[----:B------:R-:W-:-:S04]  /*29150*/  PRMT R13, RZ, 0x7610, R13 ;  /* 0x00007610ff0d7816 */ /* 0x000fc8000000000d */
[----:B------:R2:W3:Y:S01]  /*29160*/  @!P0 LDG.E.U16 R12, [R14.64] ;  /* 0x0000000a0e0c8981 */ /* 0x0004e2000c1e1500 */
[----:B------:R-:W-:Y:S01]  /*29170*/  PRMT R17, RZ, 0x7610, R17 ;  /* 0x00007610ff117816 */ /* 0x000fe20000000011 */
[----:B--2---:R-:W-:Y:S02]  /*29180*/  @!P0 IMAD.MOV.U32 R15, RZ, RZ, R7 ;  /* 0x000000ffff0f8224 */ /* 0x004fe400078e0007 */
[----:B----4-:R-:W-:-:S05]  /*29190*/  @!P0 IMAD.MOV.U32 R14, RZ, RZ, R6 ;  /* 0x000000ffff0e8224 */ /* 0x010fca00078e0006 */
[----:B------:R3:W2:Y:S02]  /*291a0*/  @!P0 LDG.E.U16 R13, [R14.64] ;  /* 0x0000000a0e0d8981 */ /* 0x0006a4000c1e1500 */
[----:B---3--:R-:W-:Y:S02]  /*291b0*/  @!P0 IMAD.MOV.U32 R14, RZ, RZ, R3 ;  /* 0x000000ffff0e8224 */ /* 0x008fe400078e0003 */
[----:B------:R-:W-:Y:S01]  /*291c0*/  @!P0 IMAD.MOV.U32 R15, RZ, RZ, R5 ;  /* 0x000000ffff0f8224 */ /* 0x000fe200078e0005 */
[----:B------:R-:W-:Y:S04]  /*291d0*/  STL [R1+0x1e58], R11 ;  /* 0x001e580b01007387 */ /* 0x000fe80000100800 */
[----:B------:R-:W3:Y:S04]  /*291e0*/  @!P0 LDG.E.U16 R17, [R14.64] ;  /* 0x0000000a0e118981 */ /* 0x000ee8000c1e1500 */
[----:B------:R-:W4:Y:S04]  /*291f0*/  LDL.LU R24, [R1+0x130] ;  /* 0x0001300001187983 */ /* 0x000f280000300800 */
[----:B------:R-:W4:Y:S04]  /*29200*/  LDL R4, [R1+0x830] ;  /* 0x0008300001047983 */ /* 0x000f280000100800 */
[----:B------:R-:W4:Y:S04]  /*29210*/  LDL R0, [R1+0x834] ;  /* 0x0008340001007983 */ /* 0x000f280000100800 */
[----:B------:R-:W4:Y:S04]  /*29220*/  LDL.LU R26, [R1+0x12c] ;  /* 0x00012c00011a7983 */ /* 0x000f280000300800 */
[----:B------:R-:W-:Y:S04]  /*29230*/  STL [R1+0x1e5c], R12 ;  /* 0x001e5c0c01007387 */ /* 0x000fe80000100800 */
[----:B------:R0:W-:Y:S04]  /*29240*/  STS.U16 [R2+0x3e80], R28 ;  /* 0x003e801c02007388 */ /* 0x0001e80000000400 */
[----:B0-----:R-:W4:Y:S01]  /*29250*/  LDL.LU R28, [R1+0x128] ;  /* 0x00012800011c7983 */ /* 0x001f220000300800 */
[----:B------:R-:W-:-:S03]  /*29260*/  PRMT R19, RZ, 0x7610, R19 ;  /* 0x00007610ff137816 */ /* 0x000fc60000000013 */
[----:B--2---:R-:W-:Y:S04]  /*29270*/  STL [R1+0x1e60], R13 ;  /* 0x001e600d01007387 */ /* 0x004fe80000100800 */
[----:B------:R-:W2:Y:S04]  /*29280*/  LDL R10, [R1+0x810] ;  /* 0x00081000010a7983 */ /* 0x000ea80000100800 */
[----:B------:R-:W2:Y:S04]  /*29290*/  LDL R3, [R1+0x814] ;  /* 0x0008140001037983 */ /* 0x000ea80000100800 */
[----:B------:R-:W2:Y:S04]  /*292a0*/  LDL R9, [R1+0x7f0] ;  /* 0x0007f00001097983 */ /* 0x000ea80000100800 */
[----:B------:R-:W2:Y:S04]  /*292b0*/  LDL R8, [R1+0x7f4] ;  /* 0x0007f40001087983 */ /* 0x000ea80000100800 */
[----:B---3--:R-:W-:Y:S04]  /*292c0*/  STL [R1+0x1e64], R17 ;  /* 0x001e641101007387 */ /* 0x008fe80000100800 */
[----:B------:R-:W3:Y:S04]  /*292d0*/  LDL R7, [R1+0x7d0] ;  /* 0x0007d00001077983 */ /* 0x000ee80000100800 */
[----:B------:R-:W3:Y:S01]  /*292e0*/  LDL R6, [R1+0x7d4] ;  /* 0x0007d40001067983 */ /* 0x000ee20000100800 */
[----:B----4-:R-:W-:-:S03]  /*292f0*/  @!P0 IMAD.MOV.U32 R15, RZ, RZ, R4 ;  /* 0x000000ffff0f8224 */ /* 0x010fc600078e0004 */
[----:B------:R-:W4:Y:S04]  /*29300*/  LDL R5, [R1+0x7b0] ;  /* 0x0007b00001057983 */ /* 0x000f280000100800 */
[----:B------:R-:W3:Y:S01]  /*29310*/  LDL R4, [R1+0x7b4] ;  /* 0x0007b40001047983 */ /* 0x000ee20000100800 */
[----:B------:R-:W-:Y:S01]  /*29320*/  @!P0 IMAD.MOV.U32 R14, RZ, RZ, R0 ;  /* 0x000000ffff0e8224 */ /* 0x000fe200078e0000 */
[----:B------:R-:W-:Y:S02]  /*29330*/  PRMT R21, RZ, 0x7610, R21 ;  /* 0x00007610ff157816 */ /* 0x000fe40000000015 */
[----:B------:R-:W-:Y:S01]  /*29340*/  PRMT R23, RZ, 0x7610, R23 ;  /* 0x00007610ff177816 */ /* 0x000fe20000000017 */
[----:B------:R-:W-:Y:S04]  /*29350*/  STS.U16 [R2+0x4080], R20 ;  /* 0x0040801402007388 */ /* 0x000fe80000000400 */
[----:B------:R2:W4:Y:S01]  /*29360*/  @!P0 LDG.E.U16 R19, [R14.64] ;  /* 0x0000000a0e138981 */ /* 0x000522000c1e1500 */
[----:B------:R-:W-:-:S03]  /*29370*/  PRMT R25, RZ, 0x7610, R25 ;  /* 0x00007610ff197816 */ /* 0x000fc60000000019 */
[----:B------:R-:W-:Y:S04]  /*29380*/  STS.U16 [R2+0x4280], R22 ;  /* 0x0042801602007388 */ /* 0x000fe80000000400 */
[----:B------:R-:W-:Y:S04]  /*29390*/  STS.U16 [R2+0x4480], R24 ;  /* 0x0044801802007388 */ /* 0x000fe80000000400 */
[----:B------:R-:W-:Y:S04]  /*293a0*/  STS.U16 [R2+0x4680], R26 ;  /* 0x0046801a02007388 */ /* 0x000fe80000000400 */
[----:B------:R-:W-:Y:S04]  /*293b0*/  STS.U16 [R2+0x4880], R28 ;  /* 0x0048801c02007388 */ /* 0x000fe80000000400 */
[----:B------:R0:W-:Y:S04]  /*293c0*/  STS.U16 [R2+0x4a80], R27 ;  /* 0x004a801b02007388 */ /* 0x0001e80000000400 */
[----:B------:R-:W4:Y:S01]  /*293d0*/  LDL R0, [R1+0x794] ;  /* 0x0007940001007983 */ /* 0x000f220000100800 */
[----:B0-----:R-:W-:Y:S01]  /*293e0*/  PRMT R27, RZ, 0x7610, R27 ;  /* 0x00007610ff1b7816 */ /* 0x001fe2000000001b */
[----:B--2---:R-:W-:-:S02]  /*293f0*/  @!P0 IMAD.MOV.U32 R15, RZ, RZ, R10 ;  /* 0x000000ffff0f8224 */ /* 0x004fc400078e000a */
[----:B------:R-:W-:-:S05]  /*29400*/  @!P0 IMAD.MOV.U32 R14, RZ, RZ, R3 ;  /* 0x000000ffff0e8224 */ /* 0x000fca00078e0003 */
[----:B------:R0:W2:Y:S02]  /*29410*/  @!P0 LDG.E.U16 R21, [R14.64] ;  /* 0x0000000a0e158981 */ /* 0x0000a4000c1e1500 */
[----:B0-----:R-:W-:Y:S02]  /*29420*/  @!P0 IMAD.MOV.U32 R14, RZ, RZ, R8 ;  /* 0x000000ffff0e8224 */ /* 0x001fe400078e0008 */
[----:B------:R-:W-:-:S05]  /*29430*/  @!P0 IMAD.MOV.U32 R15, RZ, RZ, R9 ;  /* 0x000000ffff0f8224 */ /* 0x000fca00078e0009 */
[----:B------:R3:W2:Y:S02]  /*29440*/  @!P0 LDG.E.U16 R23, [R14.64] ;  /* 0x0000000a0e178981 */ /* 0x0006a4000c1e1500 */
[----:B---3--:R-:W-:Y:S02]  /*29450*/  @!P0 IMAD.MOV.U32 R14, RZ, RZ, R6 ;  /* 0x000000ffff0e8224 */ /* 0x008fe400078e0006 */
[----:B------:R-:W-:-:S05]  /*29460*/  @!P0 IMAD.MOV.U32 R15, RZ, RZ, R7 ;  /* 0x000000ffff0f8224 */ /* 0x000fca00078e0007 */
[----:B------:R0:W3:Y:S02]  /*29470*/  @!P0 LDG.E.U16 R25, [R14.64] ;  /* 0x0000000a0e198981 */ /* 0x0000e4000c1e1500 */
[----:B0-----:R-:W-:Y:S02]  /*29480*/  @!P0 IMAD.MOV.U32 R14, RZ, RZ, R4 ;  /* 0x000000ffff0e8224 */ /* 0x001fe400078e0004 */
[----:B----4-:R-:W-:-:S05]  /*29490*/  @!P0 IMAD.MOV.U32 R15, RZ, RZ, R5 ;  /* 0x000000ffff0f8224 */ /* 0x010fca00078e0005 */
[----:B------:R0:W4:Y:S04]  /*294a0*/  @!P0 LDG.E.U16 R27, [R14.64] ;  /* 0x0000000a0e1b8981 */ /* 0x000128000c1e1500 */
[----:B------:R-:W-:Y:S04]  /*294b0*/  STL [R1+0x1e68], R19 ;  /* 0x001e681301007387 */ /* 0x000fe80000100800 */
[----:B------:R-:W4:Y:S01]  /*294c0*/  LDL R3, [R1+0x790] ;  /* 0x0007900001037983 */ /* 0x000f220000100800 */
[----:B0-----:R-:W-:-:S03]  /*294d0*/  @!P0 IMAD.MOV.U32 R14, RZ, RZ, R0 ;  /* 0x000000ffff0e8224 */ /* 0x001fc600078e0000 */
[----:B------:R0:W-:Y:S02]  /*294e0*/  STS.U16 [R2+0x4c80], R29 ;  /* 0x004c801d02007388 */ /* 0x0001e40000000400 */
[----:B0-----:R-:W-:Y:S02]  /*294f0*/  PRMT R29, RZ, 0x7610, R29 ;  /* 0x00007610ff1d7816 */ /* 0x001fe4000000001d */
[----:B--2---:R-:W-:Y:S04]  /*29500*/  STL [R1+0x1e6c], R21 ;  /* 0x001e6c1501007387 */ /* 0x004fe80000100800 */
[----:B------:R0:W-:Y:S04]  /*29510*/  STL [R1+0x1e70], R23 ;  /* 0x001e701701007387 */ /* 0x0001e80000100800 */
[----:B---3--:R-:W-:Y:S04]  /*29520*/  STL [R1+0x1e74], R25 ;  /* 0x001e741901007387 */ /* 0x008fe80000100800 */
[----:B----4-:R-:W-:Y:S04]  /*29530*/  STL [R1+0x1e78], R27 ;  /* 0x001e781b01007387 */ /* 0x010fe80000100800 */
[----:B0-----:R-:W2:Y:S04]  /*29540*/  LDL.LU R23, [R1+0x124] ;  /* 0x0001240001177983 */ /* 0x001ea80000300800 */
[----:B------:R-:W3:Y:S04]  /*29550*/  LDL.LU R21, [R1+0x114] ;  /* 0x0001140001157983 */ /* 0x000ee80000300800 */
[----:B------:R-:W4:Y:S04]  /*29560*/  LDL.LU R19, [R1+0x104] ;  /* 0x0001040001137983 */ /* 0x000f280000300800 */
[----:B------:R-:W4:Y:S04]  /*29570*/  LDL.LU R17, [R1+0xf4] ;  /* 0x0000f40001117983 */ /* 0x000f280000300800 */
[----:B------:R-:W4:Y:S04]  /*29580*/  LDL.LU R13, [R1+0xe4] ;  /* 0x0000e400010d7983 */ /* 0x000f280000300800 */
[----:B------:R-:W4:Y:S04]  /*29590*/  LDL.LU R12, [R1+0xd4] ;  /* 0x0000d400010c7983 */ /* 0x000f280000300800 */
[----:B------:R-:W4:Y:S04]  /*295a0*/  LDL.LU R11, [R1+0xc8] ;  /* 0x0000c800010b7983 */ /* 0x000f280000300800 */
[----:B------:R-:W4:Y:S01]  /*295b0*/  LDL.LU R10, [R1+0xbc] ;  /* 0x0000bc00010a7983 */ /* 0x000f220000300800 */
[----:B------:R-:W-:-:S03]  /*295c0*/  @!P0 IMAD.MOV.U32 R15, RZ, RZ, R3 ;  /* 0x000000ffff0f8224 */ /* 0x000fc600078e0003 */
[----:B------:R-:W4:Y:S04]  /*295d0*/  LDL.LU R9, [R1+0xb8] ;  /* 0x0000b80001097983 */ /* 0x000f280000300800 */
        /* <DEDUP_REMOVED lines=8> */
[----:B------:R-:W4:Y:S04]  /*29660*/  @!P0 LDG.E.U16 R29, [R14.64] ;  /* 0x0000000a0e1d8981 */ /* 0x000f28000c1e1500 */
[----:B------:R-:W4:Y:S04]  /*29670*/  LDL.LU R20, [R1+0x94] ;  /* 0x0000940001147983 */ /* 0x000f280000300800 */
[----:B------:R-:W4:Y:S04]  /*29680*/  LDL.LU R22, [R1+0x90] ;  /* 0x0000900001167983 */ /* 0x000f280000300800 */
[----:B------:R-:W4:Y:S04]  /*29690*/  LDL.LU R24, [R1+0x8c] ;  /* 0x00008c0001187983 */ /* 0x000f280000300800 */
[----:B------:R-:W4:Y:S04]  /*296a0*/  LDL.LU R26, [R1+0x88] ;  /* 0x00008800011a7983 */ /* 0x000f280000300800 */
[----:B------:R-:W4:Y:S04]  /*296b0*/  LDL.LU R28, [R1+0x84] ;  /* 0x00008400011c7983 */ /* 0x000f280000300800 */
[----:B------:R-:W4:Y:S04]  /*296c0*/  LDL.LU R0, [R1+0x80] ;  /* 0x0000800001007983 */ /* 0x000f280000300800 */
[----:B--2---:R-:W-:Y:S04]  /*296d0*/  STS.U16 [R2+0x4e80], R23 ;  /* 0x004e801702007388 */ /* 0x004fe80000000400 */
[----:B---3--:R-:W-:Y:S04]  /*296e0*/  STS.U16 [R2+0x5080], R21 ;  /* 0x0050801502007388 */ /* 0x008fe80000000400 */
[----:B----4-:R-:W-:Y:S04]  /*296f0*/  STS.U16 [R2+0x5280], R19 ;  /* 0x0052801302007388 */ /* 0x010fe80000000400 */
[----:B------:R-:W-:Y:S04]  /*29700*/  STS.U16 [R2+0x5480], R17 ;  /* 0x0054801102007388 */ /* 0x000fe80000000400 */
        /* <DEDUP_REMOVED lines=13> */
[----:B------:R-:W-:Y:S04]  /*297e0*/  STL [R1+0x1e7c], R29 ;  /* 0x001e7c1d01007387 */ /* 0x000fe80000100800 */
[----:B------:R-:W-:Y:S04]  /*297f0*/  STL [R1+0x1e00], R14 ;  /* 0x001e000e01007387 */ /* 0x000fe80000100800 */
[----:B------:R-:W-:Y:S04]  /*29800*/  STS.U16 [R2+0x7080], R20 ;  /* 0x0070801402007388 */ /* 0x000fe80000000400 */
        /* <DEDUP_REMOVED lines=9> */
[----:B------:R0:W-:Y:S04]  /*298a0*/  STS.U16 [R2+0x7a80], R0 ;  /* 0x007a800002007388 */ /* 0x0001e80000000400 */
[----:B0-----:R-:W2:Y:S04]  /*298b0*/  LDL.LU R0, [R1+0x7c] ;  /* 0x00007c0001007983 */ /* 0x001ea80000300800 */
[----:B------:R-:W3:Y:S04]  /*298c0*/  LDL.LU R15, [R1+0x70] ;  /* 0x00007000010f7983 */ /* 0x000ee80000300800 */
[----:B------:R-:W0:Y:S04]  /*298d0*/  S2R R2, SR_TID.X ;  /* 0x0000000000027919 */ /* 0x000e280000002100 */
[----:B---3--:R1:W-:Y:S04]  /*298e0*/  STL [R1+0x1e88], R15 ;  /* 0x001e880f01007387 */ /* 0x0083e80000100800 */
[----:B-1----:R-:W3:Y:S01]  /*298f0*/  LDL.LU R15, [R1+0x74] ;  /* 0x00007400010f7983 */ /* 0x002ee20000300800 */
[----:B0-----:R-:W-:-:S03]  /*29900*/  LOP3.LUT R2, R2, 0x3f, RZ, 0xc0, !PT ;  /* 0x0000003f02027812 */ /* 0x001fc600078ec0ff */
[----:B---3--:R0:W-:Y:S04]  /*29910*/  STL [R1+0x1e90], R15 ;  /* 0x001e900f01007387 */ /* 0x0081e80000100800 */
        /* <DEDUP_REMOVED lines=13> */
[----:B0-----:R-:W-:-:S03]  /*299f0*/  IMAD.SHL.U32 R15, R2, 0x2, RZ ;  /* 0x00000002020f7824 */ /* 0x001fc600078e00ff */
[----:B------:R-:W3:Y:S04]  /*29a00*/  LDL.LU R8, [R1+0x38] ;  /* 0x0000380001087983 */ /* 0x000ee80000300800 */
[----:B------:R-:W3:Y:S04]  /*29a10*/  LDL.LU R7, [R1+0x34] ;  /* 0x0000340001077983 */ /* 0x000ee80000300800 */
[----:B------:R-:W3:Y:S04]  /*29a20*/  LDL.LU R6, [R1+0x30] ;  /* 0x0000300001067983 */ /* 0x000ee80000300800 */
[----:B------:R-:W3:Y:S04]  /*29a30*/  LDL.LU R5, [R1+0x2c] ;  /* 0x00002c0001057983 */ /* 0x000ee80000300800 */
[----:B------:R-:W3:Y:S01]  /*29a40*/  LDL.LU R4, [R1+0x28] ;  /* 0x0000280001047983 */ /* 0x000ee20000300800 */
[----:B------:R-:W-:-:S03]  /*29a50*/  LOP3.LUT R15, R15, 0x10, RZ, 0x3c, !PT ;  /* 0x000000100f0f7812 */ /* 0x000fc600078e3cff */
        /* <DEDUP_REMOVED lines=9> */
[----:B--2---:R0:W-:Y:S04]  /*29af0*/  STS.U16 [R15+0x7c80], R0 ;  /* 0x007c80000f007388 */ /* 0x0041e80000000400 */
[----:B0-----:R-:W2:Y:S04]  /*29b00*/  LDL.LU R0, [R1+0x1e94] ;  /* 0x001e940001007983 */ /* 0x001ea80000300800 */
[----:B--2---:R0:W-:Y:S04]  /*29b10*/  STS.U16 [R15+0x7e80], R0 ;  /* 0x007e80000f007388 */ /* 0x0041e80000000400 */
[----:B0-----:R-:W2:Y:S04]  /*29b20*/  LDL.LU R15, [R1+0x1e90] ;  /* 0x001e9000010f7983 */ /* 0x001ea80000300800 */
[----:B------:R-:W2:Y:S04]  /*29b30*/  LDL.LU R0, [R1+0x1e8c] ;  /* 0x001e8c0001007983 */ /* 0x000ea80000300800 */
[----:B--2---:R0:W-:Y:S04]  /*29b40*/  STS.U16 [R0+0x100], R15 ;  /* 0x0001000f00007388 */ /* 0x0041e80000000400 */
[----:B0-----:R-:W2:Y:S04]  /*29b50*/  LDL.LU R15, [R1+0x1e88] ;  /* 0x001e8800010f7983 */ /* 0x001ea80000300800 */
[----:B--2---:R0:W-:Y:S04]  /*29b60*/  STS.U16 [R0+0x300], R15 ;  /* 0x0003000f00007388 */ /* 0x0041e80000000400 */
[----:B---3--:R1:W-:Y:S04]  /*29b70*/  STS.U16 [R0+0x500], R14 ;  /* 0x0005000e00007388 */ /* 0x0083e80000000400 */
[----:B----4-:R2:W-:Y:S04]  /*29b80*/  STS.U16 [R0+0x700], R29 ;  /* 0x0007001d00007388 */ /* 0x0105e80000000400 */
[----:B0-----:R-:W3:Y:S04]  /*29b90*/  LDL.LU R15, [R1+0x1e84] ;  /* 0x001e8400010f7983 */ /* 0x001ee80000300800 */
[----:B-1----:R-:W4:Y:S04]  /*29ba0*/  LDL.LU R14, [R1+0x1e80] ;  /* 0x001e8000010e7983 */ /* 0x002f280000300800 */
[----:B--2---:R-:W2:Y:S04]  /*29bb0*/  LDL.LU R29, [R1+0x1e7c] ;  /* 0x001e7c00011d7983 */ /* 0x004ea80000300800 */
[----:B------:R0:W-:Y:S04]  /*29bc0*/  STS.U16 [R0+0x900], R27 ;  /* 0x0009001b00007388 */ /* 0x0001e80000000400 */
[----:B------:R1:W-:Y:S04]  /*29bd0*/  STS.U16 [R0+0xb00], R25 ;  /* 0x000b001900007388 */ /* 0x0003e80000000400 */
[----:B------:R1:W-:Y:S04]  /*29be0*/  STS.U16 [R0+0xd00], R23 ;  /* 0x000d001700007388 */ /* 0x0003e80000000400 */
[----:B0-----:R-:W2:Y:S04]  /*29bf0*/  LDL.LU R27, [R1+0x1e78] ;  /* 0x001e7800011b7983 */ /* 0x001ea80000300800 */
[----:B-1----:R-:W2:Y:S04]  /*29c00*/  LDL.LU R25, [R1+0x1e74] ;  /* 0x001e740001197983 */ /* 0x002ea80000300800 */
[----:B------:R-:W2:Y:S04]  /*29c10*/  LDL.LU R23, [R1+0x1e70] ;  /* 0x001e700001177983 */ /* 0x000ea80000300800 */
        /* <DEDUP_REMOVED lines=43> */
[----:B0-----:R-:W2:Y:S04]  /*29ed0*/  LDL.LU R2, [R1+0x1e18] ;  /* 0x001e180001027983 */ /* 0x001ea80000300800 */
[----:B--2---:R0:W-:Y:S04]  /*29ee0*/  STS.U16 [R0+0x3b00], R2 ;  /* 0x003b000200007388 */ /* 0x0041e80000000400 */
        /* <DEDUP_REMOVED lines=8> */
[----:B------:R1:W-:Y:S04]  /*29f70*/  STS.U16 [R0+0x4d00], R4 ;  /* 0x004d000400007388 */ /* 0x0003e80000000400 */
[----:B0-----:R-:W2:Y:S04]  /*29f80*/  LDL.LU R2, [R1+0xe60] ;  /* 0x000e600001027983 */ /* 0x001ea80000300800 */
[----:B------:R0:W-:Y:S04]  /*29f90*/  STS.U16 [R0+0x4f00], R5 ;  /* 0x004f000500007388 */ /* 0x0001e80000000400 */
[----:B-1----:R-:W2:Y:S04]  /*29fa0*/  LDL R4, [R1+0xe3c] ;  /* 0x000e3c0001047983 */ /* 0x002ea80000100800 */
[----:B0-----:R-:W2:Y:S01]  /*29fb0*/  LDL R5, [R1+0x694] ;  /* 0x0006940001057983 */ /* 0x001ea20000100800 */
[----:B---3--:R-:W-:-:S03]  /*29fc0*/  PRMT R15, RZ, 0x7610, R15 ;  /* 0x00007610ff0f7816 */ /* 0x008fc6000000000f */
[----:B------:R-:W-:Y:S04]  /*29fd0*/  STS.U16 [R0+0x5100], R6 ;  /* 0x0051000600007388 */ /* 0x000fe80000000400 */
[----:B------:R-:W-:Y:S04]  /*29fe0*/  STS.U16 [R0+0x5300], R7 ;  /* 0x0053000700007388 */ /* 0x000fe80000000400 */
[----:B------:R-:W-:Y:S04]  /*29ff0*/  STS.U16 [R0+0x5500], R8 ;  /* 0x0055000800007388 */ /* 0x000fe80000000400 */
[----:B--2---:R-:W2:Y:S04]  /*2a000*/  @!P0 LDG.E.U16 R15, [R4.64] ;  /* 0x0000000a040f8981 */ /* 0x004ea8000c1e1500 */
        /* <DEDUP_REMOVED lines=12> */
[----:B0-----:R-:W3:Y:S04]  /*2a0d0*/  LDL.LU R0, [R1+0x1e14] ;  /* 0x001e140001007983 */ /* 0x001ee80000300800 */
[----:B--2---:R0:W-:Y:S04]  /*2a0e0*/  STL [R1+0xbc], R15 ;  /* 0x0000bc0f01007387 */ /* 0x0041e80000100800 */
[----:B0-----:R-:W2:Y:S04]  /*2a0f0*/  LDL.LU R15, [R1+0x1e10] ;  /* 0x001e1000010f7983 */ /* 0x001ea80000300800 */
[----:B------:R-:W2:Y:S04]  /*2a100*/  LDL R4, [R1+0xe28] ;  /* 0x000e280001047983 */ /* 0x000ea80000100800 */
[----:B------:R-:W2:Y:S01]  /*2a110*/  LDL R5, [R1+0xe2c] ;  /* 0x000e2c0001057983 */ /* 0x000ea20000100800 */
[----:B---3--:R-:W-:-:S02]  /*2a120*/  PRMT R0, RZ, 0x7610, R0 ;  /* 0x00007610ff007816 */ /* 0x008fc40000000000 */
        /* <DEDUP_REMOVED lines=8> */
[----:B----4-:R-:W-:-:S02]  /*2a1b0*/  PRMT R14, RZ, 0x7610, R14 ;  /* 0x00007610ff0e7816 */ /* 0x010fc4000000000e */
[----:B---3--:R-:W-:-:S04]  /*2a1c0*/  @!P0 LOP3.LUT R5, R5, R4, RZ, 0x3c, !PT ;  /* 0x0000000405058212 */ /* 0x008fc800078e3cff */
[----:B------:R-:W-:-:S04]  /*2a1d0*/  @!P0 LOP3.LUT R4, R5, R4, RZ, 0x3c, !PT ;  /* 0x0000000405048212 */ /* 0x000fc800078e3cff */
[----:B------:R-:W-:-:S05]  /*2a1e0*/  @!P0 LOP3.LUT R5, R5, R4, RZ, 0x3c, !PT ;  /* 0x0000000405058212 */ /* 0x000fca00078e3cff */
[----:B------:R-:W3:Y:S04]  /*2a1f0*/  @!P0 LDG.E.U16 R14, [R4.64] ;  /* 0x0000000a040e8981 */ /* 0x000ee8000c1e1500 */
[----:B---3--:R0:W-:Y:S04]  /*2a200*/  STL [R1+0xb4], R14 ;  /* 0x0000b40e01007387 */ /* 0x0081e80000100800 */
[----:B0-----:R-:W3:Y:S04]  /*2a210*/  LDL.LU R14, [R1+0x1e08] ;  /* 0x001e0800010e7983 */ /* 0x001ee80000300800 */
[----:B------:R-:W4:Y:S04]  /*2a220*/  LDL R4, [R1+0xde8] ;  /* 0x000de80001047983 */ /* 0x000f280000100800 */
[----:B------:R-:W4:Y:S01]  /*2a230*/  LDL R5, [R1+0xdec] ;  /* 0x000dec0001057983 */ /* 0x000f220000100800 */
[----:B--2---:R-:W-:-:S02]  /*2a240*/  PRMT R0, RZ, 0x7610, R0 ;  /* 0x00007610ff007816 */ /* 0x004fc40000000000 */
[----:B----4-:R-:W-:-:S04]  /*2a250*/  @!P0 LOP3.LUT R5, R5, R4, RZ, 0x3c, !PT ;  /* 0x0000000405058212 */ /* 0x010fc800078e3cff */
[----:B------:R-:W-:-:S04]  /*2a260*/  @!P0 LOP3.LUT R4, R5, R4, RZ, 0x3c, !PT ;  /* 0x0000000405048212 */ /* 0x000fc800078e3cff */
[----:B------:R-:W-:-:S05]  /*2a270*/  @!P0 LOP3.LUT R5, R5, R4, RZ, 0x3c, !PT ;  /* 0x0000000405058212 */ /* 0x000fca00078e3cff */
[----:B------:R-:W2:Y:S04]  /*2a280*/  @!P0 LDG.E.U16 R0, [R4.64] ;  /* 0x0000000a04008981 */ /* 0x000ea8000c1e1500 */
[----:B--2---:R0:W-:Y:S04]  /*2a290*/  STL [R1+0xb0], R0 ;  /* 0x0000b00001007387 */ /* 0x0041e80000100800 */
[----:B0-----:R-:W2:Y:S04]  /*2a2a0*/  LDL.LU R0, [R1+0x1e04] ;  /* 0x001e040001007983 */ /* 0x001ea80000300800 */
[----:B------:R-:W4:Y:S04]  /*2a2b0*/  LDL R4, [R1+0xdc8] ;  /* 0x000dc80001047983 */ /* 0x000f280000100800 */
[----:B------:R-:W4:Y:S01]  /*2a2c0*/  LDL R5, [R1+0xdcc] ;  /* 0x000dcc0001057983 */ /* 0x000f220000100800 */
[----:B---3--:R-:W-:-:S02]  /*2a2d0*/  PRMT R14, RZ, 0x7610, R14 ;  /* 0x00007610ff0e7816 */ /* 0x008fc4000000000e */
[----:B----4-:R-:W-:-:S04]  /*2a2e0*/  @!P0 LOP3.LUT R5, R5, R4, RZ, 0x3c, !PT ;  /* 0x0000000405058212 */ /* 0x010fc800078e3cff */
        /* <DEDUP_REMOVED lines=40> */
[----:B0-----:R-:W2:Y:S01]  /*2a570*/  LDL.LU R0, [R1+0x1df0] ;  /* 0x001df00001007983 */ /* 0x001ea20000300800 */
[----:B------:R-:W3:Y:S02]  /*2a580*/  LDL R4, [R1+0xd28] ;  /* 0x000d280001047983 */ /* 0x000ee40000100800 */
[----:B------:R-:W3:Y:S02]  /*2a590*/  LDL R5, [R1+0xd2c] ;  /* 0x000d2c0001057983 */ /* 0x000ee40000100800 */
[----:B---3--:R-:W-:-:S02]  /*2a5a0*/  @!P0 LOP3.LUT R5, R5, R4, RZ, 0x3c, !PT ;  /* 0x0000000405058212 */ /* 0x008fc400078e3cff */
[----:B--2---:R-:W-:Y:S02]  /*2a5b0*/  PRMT R0, RZ, 0x7610, R0 ;  /* 0x00007610ff007816 */ /* 0x004fe40000000000 */
        /* <DEDUP_REMOVED lines=184> */
[----:B0-----:R-:W2:Y:S01]  /*2b140*/  LDL.LU R0, [R1+0x1da0] ;  /* 0x001da00001007983 */ /* 0x001ea20000300800 */
[----:B------:R-:W2:Y:S02]  /*2b150*/  LDL R4, [R1+0xa88] ;  /* 0x000a880001047983 */ /* 0x000ea40000100800 */
[----:B------:R-:W2:Y:S02]  /*2b160*/  LDL R5, [R1+0xa8c] ;  /* 0x000a8c0001057983 */ /* 0x000ea40000100800 */
[----:B--2---:R-:W-:-:S02]  /*2b170*/  @!P0 LOP3.LUT R5, R5, R4, RZ, 0x3c, !PT ;  /* 0x0000000405058212 */ /* 0x004fc400078e3cff */
[----:B------:R-:W-:Y:S02]  /*2b180*/  PRMT R0, RZ, 0x7610, R0 ;  /* 0x00007610ff007816 */ /* 0x000fe40000000000 */
[----:B------:R-:W-:-:S04]  /*2b190*/  @!P0 LOP3.LUT R4, R5, R4, RZ, 0x3c, !PT ;  /* 0x0000000405048212 */ /* 0x000fc800078e3cff */
[----:B------:R-:W-:-:S05]  /*2b1a0*/  @!P0 LOP3.LUT R5, R5, R4, RZ, 0x3c, !PT ;  /* 0x0000000405058212 */ /* 0x000fca00078e3cff */
[----:B------:R-:W2:Y:S04]  /*2b1b0*/  @!P0 LDG.E.U16 R0, [R4.64] ;  /* 0x0000000a04008981 */ /* 0x000ea8000c1e1500 */
        /* <DEDUP_REMOVED lines=29> */
[----:B------:R-:W4:Y:S02]  /*2b390*/  LDL R5, [R1+0xa08] ;  /* 0x000a080001057983 */ /* 0x000f240000100800 */
[----:B---3--:R-:W-:-:S02]  /*2b3a0*/  @!P0 IMAD.MOV.U32 R4, RZ, RZ, R7 ;  /* 0x000000ffff048224 */ /* 0x008fc400078e0007 */
[----:B------:R-:W3:Y:S01]  /*2b3b0*/  LDL R7, [R1+0x96c] ;  /* 0x00096c0001077983 */ /* 0x000ee20000100800 */
[----:B--2---:R-:W-:-:S06]  /*2b3c0*/  PRMT R0, RZ, 0x7610, R0 ;  /* 0x00007610ff007816 */ /* 0x004fcc0000000000 */
[----:B----4-:R-:W2:Y:S04]  /*2b3d0*/  @!P0 LDG.E.U16 R0, [R4.64] ;  /* 0x0000000a04008981 */ /* 0x010ea8000c1e1500 */
[----:B--2---:R0:W-:Y:S04]  /*2b3e0*/  STL [R1+0x34], R0 ;  /* 0x0000340001007387 */ /* 0x0041e80000100800 */
[----:B0-----:R-:W2:Y:S01]  /*2b3f0*/  LDL.LU R0, [R1+0x1d8c] ;  /* 0x001d8c0001007983 */ /* 0x001ea20000300800 */
[----:B------:R-:W4:Y:S02]  /*2b400*/  LDL R4, [R1+0x9e8] ;  /* 0x0009e80001047983 */ /* 0x000f240000100800 */
[----:B------:R-:W4:Y:S02]  /*2b410*/  LDL R5, [R1+0x9ec] ;  /* 0x0009ec0001057983 */ /* 0x000f240000100800 */
[----:B----4-:R-:W-:-:S02]  /*2b420*/  @!P0 LOP3.LUT R5, R5, R4, RZ, 0x3c, !PT ;  /* 0x0000000405058212 */ /* 0x010fc400078e3cff */
[----:B--2---:R-:W-:Y:S02]  /*2b430*/  PRMT R0, RZ, 0x7610, R0 ;  /* 0x00007610ff007816 */ /* 0x004fe40000000000 */
[----:B------:R-:W-:-:S04]  /*2b440*/  @!P0 LOP3.LUT R4, R5, R4, RZ, 0x3c, !PT ;  /* 0x0000000405048212 */ /* 0x000fc800078e3cff */
[----:B------:R-:W-:-:S05]  /*2b450*/  @!P0 LOP3.LUT R5, R5, R4, RZ, 0x3c, !PT ;  /* 0x0000000405058212 */ /* 0x000fca00078e3cff */
[----:B------:R-:W2:Y:S04]  /*2b460*/  @!P0 LDG.E.U16 R0, [R4.64] ;  /* 0x0000000a04008981 */ /* 0x000ea8000c1e1500 */
[----:B--2---:R0:W-:Y:S04]  /*2b470*/  STL [R1+0x30], R0 ;  /* 0x0000300001007387 */ /* 0x0041e80000100800 */
[----:B0-----:R-:W2:Y:S01]  /*2b480*/  LDL.LU R0, [R1+0x1d88] ;  /* 0x001d880001007983 */ /* 0x001ea20000300800 */
[----:B------:R-:W4:Y:S02]  /*2b490*/  LDL R4, [R1+0x9c8] ;  /* 0x0009c80001047983 */ /* 0x000f240000100800 */
[----:B------:R-:W4:Y:S01]  /*2b4a0*/  LDL R5, [R1+0x9cc] ;  /* 0x0009cc0001057983 */ /* 0x000f220000100800 */
[----:B------:R-:W-:-:S02]  /*2b4b0*/  PRMT R15, RZ, 0x7610, R15 ;  /* 0x00007610ff0f7816 */ /* 0x000fc4000000000f */
        /* <DEDUP_REMOVED lines=9> */
[----:B------:R-:W-:Y:S01]  /*2b550*/  @!P0 LOP3.LUT R5, R5, R4, RZ, 0x3c, !PT ;  /* 0x0000000405058212 */ /* 0x000fe200078e3cff */
[----:B----4-:R0:W-:Y:S04]  /*2b560*/  STL [R1+0x2c], R15 ;  /* 0x00002c0f01007387 */ /* 0x0101e80000100800 */
[----:B------:R1:W2:Y:S01]  /*2b570*/  @!P0 LDG.E.U16 R14, [R4.64] ;  /* 0x0000000a040e8981 */ /* 0x0002a2000c1e1500 */
[----:B------:R-:W-:-:S03]  /*2b580*/  PRMT R0, RZ, 0x7610, R0 ;  /* 0x00007610ff007816 */ /* 0x000fc60000000000 */
[----:B0-----:R-:W4:Y:S04]  /*2b590*/  LDL R15, [R1+0x92c] ;  /* 0x00092c00010f7983 */ /* 0x001f280000100800 */
[----:B-1----:R-:W2:Y:S04]  /*2b5a0*/  LDL R4, [R1+0x988] ;  /* 0x0009880001047983 */ /* 0x002ea80000100800 */
[----:B------:R-:W2:Y:S02]  /*2b5b0*/  LDL R5, [R1+0x98c] ;  /* 0x00098c0001057983 */ /* 0x000ea40000100800 */
[----:B--2---:R-:W-:-:S04]  /*2b5c0*/  @!P0 LOP3.LUT R5, R5, R4, RZ, 0x3c, !PT ;  /* 0x0000000405058212 */ /* 0x004fc800078e3cff */
[----:B------:R-:W-:-:S04]  /*2b5d0*/  @!P0 LOP3.LUT R4, R5, R4, RZ, 0x3c, !PT ;  /* 0x0000000405048212 */ /* 0x000fc800078e3cff */
[----:B------:R-:W-:-:S05]  /*2b5e0*/  @!P0 LOP3.LUT R5, R5, R4, RZ, 0x3c, !PT ;  /* 0x0000000405058212 */ /* 0x000fca00078e3cff */
[----:B------:R-:W2:Y:S04]  /*2b5f0*/  @!P0 LDG.E.U16 R0, [R4.64] ;  /* 0x0000000a04008981 */ /* 0x000ea8000c1e1500 */
[----:B------:R0:W-:Y:S04]  /*2b600*/  STL [R1+0x28], R14 ;  /* 0x0000280e01007387 */ /* 0x0001e80000100800 */
[----:B0-----:R-:W3:Y:S04]  /*2b610*/  LDL R14, [R1+0x90c] ;  /* 0x00090c00010e7983 */ /* 0x001ee80000100800 */
        /* <DEDUP_REMOVED lines=16> */
[----:B0-----:R-:W2:Y:S01]  /*2b720*/  LDL R5, [R1+0x928] ;  /* 0x0009280001057983 */ /* 0x001ea20000100800 */
[----:B------:R-:W-:Y:S01]  /*2b730*/  PRMT R9, RZ, 0x7610, R9 ;  /* 0x00007610ff097816 */ /* 0x000fe20000000009 */
[----:B------:R-:W-:Y:S02]  /*2b740*/  @!P0 IMAD.MOV.U32 R4, RZ, RZ, R15 ;  /* 0x000000ffff048224 */ /* 0x000fe400078e000f */
[----:B----4-:R0:W-:Y:S01]  /*2b750*/  STL [R1+0x1c], R13 ;  /* 0x00001c0d01007387 */ /* 0x0101e20000100800 */
[----:B------:R-:W-:Y:S01]  /*2b760*/  PRMT R11, RZ, 0x7610, R11 ;  /* 0x00007610ff0b7816 */ /* 0x000fe2000000000b */
[----:B------:R-:W4:Y:S02]  /*2b770*/  LDL R15, [R1+0x8a8] ;  /* 0x0008a800010f7983 */ /* 0x000f240000100800 */
[----:B--2---:R1:W2:Y:S04]  /*2b780*/  @!P0 LDG.E.U16 R9, [R4.64] ;  /* 0x0000000a04098981 */ /* 0x0042a8000c1e1500 */
[----:B0-----:R-:W3:Y:S04]  /*2b790*/  LDL R13, [R1+0x8cc] ;  /* 0x0008cc00010d7983 */ /* 0x001ee80000100800 */
[----:B-1----:R-:W3:Y:S01]  /*2b7a0*/  LDL R5, [R1+0x908] ;  /* 0x0009080001057983 */ /* 0x002ee20000100800 */
[----:B------:R-:W-:-:S03]  /*2b7b0*/  @!P0 IMAD.MOV.U32 R4, RZ, RZ, R14 ;  /* 0x000000ffff048224 */ /* 0x000fc600078e000e */
[----:B--2---:R0:W-:Y:S01]  /*2b7c0*/  STL [R1+0x18], R9 ;  /* 0x0000180901007387 */ /* 0x0041e20000100800 */
[----:B------:R-:W-:Y:S01]  /*2b7d0*/  PRMT R6, RZ, 0x7610, R6 ;  /* 0x00007610ff067816 */ /* 0x000fe20000000006 */
[----:B------:R-:W2:Y:S02]  /*2b7e0*/  LDL R14, [R1+0x888] ;  /* 0x00088800010e7983 */ /* 0x000ea40000100800 */
[----:B---3--:R1:W3:Y:S04]  /*2b7f0*/  @!P0 LDG.E.U16 R11, [R4.64] ;  /* 0x0000000a040b8981 */ /* 0x0082e8000c1e1500 */
[----:B0-----:R-:W2:Y:S04]  /*2b800*/  LDL R9, [R1+0x8ac] ;  /* 0x0008ac0001097983 */ /* 0x001ea80000100800 */
[----:B-1----:R-:W2:Y:S01]  /*2b810*/  LDL R5, [R1+0x8e8] ;  /* 0x0008e80001057983 */ /* 0x002ea20000100800 */
[----:B------:R-:W-:-:S03]  /*2b820*/  @!P0 IMAD.MOV.U32 R4, RZ, RZ, R7 ;  /* 0x000000ffff048224 */ /* 0x000fc600078e0007 */
[----:B---3--:R0:W-:Y:S01]  /*2b830*/  STL [R1+0x14], R11 ;  /* 0x0000140b01007387 */ /* 0x0081e20000100800 */
[----:B------:R-:W-:Y:S01]  /*2b840*/  PRMT R12, RZ, 0x7610, R12 ;  /* 0x00007610ff0c7816 */ /* 0x000fe2000000000c */
[----:B------:R-:W3:Y:S02]  /*2b850*/  LDL R7, [R1+0x868] ;  /* 0x0008680001077983 */ /* 0x000ee40000100800 */
[----:B--2---:R1:W2:Y:S04]  /*2b860*/  @!P0 LDG.E.U16 R6, [R4.64] ;  /* 0x0000000a04068981 */ /* 0x0042a8000c1e1500 */
[----:B0-----:R-:W2:Y:S04]  /*2b870*/  LDL R11, [R1+0x88c] ;  /* 0x00088c00010b7983 */ /* 0x001ea80000100800 */
[----:B-1----:R-:W2:Y:S01]  /*2b880*/  LDL R5, [R1+0x8c8] ;  /* 0x0008c80001057983 */ /* 0x002ea20000100800 */
[----:B------:R-:W-:-:S05]  /*2b890*/  @!P0 IMAD.MOV.U32 R4, RZ, RZ, R13 ;  /* 0x000000ffff048224 */ /* 0x000fca00078e000d */
[----:B--2---:R0:W2:Y:S04]  /*2b8a0*/  @!P0 LDG.E.U16 R12, [R4.64] ;  /* 0x0000000a040c8981 */ /* 0x0040a8000c1e1500 */
[----:B------:R1:W-:Y:S01]  /*2b8b0*/  STL [R1+0x10], R6 ;  /* 0x0000100601007387 */ /* 0x0003e20000100800 */
[----:B------:R-:W3:Y:S01]  /*2b8c0*/  LDL R13, [R1+0x848] ;  /* 0x00084800010d7983 */ /* 0x000ee20000100800 */
[----:B------:R-:W-:Y:S02]  /*2b8d0*/  PRMT R8, RZ, 0x7610, R8 ;  /* 0x00007610ff087816 */ /* 0x000fe40000000008 */
[----:B-1----:R-:W3:Y:S01]  /*2b8e0*/  LDL R6, [R1+0x86c] ;  /* 0x00086c0001067983 */ /* 0x002ee20000100800 */
[----:B0-----:R-:W-:Y:S02]  /*2b8f0*/  @!P0 IMAD.MOV.U32 R4, RZ, RZ, R9 ;  /* 0x000000ffff048224 */ /* 0x001fe400078e0009 */
[----:B----4-:R-:W-:-:S05]  /*2b900*/  @!P0 IMAD.MOV.U32 R5, RZ, RZ, R15 ;  /* 0x000000ffff058224 */ /* 0x010fca00078e000f */
[----:B------:R0:W4:Y:S01]  /*2b910*/  @!P0 LDG.E.U16 R8, [R4.64] ;  /* 0x0000000a04088981 */ /* 0x000122000c1e1500 */
[----:B------:R-:W-:Y:S01]  /*2b920*/  PRMT R10, RZ, 0x7610, R10 ;  /* 0x00007610ff0a7816 */ /* 0x000fe2000000000a */
[----:B0-----:R-:W-:Y:S02]  /*2b930*/  @!P0 IMAD.MOV.U32 R4, RZ, RZ, R11 ;  /* 0x000000ffff048224 */ /* 0x001fe400078e000b */
[----:B------:R-:W-:-:S05]  /*2b940*/  @!P0 IMAD.MOV.U32 R5, RZ, RZ, R14 ;  /* 0x000000ffff058224 */ /* 0x000fca00078e000e */
[----:B------:R3:W4:Y:S04]  /*2b950*/  @!P0 LDG.E.U16 R10, [R4.64] ;  /* 0x0000000a040a8981 */ /* 0x000728000c1e1500 */
[----:B--2---:R0:W-:Y:S01]  /*2b960*/  STL [R1+0xc], R12 ;  /* 0x00000c0c01007387 */ /* 0x0041e20000100800 */
[----:B------:R-:W-:Y:S01]  /*2b970*/  PRMT R0, RZ, 0x7610, R0 ;  /* 0x00007610ff007816 */ /* 0x000fe20000000000 */
[----:B---3--:R-:W-:Y:S01]  /*2b980*/  @!P0 IMAD.MOV.U32 R5, RZ, RZ, R7 ;  /* 0x000000ffff058224 */ /* 0x008fe200078e0007 */
[----:B------:R-:W-:Y:S01]  /*2b990*/  PRMT R28, RZ, 0x7610, R28 ;  /* 0x00007610ff1c7816 */ /* 0x000fe2000000001c */
[----:B------:R-:W2:Y:S04]  /*2b9a0*/  LDL R9, [R1+0x828] ;  /* 0x0008280001097983 */ /* 0x000ea80000100800 */
[----:B0-----:R-:W3:Y:S01]  /*2b9b0*/  LDL R12, [R1+0x84c] ;  /* 0x00084c00010c7983 */ /* 0x001ee20000100800 */
[----:B------:R-:W-:-:S05]  /*2b9c0*/  @!P0 IMAD.MOV.U32 R4, RZ, RZ, R6 ;  /* 0x000000ffff048224 */ /* 0x000fca00078e0006 */
[----:B------:R0:W2:Y:S04]  /*2b9d0*/  @!P0 LDG.E.U16 R0, [R4.64] ;  /* 0x0000000a04008981 */ /* 0x0000a8000c1e1500 */
[----:B----4-:R1:W-:Y:S01]  /*2b9e0*/  STL [R1+0x8], R8 ;  /* 0x0000080801007387 */ /* 0x0103e20000100800 */
[----:B------:R-:W4:Y:S02]  /*2b9f0*/  LDL R11, [R1+0x808] ;  /* 0x00080800010b7983 */ /* 0x000f240000100800 */
[----:B0-----:R-:W-:Y:S01]  /*2ba00*/  @!P0 IMAD.MOV.U32 R5, RZ, RZ, R13 ;  /* 0x000000ffff058224 */ /* 0x001fe200078e000d */
[----:B-1----:R-:W4:Y:S04]  /*2ba10*/  LDL R8, [R1+0x82c] ;  /* 0x00082c0001087983 */ /* 0x002f280000100800 */
[----:B------:R0:W-:Y:S01]  /*2ba20*/  STL [R1+0x4], R10 ;  /* 0x0000040a01007387 */ /* 0x0001e20000100800 */
[----:B------:R-:W4:Y:S02]  /*2ba30*/  LDL R7, [R1+0x7e8] ;  /* 0x0007e80001077983 */ /* 0x000f240000100800 */
[----:B------:R-:W4:Y:S01]  /*2ba40*/  LDL R6, [R1+0x7ec] ;  /* 0x0007ec0001067983 */ /* 0x000f220000100800 */
[----:B0-----:R-:W4:Y:S01]  /*2ba50*/  LDL R10, [R1+0x80c] ;  /* 0x00080c00010a7983 */ /* 0x001f220000100800 */
[----:B---3--:R-:W-:-:S05]  /*2ba60*/  @!P0 IMAD.MOV.U32 R4, RZ, RZ, R12 ;  /* 0x000000ffff048224 */ /* 0x008fca00078e000c */
[----:B------:R0:W3:Y:S04]  /*2ba70*/  @!P0 LDG.E.U16 R28, [R4.64] ;  /* 0x0000000a041c8981 */ /* 0x0000e8000c1e1500 */
[----:B--2---:R1:W-:Y:S01]  /*2ba80*/  STL [R1+0x1d34], R0 ;  /* 0x001d340001007387 */ /* 0x0043e20000100800 */
[----:B------:R-:W-:Y:S01]  /*2ba90*/  PRMT R26, RZ, 0x7610, R26 ;  /* 0x00007610ff1a7816 */ /* 0x000fe2000000001a */
[----:B0-----:R-:W-:Y:S02]  /*2baa0*/  @!P0 IMAD.MOV.U32 R5, RZ, RZ, R9 ;  /* 0x000000ffff058224 */ /* 0x001fe400078e0009 */
[----:B----4-:R-:W-:-:S05]  /*2bab0*/  @!P0 IMAD.MOV.U32 R4, RZ, RZ, R8 ;  /* 0x000000ffff048224 */ /* 0x010fca00078e0008 */
[----:B------:R0:W2:Y:S01]  /*2bac0*/  @!P0 LDG.E.U16 R26, [R4.64] ;  /* 0x0000000a041a8981 */ /* 0x0000a2000c1e1500 */
[----:B------:R-:W-:Y:S01]  /*2bad0*/  PRMT R24, RZ, 0x7610, R24 ;  /* 0x00007610ff187816 */ /* 0x000fe20000000018 */
[----:B0-----:R-:W-:Y:S02]  /*2bae0*/  @!P0 IMAD.MOV.U32 R5, RZ, RZ, R11 ;  /* 0x000000ffff058224 */ /* 0x001fe400078e000b */
[----:B------:R-:W-:-:S05]  /*2baf0*/  @!P0 IMAD.MOV.U32 R4, RZ, RZ, R10 ;  /* 0x000000ffff048224 */ /* 0x000fca00078e000a */
[----:B------:R0:W4:Y:S04]  /*2bb00*/  @!P0 LDG.E.U16 R24, [R4.64] ;  /* 0x0000000a04188981 */ /* 0x000128000c1e1500 */
[----:B---3--:R-:W-:Y:S01]  /*2bb10*/  STL [R1+0x1d38], R28 ;  /* 0x001d381c01007387 */ /* 0x008fe20000100800 */
[----:B------:R-:W3:Y:S02]  /*2bb20*/  LDL R9, [R1+0x7c8] ;  /* 0x0007c80001097983 */ /* 0x000ee40000100800 */
[----:B------:R-:W3:Y:S01]  /*2bb30*/  LDL R8, [R1+0x7cc] ;  /* 0x0007cc0001087983 */ /* 0x000ee20000100800 */
[----:B------:R-:W-:Y:S01]  /*2bb40*/  PRMT R22, RZ, 0x7610, R22 ;  /* 0x00007610ff167816 */ /* 0x000fe20000000016 */
[----:B0-----:R-:W-:Y:S02]  /*2bb50*/  @!P0 IMAD.MOV.U32 R4, RZ, RZ, R6 ;  /* 0x000000ffff048224 */ /* 0x001fe400078e0006 */
[----:B------:R-:W-:Y:S01]  /*2bb60*/  @!P0 IMAD.MOV.U32 R5, RZ, RZ, R7 ;  /* 0x000000ffff058224 */ /* 0x000fe200078e0007 */
[----:B------:R-:W-:-:S04]  /*2bb70*/  PRMT R20, RZ, 0x7610, R20 ;  /* 0x00007610ff147816 */ /* 0x000fc80000000014 */
[----:B------:R3:W3:Y:S04]  /*2bb80*/  @!P0 LDG.E.U16 R22, [R4.64] ;  /* 0x0000000a04168981 */ /* 0x0006e8000c1e1500 */
[----:B--2---:R-:W-:Y:S01]  /*2bb90*/  STL [R1+0x1d3c], R26 ;  /* 0x001d3c1a01007387 */ /* 0x004fe20000100800 */
[----:B------:R-:W2:Y:S02]  /*2bba0*/  LDL R11, [R1+0x770] ;  /* 0x00077000010b7983 */ /* 0x000ea40000100800 */
[----:B------:R-:W2:Y:S01]  /*2bbb0*/  LDL R10, [R1+0x774] ;  /* 0x00077400010a7983 */ /* 0x000ea20000100800 */
[----:B----4-:R-:W-:Y:S01]  /*2bbc0*/  STL [R1+0x1d40], R24 ;  /* 0x001d401801007387 */ /* 0x010fe20000100800 */
[----:B------:R-:W4:Y:S02]  /*2bbd0*/  LDL R7, [R1+0x750] ;  /* 0x0007500001077983 */ /* 0x000f240000100800 */
[----:B------:R-:W4:Y:S02]  /*2bbe0*/  LDL R6, [R1+0x754] ;  /* 0x0007540001067983 */ /* 0x000f240000100800 */
[----:B-1----:R-:W4:Y:S01]  /*2bbf0*/  LDL R0, [R1+0x734] ;  /* 0x0007340001007983 */ /* 0x002f220000100800 */
[----:B------:R-:W4:Y:S01]  /*2bc00*/  LDL R12, [R1+0x730] ;  /* 0x00073000010c7983 */ /* 0x000f220000100800 */
[----:B---3--:R-:W-:-:S02]  /*2bc10*/  @!P0 IMAD.MOV.U32 R5, RZ, RZ, R9 ;  /* 0x000000ffff058224 */ /* 0x008fc400078e0009 */
[----:B------:R-:W-:-:S05]  /*2bc20*/  @!P0 IMAD.MOV.U32 R4, RZ, RZ, R8 ;  /* 0x000000ffff048224 */ /* 0x000fca00078e0008 */
[----:B------:R2:W3:Y:S04]  /*2bc30*/  @!P0 LDG.E.U16 R20, [R4.64] ;  /* 0x0000000a04148981 */ /* 0x0004e8000c1e1500 */
[----:B------:R-:W-:Y:S01]  /*2bc40*/  STL [R1+0x1d44], R22 ;  /* 0x001d441601007387 */ /* 0x000fe20000100800 */
[----:B------:R-:W3:Y:S02]  /*2bc50*/  LDL R9, [R1+0x710] ;  /* 0x0007100001097983 */ /* 0x000ee40000100800 */
[----:B------:R-:W3:Y:S01]  /*2bc60*/  LDL R8, [R1+0x714] ;  /* 0x0007140001087983 */ /* 0x000ee20000100800 */
[----:B------:R-:W-:Y:S01]  /*2bc70*/  PRMT R3, RZ, 0x7610, R3 ;  /* 0x00007610ff037816 */ /* 0x000fe20000000003 */
[----:B--2---:R-:W-:Y:S02]  /*2bc80*/  @!P0 IMAD.MOV.U32 R5, RZ, RZ, R11 ;  /* 0x000000ffff058224 */ /* 0x004fe400078e000b */
[----:B------:R-:W-:-:S05]  /*2bc90*/  @!P0 IMAD.MOV.U32 R4, RZ, RZ, R10 ;  /* 0x000000ffff048224 */ /* 0x000fca00078e000a */
[----:B------:R0:W2:Y:S02]  /*2bca0*/  @!P0 LDG.E.U16 R3, [R4.64] ;  /* 0x0000000a04038981 */ /* 0x0000a4000c1e1500 */
[----:B0-----:R-:W-:-:S06]  /*2bcb0*/  PRMT R4, RZ, 0x7610, R4 ;  /* 0x00007610ff047816 */ /* 0x001fcc0000000004 */
[----:B----4-:R0:W4:Y:S02]  /*2bcc0*/  @!P0 LDG.E.U16 R4, [R6.64] ;  /* 0x0000000a06048981 */ /* 0x010124000c1e1500 */
[----:B0-----:R-:W-:Y:S02]  /*2bcd0*/  @!P0 IMAD.MOV.U32 R6, RZ, RZ, R0 ;  /* 0x000000ffff068224 */ /* 0x001fe400078e0000 */
[----:B---3--:R0:W-:Y:S01]  /*2bce0*/  STL [R1+0x1d48], R20 ;  /* 0x001d481401007387 */ /* 0x0081e20000100800 */
[----:B------:R-:W3:Y:S02]  /*2bcf0*/  LDL R15, [R1+0x6f4] ;  /* 0x0006f400010f7983 */ /* 0x000ee40000100800 */
[----:B------:R-:W2:Y:S02]  /*2bd00*/  LDL R11, [R1+0x6d0] ;  /* 0x0006d000010b7983 */ /* 0x000ea40000100800 */
[----:B------:R-:W2:Y:S01]  /*2bd10*/  LDL R10, [R1+0x6d4] ;  /* 0x0006d400010a7983 */ /* 0x000ea20000100800 */
[----:B------:R-:W2:Y:S04]  /*2bd20*/  LDL R0, [R1+0xe54] ;  /* 0x000e540001007983 */ /* 0x000ea80000100800 */
[----:B------:R-:W2:Y:S01]  /*2bd30*/  LDL R14, [R1+0x6b8] ;  /* 0x0006b800010e7983 */ /* 0x000ea20000100800 */
[----:B------:R-:W-:Y:S01]  /*2bd40*/  PRMT R5, RZ, 0x7610, R5 ;  /* 0x00007610ff057816 */ /* 0x000fe20000000005 */
[----:B------:R-:W-:-:S02]  /*2bd50*/  @!P0 IMAD.MOV.U32 R7, RZ, RZ, R12 ;  /* 0x000000ffff078224 */ /* 0x000fc400078e000c */
[----:B------:R-:W2:Y:S04]  /*2bd60*/  LDL R13, [R1+0x6a8] ;  /* 0x0006a800010d7983 */ /* 0x000ea80000100800 */
[----:B0-----:R-:W2:Y:S04]  /*2bd70*/  LDL R20, [R1+0x6f0] ;  /* 0x0006f00001147983 */ /* 0x001ea80000100800 */
[----:B------:R0:W4:Y:S04]  /*2bd80*/  @!P0 LDG.E.U16 R5, [R6.64] ;  /* 0x0000000a06058981 */ /* 0x000128000c1e1500 */
[----:B------:R-:W4:Y:S04]  /*2bd90*/  LDL R12, [R1+0xe7c] ;  /* 0x000e7c00010c7983 */ /* 0x000f280000100800 */
[----:B------:R-:W4:Y:S04]  /*2bda0*/  LDL R22, [R1+0xe58] ;  /* 0x000e580001167983 */ /* 0x000f280000100800 */
[----:B------:R-:W4:Y:S04]  /*2bdb0*/  LDL R28, [R1+0x7a8] ;  /* 0x0007a800011c7983 */ /* 0x000f280000100800 */
[----:B------:R-:W4:Y:S04]  /*2bdc0*/  LDL R26, [R1+0x7ac] ;  /* 0x0007ac00011a7983 */ /* 0x000f280000100800 */
[----:B------:R-:W4:Y:S01]  /*2bdd0*/  LDL R24, [R1+0x788] ;  /* 0x0007880001187983 */ /* 0x000f220000100800 */
[----:B0-----:R-:W-:-:S02]  /*2bde0*/  PRMT R6, RZ, 0x7610, R6 ;  /* 0x00007610ff067816 */ /* 0x001fc40000000006 */
[----:B------:R-:W-:-:S04]  /*2bdf0*/  PRMT R7, RZ, 0x7610, R7 ;  /* 0x00007610ff077816 */ /* 0x000fc80000000007 */
[----:B------:R3:W4:Y:S02]  /*2be00*/  @!P0 LDG.E.U16 R6, [R8.64] ;  /* 0x0000000a08068981 */ /* 0x000724000c1e1500 */
[----:B---3--:R-:W-:Y:S02]  /*2be10*/  @!P0 IMAD.MOV.U32 R8, RZ, RZ, R15 ;  /* 0x000000ffff088224 */ /* 0x008fe400078e000f */
[----:B------:R-:W3:Y:S01]  /*2be20*/  LDL R15, [R1+0x768] ;  /* 0x00076800010f7983 */ /* 0x000ee20000100800 */
[----:B--2---:R-:W-:-:S03]  /*2be30*/  @!P0 IMAD.MOV.U32 R9, RZ, RZ, R20 ;  /* 0x000000ffff098224 */ /* 0x004fc600078e0014 */
[----:B------:R-:W2:Y:S04]  /*2be40*/  LDL R20, [R1+0xe6c] ;  /* 0x000e6c0001147983 */ /* 0x000ea80000100800 */
[----:B------:R0:W3:Y:S02]  /*2be50*/  @!P0 LDG.E.U16 R7, [R8.64] ;  /* 0x0000000a08078981 */ /* 0x0000e4000c1e1500 */
[----:B0-----:R-:W-:-:S06]  /*2be60*/  PRMT R8, RZ, 0x7610, R8 ;  /* 0x00007610ff087816 */ /* 0x001fcc0000000008 */
[----:B------:R0:W3:Y:S02]  /*2be70*/  @!P0 LDG.E.U16 R8, [R10.64] ;  /* 0x0000000a0a088981 */ /* 0x0000e4000c1e1500 */
[----:B0-----:R-:W-:Y:S02]  /*2be80*/  @!P0 IMAD.MOV.U32 R10, RZ, RZ, R0 ;  /* 0x000000ffff0a8224 */ /* 0x001fe400078e0000 */
[----:B------:R-:W3:Y:S01]  /*2be90*/  LDL R0, [R1+0x78c] ;  /* 0x00078c0001007983 */ /* 0x000ee20000100800 */
[----:B------:R-:W-:Y:S02]  /*2bea0*/  @!P0 IMAD.MOV.U32 R11, RZ, RZ, R14 ;  /* 0x000000ffff0b8224 */ /* 0x000fe400078e000e */
[----:B------:R-:W3:Y:S01]  /*2beb0*/  LDL R14, [R1+0x76c] ;  /* 0x00076c00010e7983 */ /* 0x000ee20000100800 */
[----:B------:R-:W-:-:S06]  /*2bec0*/  PRMT R9, RZ, 0x7610, R9 ;  /* 0x00007610ff097816 */ /* 0x000fcc0000000009 */
[----:B------:R0:W3:Y:S02]  /*2bed0*/  @!P0 LDG.E.U16 R9, [R10.64] ;  /* 0x0000000a0a098981 */ /* 0x0000e4000c1e1500 */
[----:B0-----:R-:W-:Y:S02]  /*2bee0*/  PRMT R10, RZ, 0x7610, R10 ;  /* 0x00007610ff0a7816 */ /* 0x001fe4000000000a */
[----:B------:R-:W-:-:S04]  /*2bef0*/  PRMT R11, RZ, 0x7610, R11 ;  /* 0x00007610ff0b7816 */ /* 0x000fc8000000000b */
[----:B----4-:R0:W4:Y:S01]  /*2bf00*/  @!P0 LDG.E.U16 R10, [R12.64] ;  /* 0x0000000a0c0a8981 */ /* 0x010122000c1e1500 */
[----:B------:R-:W-:Y:S01]  /*2bf10*/  PRMT R18, RZ, 0x7610, R18 ;  /* 0x00007610ff127816 */ /* 0x000fe20000000012 */
[----:B0-----:R-:W-:Y:S01]  /*2bf20*/  @!P0 IMAD.MOV.U32 R13, RZ, RZ, R22 ;  /* 0x000000ffff0d8224 */ /* 0x001fe200078e0016 */
[----:B------:R-:W-:Y:S01]  /*2bf30*/  PRMT R16, RZ, 0x7610, R16 ;  /* 0x00007610ff107816 */ /* 0x000fe20000000010 */
[----:B------:R-:W4:Y:S01]  /*2bf40*/  LDL R22, [R1+0x748] ;  /* 0x0007480001167983 */ /* 0x000f220000100800 */
[----:B--2---:R-:W-:-:S03]  /*2bf50*/  @!P0 IMAD.MOV.U32 R12, RZ, RZ, R20 ;  /* 0x000000ffff0c8224 */ /* 0x004fc600078e0014 */
[----:B------:R-:W2:Y:S04]  /*2bf60*/  LDL R20, [R1+0x74c] ;  /* 0x00074c0001147983 */ /* 0x000ea80000100800 */
[----:B------:R0:W2:Y:S02]  /*2bf70*/  @!P0 LDG.E.U16 R11, [R12.64] ;  /* 0x0000000a0c0b8981 */ /* 0x0000a4000c1e1500 */
[----:B0-----:R-:W-:Y:S02]  /*2bf80*/  @!P0 IMAD.MOV.U32 R12, RZ, RZ, R26 ;  /* 0x000000ffff0c8224 */ /* 0x001fe400078e001a */
[----:B------:R-:W-:-:S05]  /*2bf90*/  @!P0 IMAD.MOV.U32 R13, RZ, RZ, R28 ;  /* 0x000000ffff0d8224 */ /* 0x000fca00078e001c */
[----:B------:R3:W2:Y:S02]  /*2bfa0*/  @!P0 LDG.E.U16 R18, [R12.64] ;  /* 0x0000000a0c128981 */ /* 0x0006a4000c1e1500 */
[----:B---3--:R-:W-:Y:S02]  /*2bfb0*/  @!P0 IMAD.MOV.U32 R12, RZ, RZ, R0 ;  /* 0x000000ffff0c8224 */ /* 0x008fe400078e0000 */
[----:B------:R-:W-:-:S05]  /*2bfc0*/  @!P0 IMAD.MOV.U32 R13, RZ, RZ, R24 ;  /* 0x000000ffff0d8224 */ /* 0x000fca00078e0018 */
[----:B------:R0:W3:Y:S02]  /*2bfd0*/  @!P0 LDG.E.U16 R16, [R12.64] ;  /* 0x0000000a0c108981 */ /* 0x0000e4000c1e1500 */
[----:B0-----:R-:W-:-:S06]  /*2bfe0*/  PRMT R12, RZ, 0x7610, R12 ;  /* 0x00007610ff0c7816 */ /* 0x001fcc000000000c */
[----:B------:R4:W3:Y:S01]  /*2bff0*/  @!P0 LDG.E.U16 R12, [R14.64] ;  /* 0x0000000a0e0c8981 */ /* 0x0008e2000c1e1500 */
[----:B------:R-:W-:Y:S01]  /*2c000*/  PRMT R13, RZ, 0x7610, R13 ;  /* 0x00007610ff0d7816 */ /* 0x000fe2000000000d */
[----:B----4-:R-:W-:Y:S02]  /*2c010*/  @!P0 IMAD.MOV.U32 R15, RZ, RZ, R22 ;  /* 0x000000ffff0f8224 */ /* 0x010fe400078e0016 */
[----:B--2---:R-:W-:Y:S01]  /*2c020*/  STL [R1+0x1d4c], R18 ;  /* 0x001d4c1201007387 */ /* 0x004fe20000100800 */
[----:B------:R-:W2:Y:S03]  /*2c030*/  LDL R0, [R1+0x72c] ;  /* 0x00072c0001007983 */ /* 0x000ea60000100800 */
[----:B---3--:R0:W-:Y:S01]  /*2c040*/  STL [R1+0x1d50], R16 ;  /* 0x001d501001007387 */ /* 0x0081e20000100800 */
[----:B------:R-:W3:Y:S02]  /*2c050*/  LDL R28, [R1+0x708] ;  /* 0x00070800011c7983 */ /* 0x000ee40000100800 */
[----:B------:R-:W4:Y:S01]  /*2c060*/  LDL R26, [R1+0x70c] ;  /* 0x00070c00011a7983 */ /* 0x000f220000100800 */
[----:B0-----:R-:W3:Y:S04]  /*2c070*/  LDL R16, [R1+0x728] ;  /* 0x0007280001107983 */ /* 0x001ee80000100800 */
[----:B------:R-:W-:Y:S01]  /*2c080*/  STL [R1+0x1d54], R12 ;  /* 0x001d540c01007387 */ /* 0x000fe20000100800 */
[----:B------:R-:W4:Y:S02]  /*2c090*/  LDL R24, [R1+0x6e8] ;  /* 0x0006e80001187983 */ /* 0x000f240000100800 */
[----:B------:R-:W4:Y:S02]  /*2c0a0*/  LDL R22, [R1+0x6ec] ;  /* 0x0006ec0001167983 */ /* 0x000f240000100800 */
[----:B------:R-:W-:Y:S01]  /*2c0b0*/  @!P0 IMAD.MOV.U32 R14, RZ, RZ, R20 ;  /* 0x000000ffff0e8224 */ /* 0x000fe200078e0014 */
[----:B------:R-:W4:Y:S04]  /*2c0c0*/  LDL R18, [R1+0x6cc] ;  /* 0x0006cc0001127983 */ /* 0x000f280000100800 */
[----:B------:R-:W4:Y:S04]  /*2c0d0*/  LDL R20, [R1+0x6c8] ;  /* 0x0006c80001147983 */ /* 0x000f280000100800 */
[----:B------:R2:W4:Y:S01]  /*2c0e0*/  @!P0 LDG.E.U16 R13, [R14.64] ;  /* 0x0000000a0e0d8981 */ /* 0x000522000c1e1500 */
[----:B------:R-:W-:-:S02]  /*2c0f0*/  PRMT R17, RZ, 0x7610, R17 ;  /* 0x00007610ff117816 */ /* 0x000fc40000000011 */
[----:B------:R-:W-:Y:S02]  /*2c100*/  PRMT R19, RZ, 0x7610, R19 ;  /* 0x00007610ff137816 */ /* 0x000fe40000000013 */
[----:B------:R-:W-:Y:S02]  /*2c110*/  PRMT R21, RZ, 0x7610, R21 ;  /* 0x00007610ff157816 */ /* 0x000fe40000000015 */
[----:B------:R-:W-:Y:S01]  /*2c120*/  PRMT R23, RZ, 0x7610, R23 ;  /* 0x00007610ff177816 */ /* 0x000fe20000000017 */
[----:B--2---:R-:W-:Y:S02]  /*2c130*/  @!P0 IMAD.MOV.U32 R14, RZ, RZ, R0 ;  /* 0x000000ffff0e8224 */ /* 0x004fe400078e0000 */
[----:B---3--:R-:W-:-:S05]  /*2c140*/  @!P0 IMAD.MOV.U32 R15, RZ, RZ, R16 ;  /* 0x000000ffff0f8224 */ /* 0x008fca00078e0010 */
[----:B------:R4:W2:Y:S02]  /*2c150*/  @!P0 LDG.E.U16 R17, [R14.64] ;  /* 0x0000000a0e118981 */ /* 0x0008a4000c1e1500 */
[----:B----4-:R-:W-:Y:S02]  /*2c160*/  @!P0 IMAD.MOV.U32 R14, RZ, RZ, R26 ;  /* 0x000000ffff0e8224 */ /* 0x010fe400078e001a */
[----:B------:R-:W-:-:S05]  /*2c170*/  @!P0 IMAD.MOV.U32 R15, RZ, RZ, R28 ;  /* 0x000000ffff0f8224 */ /* 0x000fca00078e001c */
[----:B------:R0:W3:Y:S02]  /*2c180*/  @!P0 LDG.E.U16 R19, [R14.64] ;  /* 0x0000000a0e138981 */ /* 0x0000e4000c1e1500 */
[----:B0-----:R-:W-:Y:S02]  /*2c190*/  @!P0 IMAD.MOV.U32 R14, RZ, RZ, R22 ;  /* 0x000000ffff0e8224 */ /* 0x001fe400078e0016 */
[----:B------:R-:W-:-:S05]  /*2c1a0*/  @!P0 IMAD.MOV.U32 R15, RZ, RZ, R24 ;  /* 0x000000ffff0f8224 */ /* 0x000fca00078e0018 */
[----:B------:R0:W4:Y:S04]  /*2c1b0*/  @!P0 LDG.E.U16 R21, [R14.64] ;  /* 0x0000000a0e158981 */ /* 0x000128000c1e1500 */
[----:B------:R1:W-:Y:S01]  /*2c1c0*/  STL [R1+0x1d58], R13 ;  /* 0x001d580d01007387 */ /* 0x0003e20000100800 */
[----:B------:R-:W4:Y:S02]  /*2c1d0*/  LDL R0, [R1+0xe5c] ;  /* 0x000e5c0001007983 */ /* 0x000f240000100800 */
[----:B------:R-:W4:Y:S02]  /*2c1e0*/  LDL R16, [R1+0x6b4] ;  /* 0x0006b40001107983 */ /* 0x000f240000100800 */
[----:B0-----:R-:W-:Y:S02]  /*2c1f0*/  @!P0 IMAD.MOV.U32 R14, RZ, RZ, R18 ;  /* 0x000000ffff0e8224 */ /* 0x001fe400078e0012 */
[----:B------:R-:W-:-:S05]  /*2c200*/  @!P0 IMAD.MOV.U32 R15, RZ, RZ, R20 ;  /* 0x000000ffff0f8224 */ /* 0x000fca00078e0014 */
[----:B------:R0:W4:Y:S04]  /*2c210*/  @!P0 LDG.E.U16 R23, [R14.64] ;  /* 0x0000000a0e178981 */ /* 0x000128000c1e1500 */
[----:B--2---:R-:W-:Y:S01]  /*2c220*/  STL [R1+0x1d5c], R17 ;  /* 0x001d5c1101007387 */ /* 0x004fe20000100800 */
[----:B-1----:R-:W2:Y:S02]  /*2c230*/  LDL R13, [R1+0x6a4] ;  /* 0x0006a400010d7983 */ /* 0x002ea40000100800 */
[----:B------:R-:W2:Y:S01]  /*2c240*/  LDL R12, [R1+0xe78] ;  /* 0x000e7800010c7983 */ /* 0x000ea20000100800 */
[----:B---3--:R-:W-:Y:S04]  /*2c250*/  STL [R1+0x1d60], R19 ;  /* 0x001d601301007387 */ /* 0x008fe80000100800 */
[----:B----4-:R-:W-:Y:S01]  /*2c260*/  STL [R1+0x1d64], R21 ;  /* 0x001d641501007387 */ /* 0x010fe20000100800 */
[----:B0-----:R-:W-:-:S03]  /*2c270*/  @!P0 IMAD.MOV.U32 R14, RZ, RZ, R0 ;  /* 0x000000ffff0e8224 */ /* 0x001fc600078e0000 */
[----:B------:R-:W-:Y:S01]  /*2c280*/  STL [R1+0x1d68], R23 ;  /* 0x001d681701007387 */ /* 0x000fe20000100800 */
[----:B------:R-:W3:Y:S01]  /*2c290*/  LDL R0, [R1+0xe68] ;  /* 0x000e680001007983 */ /* 0x000ee20000100800 */
[----:B------:R-:W-:Y:S01]  /*2c2a0*/  PRMT R25, RZ, 0x7610, R25 ;  /* 0x00007610ff197816 */ /* 0x000fe20000000019 */
[----:B------:R-:W-:Y:S01]  /*2c2b0*/  @!P0 IMAD.MOV.U32 R15, RZ, RZ, R16 ;  /* 0x000000ffff0f8224 */ /* 0x000fe200078e0010 */
[----:B------:R-:W-:-:S04]  /*2c2c0*/  PRMT R27, RZ, 0x7610, R27 ;  /* 0x00007610ff1b7816 */ /* 0x000fc8000000001b */
[----:B------:R2:W4:Y:S01]  /*2c2d0*/  @!P0 LDG.E.U16 R25, [R14.64] ;  /* 0x0000000a0e198981 */ /* 0x000522000c1e1500 */
[----:B------:R-:W-:Y:S01]  /*2c2e0*/  PRMT R29, RZ, 0x7610, R29 ;  /* 0x00007610ff1d7816 */ /* 0x000fe2000000001d */
[----:B--2---:R-:W-:Y:S02]  /*2c2f0*/  @!P0 IMAD.MOV.U32 R15, RZ, RZ, R13 ;  /* 0x000000ffff0f8224 */ /* 0x004fe400078e000d */
[----:B------:R-:W-:-:S05]  /*2c300*/  @!P0 IMAD.MOV.U32 R14, RZ, RZ, R12 ;  /* 0x000000ffff0e8224 */ /* 0x000fca00078e000c */
[----:B------:R0:W2:Y:S02]  /*2c310*/  @!P0 LDG.E.U16 R27, [R14.64] ;  /* 0x0000000a0e1b8981 */ /* 0x0000a4000c1e1500 */
[----:B0-----:R-:W-:Y:S02]  /*2c320*/  @!P0 IMAD.MOV.U32 R15, RZ, RZ, R2 ;  /* 0x000000ffff0f8224 */ /* 0x001fe400078e0002 */
[----:B---3--:R-:W-:-:S05]  /*2c330*/  @!P0 IMAD.MOV.U32 R14, RZ, RZ, R0 ;  /* 0x000000ffff0e8224 */ /* 0x008fca00078e0000 */
[----:B------:R-:W3:Y:S04]  /*2c340*/  @!P0 LDG.E.U16 R29, [R14.64] ;  /* 0x0000000a0e1d8981 */ /* 0x000ee8000c1e1500 */
[----:B----4-:R0:W-:Y:S04]  /*2c350*/  STL [R1+0x1d6c], R25 ;  /* 0x001d6c1901007387 */ /* 0x0101e80000100800 */
[----:B0-----:R-:W4:Y:S01]  /*2c360*/  LDL.LU R25, [R1+0xb8] ;  /* 0x0000b80001197983 */ /* 0x001f220000300800 */
[----:B------:R-:W4:Y:S02]  /*2c370*/  LDL.LU R23, [R1+0xb4] ;  /* 0x0000b40001177983 */ /* 0x000f240000300800 */
[----:B------:R-:W4:Y:S02]  /*2c380*/  LDL.LU R21, [R1+0xb0] ;  /* 0x0000b00001157983 */ /* 0x000f240000300800 */
[----:B------:R-:W4:Y:S01]  /*2c390*/  LDL.LU R19, [R1+0xac] ;  /* 0x0000ac0001137983 */ /* 0x000f220000300800 */
[----:B------:R-:W4:Y:S01]  /*2c3a0*/  LDL.LU R17, [R1+0xa8] ;  /* 0x0000a80001117983 */ /* 0x000f220000300800 */
[----:B------:R-:W4:Y:S02]  /*2c3b0*/  LDL.LU R13, [R1+0xa4] ;  /* 0x0000a400010d7983 */ /* 0x000f240000300800 */
[----:B------:R-:W4:Y:S02]  /*2c3c0*/  LDL.LU R12, [R1+0xa0] ;  /* 0x0000a000010c7983 */ /* 0x000f240000300800 */
[----:B------:R-:W4:Y:S01]  /*2c3d0*/  LDL.LU R16, [R1+0x9c] ;  /* 0x00009c0001107983 */ /* 0x000f220000300800 */
[----:B------:R-:W4:Y:S04]  /*2c3e0*/  LDL.LU R18, [R1+0x98] ;  /* 0x0000980001127983 */ /* 0x000f280000300800 */
[----:B--2---:R0:W-:Y:S04]  /*2c3f0*/  STL [R1+0x1d70], R27 ;  /* 0x001d701b01007387 */ /* 0x0041e80000100800 */
[----:B0-----:R-:W2:Y:S01]  /*2c400*/  LDL.LU R27, [R1+0xbc] ;  /* 0x0000bc00011b7983 */ /* 0x001ea20000300800 */
[----:B------:R-:W2:Y:S02]  /*2c410*/  LDL.LU R20, [R1+0x94] ;  /* 0x0000940001147983 */ /* 0x000ea40000300800 */
[----:B------:R-:W2:Y:S02]  /*2c420*/  LDL.LU R22, [R1+0x90] ;  /* 0x0000900001167983 */ /* 0x000ea40000300800 */
[----:B------:R-:W2:Y:S01]  /*2c430*/  LDL.LU R24, [R1+0x8c] ;  /* 0x00008c0001187983 */ /* 0x000ea20000300800 */
[----:B------:R-:W2:Y:S01]  /*2c440*/  LDL.LU R26, [R1+0x88] ;  /* 0x00008800011a7983 */ /* 0x000ea20000300800 */
[----:B------:R-:W2:Y:S02]  /*2c450*/  LDL.LU R28, [R1+0x84] ;  /* 0x00008400011c7983 */ /* 0x000ea40000300800 */
[----:B------:R-:W2:Y:S02]  /*2c460*/  LDL.LU R0, [R1+0x80] ;  /* 0x0000800001007983 */ /* 0x000ea40000300800 */
[----:B------:R-:W-:Y:S01]  /*2c470*/  STL [R1+0x12e0], R2 ;  /* 0x0012e00201007387 */ /* 0x000fe20000100800 */
[----:B---3--:R0:W-:Y:S01]  /*2c480*/  STL [R1+0x1d74], R29 ;  /* 0x001d741d01007387 */ /* 0x0081e20000100800 */
[----:B------:R-:W3:Y:S03]  /*2c490*/  LDL.LU R14, [R1+0x7c] ;  /* 0x00007c00010e7983 */ /* 0x000ee60000300800 */
[----:B0-----:R-:W2:Y:S04]  /*2c4a0*/  LDL.LU R29, [R1+0x70] ;  /* 0x00007000011d7983 */ /* 0x001ea80000300800 */
[----:B--2---:R0:W-:Y:S04]  /*2c4b0*/  STL [R1+0x1d78], R29 ;  /* 0x001d781d01007387 */ /* 0x0041e80000100800 */
[----:B0-----:R-:W2:Y:S04]  /*2c4c0*/  LDL.LU R29, [R1+0x74] ;  /* 0x00007400011d7983 */ /* 0x001ea80000300800 */
[----:B------:R-:W0:Y:S04]  /*2c4d0*/  S2R R2, SR_TID.X ;  /* 0x0000000000027919 */ /* 0x000e280000002100 */
[----:B------:R-:W1:Y:S01]  /*2c4e0*/  S2R R15, SR_TID.X ;  /* 0x00000000000f7919 */ /* 0x000e620000002100 */
[----:B0-----:R-:W-:-:S02]  /*2c4f0*/  LOP3.LUT R2, R2, 0x3f, RZ, 0xc0, !PT ;  /* 0x0000003f02027812 */ /* 0x001fc400078ec0ff */
[----:B-1----:R-:W-:-:S03]  /*2c500*/  LOP3.LUT R15, R15, 0x3f, RZ, 0xc0, !PT ;  /* 0x0000003f0f0f7812 */ /* 0x002fc600078ec0ff */
[----:B------:R-:W-:Y:S02]  /*2c510*/  IMAD.SHL.U32 R2, R2, 0x2, RZ ;  /* 0x0000000202027824 */ /* 0x000fe400078e00ff */
[----:B------:R-:W-:-:S03]  /*2c520*/  IMAD.SHL.U32 R15, R15, 0x2, RZ ;  /* 0x000000020f0f7824 */ /* 0x000fc600078e00ff */
[----:B------:R-:W-:Y:S01]  /*2c530*/  LOP3.LUT R2, R2, 0x20, RZ, 0x3c, !PT ;  /* 0x0000002002027812 */ /* 0x000fe200078e3cff */
[----:B--2---:R0:W-:Y:S04]  /*2c540*/  STL [R1+0x1d7c], R29 ;  /* 0x001d7c1d01007387 */ /* 0x0041e80000100800 */
[----:B0-----:R-:W2:Y:S04]  /*2c550*/  LDL.LU R29, [R1+0x78] ;  /* 0x00007800011d7983 */ /* 0x001ea80000300800 */
[----:B------:R-:W-:Y:S01]  /*2c560*/  STS.U16 [R2+0x6f00], R3 ;  /* 0x006f000302007388 */ /* 0x000fe20000000400 */
[----:B------:R-:W-:Y:S02]  /*2c570*/  STS.U16 [R2+0x7100], R4 ;  /* 0x0071000402007388 */ /* 0x000fe40000000400 */
[----:B------:R-:W-:Y:S02]  /*2c580*/  STS.U16 [R2+0x7300], R5 ;  /* 0x0073000502007388 */ /* 0x000fe40000000400 */
[----:B------:R-:W-:Y:S01]  /*2c590*/  STS.U16 [R2+0x7500], R6 ;  /* 0x0075000602007388 */ /* 0x000fe20000000400 */
[----:B------:R-:W-:Y:S01]  /*2c5a0*/  STS.U16 [R2+0x7700], R7 ;  /* 0x0077000702007388 */ /* 0x000fe20000000400 */
[----:B------:R-:W-:Y:S01]  /*2c5b0*/  LOP3.LUT R15, R15, 0x30, RZ, 0x3c, !PT ;  /* 0x000000300f0f7812 */ /* 0x000fe200078e3cff */
[----:B------:R-:W-:Y:S02]  /*2c5c0*/  STS.U16 [R2+0x7900], R8 ;  /* 0x0079000802007388 */ /* 0x000fe40000000400 */
[----:B------:R-:W-:Y:S01]  /*2c5d0*/  STS.U16 [R2+0x7b00], R9 ;  /* 0x007b000902007388 */ /* 0x000fe20000000400 */
[----:B------:R-:W-:Y:S01]  /*2c5e0*/  STS.U16 [R2+0x7d00], R10 ;  /* 0x007d000a02007388 */ /* 0x000fe20000000400 */
[----:B------:R-:W-:Y:S02]  /*2c5f0*/  STS.U16 [R2+0x7f00], R11 ;  /* 0x007f000b02007388 */ /* 0x000fe40000000400 */
[----:B------:R0:W-:Y:S02]  /*2c600*/  STS.U16 [R15+0x180], R27 ;  /* 0x0001801b0f007388 */ /* 0x0001e40000000400 */
[----:B----4-:R1:W-:Y:S01]  /*2c610*/  STS.U16 [R15+0x380], R25 ;  /* 0x000380190f007388 */ /* 0x0103e20000000400 */
[----:B------:R4:W-:Y:S01]  /*2c620*/  STS.U16 [R15+0x580], R23 ;  /* 0x000580170f007388 */ /* 0x0009e20000000400 */
[----:B------:R3:W-:Y:S02]  /*2c630*/  STS.U16 [R15+0x780], R21 ;  /* 0x000780150f007388 */ /* 0x0007e40000000400 */
[----:B------:R3:W-:Y:S02]  /*2c640*/  STS.U16 [R15+0x980], R19 ;  /* 0x000980130f007388 */ /* 0x0007e40000000400 */
[----:B------:R3:W-:Y:S01]  /*2c650*/  STS.U16 [R15+0xb80], R17 ;  /* 0x000b80110f007388 */ /* 0x0007e20000000400 */
[----:B0-----:R-:W2:Y:S01]  /*2c660*/  LDL.LU R27, [R1+0x6c] ;  /* 0x00006c00011b7983 */ /* 0x001ea20000300800 */
[----:B-1----:R-:W2:Y:S02]  /*2c670*/  LDL.LU R25, [R1+0x68] ;  /* 0x0000680001197983 */ /* 0x002ea40000300800 */
[----:B----4-:R-:W4:Y:S02]  /*2c680*/  LDL.LU R23, [R1+0x64] ;  /* 0x0000640001177983 */ /* 0x010f240000300800 */
[----:B---3--:R-:W3:Y:S01]  /*2c690*/  LDL.LU R21, [R1+0x60] ;  /* 0x0000600001157983 */ /* 0x008ee20000300800 */
[----:B------:R-:W3:Y:S04]  /*2c6a0*/  LDL.LU R19, [R1+0x5c] ;  /* 0x00005c0001137983 */ /* 0x000ee80000300800 */
[----:B------:R0:W-:Y:S01]  /*2c6b0*/  STS.U16 [R15+0xd80], R13 ;  /* 0x000d800d0f007388 */ /* 0x0001e20000000400 */
[----:B------:R-:W3:Y:S02]  /*2c6c0*/  LDL.LU R17, [R1+0x58] ;  /* 0x0000580001117983 */ /* 0x000ee40000300800 */
[----:B------:R1:W-:Y:S02]  /*2c6d0*/  STS.U16 [R15+0xf80], R12 ;  /* 0x000f800c0f007388 */ /* 0x0003e40000000400 */
[----:B------:R1:W-:Y:S01]  /*2c6e0*/  STS.U16 [R15+0x1180], R16 ;  /* 0x001180100f007388 */ /* 0x0003e20000000400 */
[----:B------:R1:W-:Y:S01]  /*2c6f0*/  STS.U16 [R15+0x1380], R18 ;  /* 0x001380120f007388 */ /* 0x0003e20000000400 */
[----:B------:R1:W-:Y:S02]  /*2c700*/  STS.U16 [R15+0x1580], R20 ;  /* 0x001580140f007388 */ /* 0x0003e40000000400 */
[----:B------:R1:W-:Y:S01]  /*2c710*/  STS.U16 [R15+0x1780], R22 ;  /* 0x001780160f007388 */ /* 0x0003e20000000400 */
[----:B0-----:R-:W3:Y:S01]  /*2c720*/  LDL.LU R13, [R1+0x54] ;  /* 0x00005400010d7983 */ /* 0x001ee20000300800 */
[----:B-1----:R-:W3:Y:S03]  /*2c730*/  LDL.LU R12, [R1+0x50] ;  /* 0x00005000010c7983 */ /* 0x002ee60000300800 */
[----:B------:R-:W3:Y:S04]  /*2c740*/  LDL.LU R16, [R1+0x4c] ;  /* 0x00004c0001107983 */ /* 0x000ee80000300800 */
[----:B------:R-:W3:Y:S01]  /*2c750*/  LDL.LU R18, [R1+0x48] ;  /* 0x0000480001127983 */ /* 0x000ee20000300800 */
[----:B------:R-:W3:Y:S02]  /*2c760*/  LDL.LU R20, [R1+0x44] ;  /* 0x0000440001147983 */ /* 0x000ee40000300800 */
[----:B------:R0:W-:Y:S02]  /*2c770*/  STS.U16 [R15+0x1980], R24 ;  /* 0x001980180f007388 */ /* 0x0001e40000000400 */
[----:B------:R-:W3:Y:S01]  /*2c780*/  LDL.LU R22, [R1+0x40] ;  /* 0x0000400001167983 */ /* 0x000ee20000300800 */
[----:B------:R1:W-:Y:S01]  /*2c790*/  STS.U16 [R15+0x1b80], R26 ;  /* 0x001b801a0f007388 */ /* 0x0003e20000000400 */
[----:B------:R1:W-:Y:S02]  /*2c7a0*/  STS.U16 [R15+0x1d80], R28 ;  /* 0x001d801c0f007388 */ /* 0x0003e40000000400 */
[----:B------:R1:W-:Y:S01]  /*2c7b0*/  STS.U16 [R15+0x1f80], R0 ;  /* 0x001f80000f007388 */ /* 0x0003e20000000400 */
[----:B0-----:R-:W3:Y:S01]  /*2c7c0*/  LDL.LU R24, [R1+0x3c] ;  /* 0x00003c0001187983 */ /* 0x001ee20000300800 */
[----:B-1----:R-:W3:Y:S02]  /*2c7d0*/  LDL.LU R26, [R1+0x38] ;  /* 0x00003800011a7983 */ /* 0x002ee40000300800 */
[----:B------:R-:W3:Y:S01]  /*2c7e0*/  LDL.LU R28, [R1+0x34] ;  /* 0x00003400011c7983 */ /* 0x000ee20000300800 */
[----:B------:R-:W3:Y:S01]  /*2c7f0*/  LDL.LU R0, [R1+0x30] ;  /* 0x0000300001007983 */ /* 0x000ee20000300800 */
[----:B------:R-:W3:Y:S02]  /*2c800*/  LDL.LU R11, [R1+0x2c] ;  /* 0x00002c00010b7983 */ /* 0x000ee40000300800 */
[----:B------:R-:W3:Y:S02]  /*2c810*/  LDL.LU R10, [R1+0x28] ;  /* 0x00002800010a7983 */ /* 0x000ee40000300800 */
[----:B------:R-:W3:Y:S01]  /*2c820*/  LDL.LU R2, [R1+0x24] ;  /* 0x0000240001027983 */ /* 0x000ee20000300800 */
[----:B------:R-:W3:Y:S01]  /*2c830*/  LDL.LU R9, [R1+0x20] ;  /* 0x0000200001097983 */ /* 0x000ee20000300800 */
[----:B------:R-:W3:Y:S02]  /*2c840*/  LDL.LU R8, [R1+0x1c] ;  /* 0x00001c0001087983 */ /* 0x000ee40000300800 */
[----:B------:R-:W3:Y:S02]  /*2c850*/  LDL.LU R7, [R1+0x18] ;  /* 0x0000180001077983 */ /* 0x000ee40000300800 */
[----:B------:R-:W3:Y:S01]  /*2c860*/  LDL.LU R6, [R1+0x14] ;  /* 0x0000140001067983 */ /* 0x000ee20000300800 */
[----:B------:R-:W3:Y:S01]  /*2c870*/  LDL.LU R5, [R1+0x10] ;  /* 0x0000100001057983 */ /* 0x000ee20000300800 */
[----:B------:R-:W3:Y:S03]  /*2c880*/  LDL.LU R4, [R1+0xc] ;  /* 0x00000c0001047983 */ /* 0x000ee60000300800 */
[----:B------:R0:W-:Y:S01]  /*2c890*/  STS.U16 [R15+0x2180], R14 ;  /* 0x0021800e0f007388 */ /* 0x0001e20000000400 */
[----:B------:R-:W3:Y:S03]  /*2c8a0*/  LDL.LU R3, [R1+0x8] ;  /* 0x0000080001037983 */ /* 0x000ee60000300800 */
[----:B0-----:R-:W3:Y:S04]  /*2c8b0*/  LDL.LU R14, [R1+0x4] ;  /* 0x00000400010e7983 */ /* 0x001ee80000300800 */
[----:B--2---:R0:W-:Y:S04]  /*2c8c0*/  STS.U16 [R15+0x2380], R29 ;  /* 0x0023801d0f007388 */ /* 0x0041e80000000400 */
[----:B0-----:R-:W2:Y:S04]  /*2c8d0*/  LDL.LU R29, [R1+0x1d7c] ;  /* 0x001d7c00011d7983 */ /* 0x001ea80000300800 */
[----:B--2---:R0:W-:Y:S04]  /*2c8e0*/  STS.U16 [R15+0x2580], R29 ;  /* 0x0025801d0f007388 */ /* 0x0041e80000000400 */
[----:B0-----:R-:W2:Y:S04]  /*2c8f0*/  LDL.LU R29, [R1+0x1d78] ;  /* 0x001d7800011d7983 */ /* 0x001ea80000300800 */
[----:B--2---:R0:W-:Y:S01]  /*2c900*/  STS.U16 [R15+0x2780], R29 ;  /* 0x0027801d0f007388 */ /* 0x0041e20000000400 */
[----:B------:R1:W-:Y:S02]  /*2c910*/  STS.U16 [R15+0x2980], R27 ;  /* 0x0029801b0f007388 */ /* 0x0003e40000000400 */
[----:B------:R2:W-:Y:S02]  /*2c920*/  STS.U16 [R15+0x2b80], R25 ;  /* 0x002b80190f007388 */ /* 0x0005e40000000400 */
[----:B----4-:R4:W-:Y:S01]  /*2c930*/  STS.U16 [R15+0x2d80], R23 ;  /* 0x002d80170f007388 */ /* 0x0109e20000000400 */
[----:B---3--:R4:W-:Y:S01]  /*2c940*/  STS.U16 [R15+0x2f80], R21 ;  /* 0x002f80150f007388 */ /* 0x0089e20000000400 */
[----:B------:R4:W-:Y:S03]  /*2c950*/  STS.U16 [R15+0x3180], R19 ;  /* 0x003180130f007388 */ /* 0x0009e60000000400 */
[----:B0-----:R-:W3:Y:S01]  /*2c960*/  LDL.LU R29, [R1+0x1d74] ;  /* 0x001d7400011d7983 */ /* 0x001ee20000300800 */
[----:B-1----:R-:W3:Y:S02]  /*2c970*/  LDL.LU R27, [R1+0x1d70] ;  /* 0x001d7000011b7983 */ /* 0x002ee40000300800 */
[----:B--2---:R-:W2:Y:S02]  /*2c980*/  LDL.LU R25, [R1+0x1d6c] ;  /* 0x001d6c0001197983 */ /* 0x004ea40000300800 */
[----:B----4-:R-:W4:Y:S01]  /*2c990*/  LDL.LU R23, [R1+0x1d68] ;  /* 0x001d680001177983 */ /* 0x010f220000300800 */
[----:B------:R-:W2:Y:S01]  /*2c9a0*/  LDL.LU R21, [R1+0x1d64] ;  /* 0x001d640001157983 */ /* 0x000ea20000300800 */
[----:B------:R-:W2:Y:S03]  /*2c9b0*/  LDL.LU R19, [R1+0x1d60] ;  /* 0x001d600001137983 */ /* 0x000ea60000300800 */
[----:B------:R0:W-:Y:S01]  /*2c9c0*/  STS.U16 [R15+0x3380], R17 ;  /* 0x003380110f007388 */ /* 0x0001e20000000400 */
[----:B------:R1:W-:Y:S02]  /*2c9d0*/  STS.U16 [R15+0x3580], R13 ;  /* 0x0035800d0f007388 */ /* 0x0003e40000000400 */
[----:B------:R1:W-:Y:S02]  /*2c9e0*/  STS.U16 [R15+0x3780], R12 ;  /* 0x0037800c0f007388 */ /* 0x0003e40000000400 */
[----:B------:R1:W-:Y:S01]  /*2c9f0*/  STS.U16 [R15+0x3980], R16 ;  /* 0x003980100f007388 */ /* 0x0003e20000000400 */
[----:B------:R1:W-:Y:S01]  /*2ca00*/  STS.U16 [R15+0x3b80], R18 ;  /* 0x003b80120f007388 */ /* 0x0003e20000000400 */
[----:B------:R1:W-:Y:S03]  /*2ca10*/  STS.U16 [R15+0x3d80], R20 ;  /* 0x003d80140f007388 */ /* 0x0003e60000000400 */
[----:B0-----:R-:W2:Y:S01]  /*2ca20*/  LDL.LU R17, [R1+0x1d5c] ;  /* 0x001d5c0001117983 */ /* 0x001ea20000300800 */
[----:B-1----:R-:W2:Y:S03]  /*2ca30*/  LDL.LU R13, [R1+0x1d58] ;  /* 0x001d5800010d7983 */ /* 0x002ea60000300800 */
[----:B------:R-:W2:Y:S01]  /*2ca40*/  LDL.LU R12, [R1+0x1d54] ;  /* 0x001d5400010c7983 */ /* 0x000ea20000300800 */
[----:B------:R-:W2:Y:S03]  /*2ca50*/  LDL.LU R16, [R1+0x1d50] ;  /* 0x001d500001107983 */ /* 0x000ea60000300800 */
[----:B------:R-:W2:Y:S01]  /*2ca60*/  LDL.LU R18, [R1+0x1d4c] ;  /* 0x001d4c0001127983 */ /* 0x000ea20000300800 */
[----:B------:R-:W2:Y:S03]  /*2ca70*/  LDL.LU R20, [R1+0x1d48] ;  /* 0x001d480001147983 */ /* 0x000ea60000300800 */
[----:B------:R0:W-:Y:S01]  /*2ca80*/  STS.U16 [R15+0x3f80], R22 ;  /* 0x003f80160f007388 */ /* 0x0001e20000000400 */
[----:B------:R1:W-:Y:S02]  /*2ca90*/  STS.U16 [R15+0x4180], R24 ;  /* 0x004180180f007388 */ /* 0x0003e40000000400 */
[----:B------:R1:W-:Y:S02]  /*2caa0*/  STS.U16 [R15+0x4380], R26 ;  /* 0x0043801a0f007388 */ /* 0x0003e40000000400 */
[----:B------:R1:W-:Y:S01]  /*2cab0*/  STS.U16 [R15+0x4580], R28 ;  /* 0x0045801c0f007388 */ /* 0x0003e20000000400 */
[----:B------:R1:W-:Y:S04]  /*2cac0*/  STS.U16 [R15+0x4780], R0 ;  /* 0x004780000f007388 */ /* 0x0003e80000000400 */
[----:B0-----:R-:W2:Y:S01]  /*2cad0*/  LDL.LU R22, [R1+0x1d44] ;  /* 0x001d440001167983 */ /* 0x001ea20000300800 */
[----:B-1----:R-:W2:Y:S03]  /*2cae0*/  LDL.LU R24, [R1+0x1d40] ;  /* 0x001d400001187983 */ /* 0x002ea60000300800 */
[----:B------:R-:W2:Y:S01]  /*2caf0*/  LDL.LU R26, [R1+0x1d3c] ;  /* 0x001d3c00011a7983 */ /* 0x000ea20000300800 */
[----:B------:R-:W2:Y:S03]  /*2cb00*/  LDL.LU R28, [R1+0x1d38] ;  /* 0x001d3800011c7983 */ /* 0x000ea60000300800 */
[----:B------:R-:W2:Y:S04]  /*2cb10*/  LDL.LU R0, [R1+0x1d34] ;  /* 0x001d340001007983 */ /* 0x000ea80000300800 */
[----:B------:R-:W-:Y:S01]  /*2cb20*/  STS.U16 [R15+0x4980], R11 ;  /* 0x0049800b0f007388 */ /* 0x000fe20000000400 */
[----:B------:R-:W-:Y:S02]  /*2cb30*/  STS.U16 [R15+0x4b80], R10 ;  /* 0x004b800a0f007388 */ /* 0x000fe40000000400 */
[----:B------:R0:W-:Y:S02]  /*2cb40*/  STS.U16 [R15+0x4d80], R2 ;  /* 0x004d80020f007388 */ /* 0x0001e40000000400 */
[----:B------:R-:W-:Y:S01]  /*2cb50*/  STS.U16 [R15+0x4f80], R9 ;  /* 0x004f80090f007388 */ /* 0x000fe20000000400 */
[----:B------:R-:W-:Y:S01]  /*2cb60*/  STS.U16 [R15+0x5180], R8 ;  /* 0x005180080f007388 */ /* 0x000fe20000000400 */
[----:B------:R-:W-:Y:S02]  /*2cb70*/  STS.U16 [R15+0x5380], R7 ;  /* 0x005380070f007388 */ /* 0x000fe40000000400 */
[----:B------:R-:W-:Y:S02]  /*2cb80*/  STS.U16 [R15+0x5580], R6 ;  /* 0x005580060f007388 */ /* 0x000fe40000000400 */
[----:B------:R-:W-:Y:S01]  /*2cb90*/  STS.U16 [R15+0x5780], R5 ;  /* 0x005780050f007388 */ /* 0x000fe20000000400 */
[----:B------:R-:W-:Y:S01]  /*2cba0*/  STS.U16 [R15+0x5980], R4 ;  /* 0x005980040f007388 */ /* 0x000fe20000000400 */
[----:B------:R1:W-:Y:S02]  /*2cbb0*/  STS.U16 [R15+0x5b80], R3 ;  /* 0x005b80030f007388 */ /* 0x0003e40000000400 */
[----:B------:R-:W-:Y:S01]  /*2cbc0*/  STS.U16 [R15+0x5d80], R14 ;  /* 0x005d800e0f007388 */ /* 0x000fe20000000400 */
[----:B0-----:R-:W3:Y:S04]  /*2cbd0*/  LDL R2, [R1+0xe90] ;  /* 0x000e900001027983 */ /* 0x001ee80000100800 */
[----:B-1----:R-:W3:Y:S04]  /*2cbe0*/  LDL R3, [R1+0xe94] ;  /* 0x000e940001037983 */ /* 0x002ee80000100800 */
[----:B--2---:R0:W-:Y:S04]  /*2cbf0*/  STS.U16 [R15+0x5f80], R0 ;  /* 0x005f80000f007388 */ /* 0x0041e80000000400 */
[----:B0-----:R-:W2:Y:S01]  /*2cc00*/  LDL.LU R0, [R1+0x1d30] ;  /* 0x001d300001007983 */ /* 0x001ea20000300800 */
[----:B------:R-:W-:Y:S02]  /*2cc10*/  STS.U16 [R15+0x6180], R28 ;  /* 0x0061801c0f007388 */ /* 0x000fe40000000400 */
[----:B------:R-:W-:Y:S02]  /*2cc20*/  STS.U16 [R15+0x6380], R26 ;  /* 0x0063801a0f007388 */ /* 0x000fe40000000400 */
[----:B------:R-:W-:Y:S01]  /*2cc30*/  STS.U16 [R15+0x6580], R24 ;  /* 0x006580180f007388 */ /* 0x000fe20000000400 */
[----:B------:R-:W-:Y:S01]  /*2cc40*/  STS.U16 [R15+0x6780], R22 ;  /* 0x006780160f007388 */ /* 0x000fe20000000400 */
        /* <DEDUP_REMOVED lines=8> */
[----:B----4-:R-:W-:Y:S02]  /*2ccd0*/  STS.U16 [R15+0x7980], R23 ;  /* 0x007980170f007388 */ /* 0x010fe40000000400 */
[----:B------:R-:W-:Y:S02]  /*2cce0*/  STS.U16 [R15+0x7b80], R25 ;  /* 0x007b80190f007388 */ /* 0x000fe40000000400 */
[----:B---3--:R-:W-:Y:S01]  /*2ccf0*/  STS.U16 [R15+0x7d80], R27 ;  /* 0x007d801b0f007388 */ /* 0x008fe20000000400 */
[----:B------:R-:W-:Y:S01]  /*2cd00*/  STS.U16 [R15+0x7f80], R29 ;  /* 0x007f801d0f007388 */ /* 0x000fe20000000400 */
[----:B------:R-:W-:Y:S06]  /*2cd10*/  BAR.SYNC.DEFER_BLOCKING 0x0 ;  /* 0x0000000000007b1d */ /* 0x000fec0000010000 */
[----:B------:R-:W-:Y:S04]  /*2cd20*/  LDSM.16.MT88.4 R16, [R3+0x8000] ;  /* 0x008000000310783b */ /* 0x000fe80000004200 */
[----:B------:R-:W-:Y:S04]  /*2cd30*/  LDSM.16.MT88.4 R12, [R2+0x8000] ;  /* 0x00800000020c783b */ /* 0x000fe80000004200 */
[----:B--2---:R-:W0:Y:S04]  /*2cd40*/  LDSM.16.M88.4 R8, [R0] ;  /* 0x000000000008783b */ /* 0x004e280000000200 */
[----:B------:R-:W1:Y:S04]  /*2cd50*/  LDSM.16.M88.4 R24, [R0+0x400] ;  /* 0x000400000018783b */ /* 0x000e680000000200 */
[----:B0-----:R-:W-:Y:S01]  /*2cd60*/  STL.64 [R1+0x1b8], R10 ;  /* 0x0001b80a01007387 */ /* 0x001fe20000100a00 */
[----:B------:R-:W-:Y:S02]  /*2cd70*/  STL.64 [R1+0x1d28], R18 ;  /* 0x001d281201007387 */ /* 0x000fe40000100a00 */
[----:B------:R0:W-:Y:S02]  /*2cd80*/  STL.64 [R1+0x1d20], R16 ;  /* 0x001d201001007387 */ /* 0x0001e40000100a00 */
[----:B0-----:R-:W2:Y:S01]  /*2cd90*/  LDL.LU.64 R16, [R1+0x280] ;  /* 0x0002800001107983 */ /* 0x001ea20000300a00 */
[----:B------:R-:W2:Y:S02]  /*2cda0*/  LDL.LU.64 R18, [R1+0x288] ;  /* 0x0002880001127983 */ /* 0x000ea40000300a00 */
[----:B------:R-:W3:Y:S02]  /*2cdb0*/  LDL.LU.64 R20, [R1+0x5f0] ;  /* 0x0005f00001147983 */ /* 0x000ee40000300a00 */
[----:B------:R-:W4:Y:S02]  /*2cdc0*/  LDL.LU.64 R22, [R1+0x5f8] ;  /* 0x0005f80001167983 */ /* 0x000f240000300a00 */
[----:B----4-:R-:W-:Y:S01]  /*2cdd0*/  STL.64 [R1+0x1c70], R22 ;  /* 0x001c701601007387 */ /* 0x010fe20000100a00 */
[----:B---3--:R0:W-:Y:S03]  /*2cde0*/  STL.64 [R1+0x1c68], R20 ;  /* 0x001c681401007387 */ /* 0x0081e60000100a00 */
[----:B0-----:R-:W3:Y:S01]  /*2cdf0*/  LDL.LU.64 R20, [R1+0x3f0] ;  /* 0x0003f00001147983 */ /* 0x001ee20000300a00 */
[----:B------:R-:W4:Y:S03]  /*2ce00*/  LDL.LU.64 R22, [R1+0x3f8] ;  /* 0x0003f80001167983 */ /* 0x000f260000300a00 */
[----:B----4-:R-:W-:Y:S01]  /*2ce10*/  STL.64 [R1+0x1c80], R22 ;  /* 0x001c801601007387 */ /* 0x010fe20000100a00 */
[----:B---3--:R0:W-:Y:S03]  /*2ce20*/  STL.64 [R1+0x1c78], R20 ;  /* 0x001c781401007387 */ /* 0x0081e60000100a00 */
[----:B0-----:R-:W3:Y:S01]  /*2ce30*/  LDL.LU.64 R20, [R1+0x600] ;  /* 0x0006000001147983 */ /* 0x001ee20000300a00 */
[----:B------:R-:W4:Y:S02]  /*2ce40*/  LDL.LU.64 R22, [R1+0x608] ;  /* 0x0006080001167983 */ /* 0x000f240000300a00 */
[----:B------:R-:W-:-:S02]  /*2ce50*/  IMAD.MOV.U32 R4, RZ, RZ, R8 ;  /* 0x000000ffff047224 */ /* 0x000fc400078e0008 */
[----:B------:R-:W-:Y:S01]  /*2ce60*/  IMAD.MOV.U32 R2, RZ, RZ, R9 ;  /* 0x000000ffff027224 */ /* 0x000fe200078e0009 */
[----:B----4-:R-:W-:Y:S01]  /*2ce70*/  STL.64 [R1+0x1c90], R22 ;  /* 0x001c901601007387 */ /* 0x010fe20000100a00 */
[----:B---3--:R-:W-:Y:S02]  /*2ce80*/  STL.64 [R1+0x1c88], R20 ;  /* 0x001c881401007387 */ /* 0x008fe40000100a00 */
[----:B------:R-:W3:Y:S02]  /*2ce90*/  LDL.LU.64 R8, [R1+0x3e0] ;  /* 0x0003e00001087983 */ /* 0x000ee40000300a00 */
[----:B------:R-:W4:Y:S02]  /*2cea0*/  LDL.LU.64 R10, [R1+0x3e8] ;  /* 0x0003e800010a7983 */ /* 0x000f240000300a00 */
[----:B-1----:R-:W-:Y:S02]  /*2ceb0*/  IMAD.MOV.U32 R6, RZ, RZ, R24 ;  /* 0x000000ffff067224 */ /* 0x002fe400078e0018 */
[----:B------:R-:W-:Y:S01]  /*2cec0*/  IMAD.MOV.U32 R5, RZ, RZ, R25 ;  /* 0x000000ffff057224 */ /* 0x000fe200078e0019 */
[----:B------:R-:W-:Y:S04]  /*2ced0*/  LDSM.16.M88.4 R20, [R0+0xc00] ;  /* 0x000c00000014783b */ /* 0x000fe80000000200 */
[----:B----4-:R-:W-:Y:S01]  /*2cee0*/  STL.64 [R1+0x1ca0], R10 ;  /* 0x001ca00a01007387 */ /* 0x010fe20000100a00 */
[----:B---3--:R0:W-:Y:S03]  /*2cef0*/  STL.64 [R1+0x1c98], R8 ;  /* 0x001c980801007387 */ /* 0x0081e60000100a00 */
[----:B0-----:R-:W3:Y:S01]  /*2cf00*/  LDL.LU.64 R8, [R1+0x400] ;  /* 0x0004000001087983 */ /* 0x001ee20000300a00 */
[----:B------:R-:W4:Y:S03]  /*2cf10*/  LDL.LU.64 R10, [R1+0x408] ;  /* 0x00040800010a7983 */ /* 0x000f260000300a00 */
[----:B----4-:R-:W-:Y:S01]  /*2cf20*/  STL.64 [R1+0x1cb0], R10 ;  /* 0x001cb00a01007387 */ /* 0x010fe20000100a00 */
[----:B---3--:R0:W-:Y:S03]  /*2cf30*/  STL.64 [R1+0x1ca8], R8 ;  /* 0x001ca80801007387 */ /* 0x0081e60000100a00 */
[----:B0-----:R-:W3:Y:S01]  /*2cf40*/  LDL.LU.64 R8, [R1+0x250] ;  /* 0x0002500001087983 */ /* 0x001ee20000300a00 */
[----:B------:R-:W4:Y:S03]  /*2cf50*/  LDL.LU.64 R10, [R1+0x258] ;  /* 0x00025800010a7983 */ /* 0x000f260000300a00 */
[----:B----4-:R-:W-:Y:S01]  /*2cf60*/  STL.64 [R1+0x1cc0], R10 ;  /* 0x001cc00a01007387 */ /* 0x010fe20000100a00 */
[----:B---3--:R-:W-:Y:S02]  /*2cf70*/  STL.64 [R1+0x1cb8], R8 ;  /* 0x001cb80801007387 */ /* 0x008fe40000100a00 */
[----:B------:R-:W0:Y:S04]  /*2cf80*/  LDSM.16.M88.4 R8, [R0+0x800] ;  /* 0x000800000008783b */ /* 0x000e280000000200 */
[----:B------:R-:W-:Y:S02]  /*2cf90*/  STL.64 [R1+0x1a8], R26 ;  /* 0x0001a81a01007387 */ /* 0x000fe40000100a00 */
[----:B------:R-:W1:Y:S01]  /*2cfa0*/  LDSM.16.M88.4 R24, [R0+0x1000] ;  /* 0x001000000018783b */ /* 0x000e620000000200 */
[----:B0-----:R-:W-:-:S05]  /*2cfb0*/  IMAD.MOV.U32 R3, RZ, RZ, R11 ;  /* 0x000000ffff037224 */ /* 0x001fca00078e000b */
[----:B------:R-:W-:Y:S01]  /*2cfc0*/  STL [R1+0x1998], R3 ;  /* 0x0019980301007387 */ /* 0x000fe20000100800 */
[----:B------:R-:W-:Y:S02]  /*2cfd0*/  STL.64 [R1+0x198], R10 ;  /* 0x0001980a01007387 */ /* 0x000fe40000100a00 */
[----:B------:R0:W-:Y:S02]  /*2cfe0*/  STL.64 [R1+0x1ce0], R8 ;  /* 0x001ce00801007387 */ /* 0x0001e40000100a00 */
[----:B0-----:R-:W-:Y:S02]  /*2cff0*/  IMAD.MOV.U32 R8, RZ, RZ, R6 ;  /* 0x000000ffff087224 */ /* 0x001fe400078e0006 */
[----:B------:R-:W-:-:S05]  /*2d000*/  IMAD.MOV.U32 R9, RZ, RZ, R5 ;  /* 0x000000ffff097224 */ /* 0x000fca00078e0005 */
[----:B------:R0:W-:Y:S02]  /*2d010*/  STL.64 [R1+0x1d08], R8 ;  /* 0x001d080801007387 */ /* 0x0001e40000100a00 */
[----:B0-----:R-:W-:Y:S02]  /*2d020*/  IMAD.MOV.U32 R8, RZ, RZ, R4 ;  /* 0x000000ffff087224 */ /* 0x001fe400078e0004 */
[----:B------:R-:W-:Y:S01]  /*2d030*/  IMAD.MOV.U32 R9, RZ, RZ, R2 ;  /* 0x000000ffff097224 */ /* 0x000fe200078e0002 */
[----:B------:R-:W0:Y:S06]  /*2d040*/  LDSM.16.M88.4 R4, [R0+0x1400] ;  /* 0x001400000004783b */ /* 0x000e2c0000000200 */
[-C--:B--2---:R-:W-:Y:S11]  /*2d050*/  HMMA.16816.F32 R16, R12, R8.reuse, R16 ;  /* 0x000000080c10723c */ /* 0x084ff60000001810 */
[----:B------:R-:W-:Y:S11]  /*2d060*/  @!UPT UIADD3 URZ, URZ, URZ, URZ ;  /* 0x0000003f3f3ff290 */ /* 0x000ff6000fffe03f */
[----:B------:R-:W-:Y:S01]  /*2d070*/  @!UPT UIADD3 URZ, URZ, URZ, URZ ;  /* 0x0000003f3f3ff290 */ /* 0x000fe2000fffe03f */
[----:B------:R-:W-:Y:S01]  /*2d080*/  STL.64 [R1+0x280], R16 ;  /* 0x0002801001007387 */ /* 0x000fe20000100a00 */
[----:B------:R2:W-:Y:S02]  /*2d090*/  STL [R1+0x288], R18 ;  /* 0x0002881201007387 */ /* 0x0005e40000100800 */
[----:B------:R-:W-:Y:S02]  /*2d0a0*/  IMAD.MOV.U32 R3, RZ, RZ, R19 ;  /* 0x000000ffff037224 */ /* 0x000fe400078e0013 */
[----:B--2---:R-:W2:Y:S01]  /*2d0b0*/  LDL.LU.64 R18, [R1+0x1d28] ;  /* 0x001d280001127983 */ /* 0x004ea20000300a00 */
[----:B------:R-:W2:Y:S02]  /*2d0c0*/  LDL.LU.64 R16, [R1+0x1d20] ;  /* 0x001d200001107983 */ /* 0x000ea40000300a00 */
[----:B------:R-:W-:Y:S02]  /*2d0d0*/  STL.64 [R1+0x1d18], R14 ;  /* 0x001d180e01007387 */ /* 0x000fe40000100a00 */
[----:B------:R3:W-:Y:S02]  /*2d0e0*/  STL.64 [R1+0x1d10], R12 ;  /* 0x001d100c01007387 */ /* 0x0007e40000100a00 */
[----:B---3--:R-:W2:Y:S01]  /*2d0f0*/  LDL.LU.64 R12, [R1+0x220] ;  /* 0x00022000010c7983 */ /* 0x008ea20000300a00 */
[----:B------:R-:W2:Y:S02]  /*2d100*/  LDL.LU.64 R14, [R1+0x228] ;  /* 0x00022800010e7983 */ /* 0x000ea40000300a00 */
[----:B------:R-:W-:Y:S02]  /*2d110*/  STL.64 [R1+0x188], R22 ;  /* 0x0001881601007387 */ /* 0x000fe40000100a00 */
[----:B------:R3:W-:Y:S02]  /*2d120*/  STL.64 [R1+0x1cc8], R20 ;  /* 0x001cc81401007387 */ /* 0x0007e40000100a00 */
[----:B---3--:R-:W3:Y:S01]  /*2d130*/  LDL.LU.64 R20, [R1+0x240] ;  /* 0x0002400001147983 */ /* 0x008ee20000300a00 */
[----:B------:R-:W4:Y:S03]  /*2d140*/  LDL.LU.64 R22, [R1+0x248] ;  /* 0x0002480001167983 */ /* 0x000f260000300a00 */
[----:B----4-:R-:W-:Y:S01]  /*2d150*/  STL.64 [R1+0x1cd8], R22 ;  /* 0x001cd81601007387 */ /* 0x010fe20000100a00 */
[----:B---3--:R3:W-:Y:S03]  /*2d160*/  STL.64 [R1+0x1cd0], R20 ;  /* 0x001cd01401007387 */ /* 0x0087e60000100a00 */
[----:B---3--:R-:W3:Y:S01]  /*2d170*/  LDL.LU.64 R20, [R1+0x260] ;  /* 0x0002600001147983 */ /* 0x008ee20000300a00 */
[----:B------:R-:W4:Y:S01]  /*2d180*/  LDL.LU.64 R22, [R1+0x268] ;  /* 0x0002680001167983 */ /* 0x000f220000300a00 */
[----:B--2---:R-:W-:Y:S02]  /*2d190*/  HMMA.16816.F32 R8, R16, R8, R12 ;  /* 0x000000081008723c */ /* 0x004fe4000000180c */
[----:B----4-:R-:W-:Y:S01]  /*2d1a0*/  STL.64 [R1+0x1cf0], R22 ;  /* 0x001cf01601007387 */ /* 0x010fe20000100a00 */
[----:B---3--:R2:W-:Y:S03]  /*2d1b0*/  STL.64 [R1+0x1ce8], R20 ;  /* 0x001ce81401007387 */ /* 0x0085e60000100a00 */
[----:B--2---:R-:W2:Y:S01]  /*2d1c0*/  LDL.LU.64 R20, [R1+0x230] ;  /* 0x0002300001147983 */ /* 0x004ea20000300a00 */
[----:B------:R-:W3:Y:S03]  /*2d1d0*/  LDL.LU.64 R22, [R1+0x238] ;  /* 0x0002380001167983 */ /* 0x000ee60000300a00 */
[----:B---3--:R-:W-:Y:S01]  /*2d1e0*/  STL.64 [R1+0x1d00], R22 ;  /* 0x001d001601007387 */ /* 0x008fe20000100a00 */
[----:B--2---:R2:W-:Y:S03]  /*2d1f0*/  STL.64 [R1+0x1cf8], R20 ;  /* 0x001cf81401007387 */ /* 0x0045e60000100a00 */
[----:B--2---:R-:W2:Y:S01]  /*2d200*/  LDL.LU.64 R20, [R1+0x270] ;  /* 0x0002700001147983 */ /* 0x004ea20000300a00 */
[----:B------:R-:W2:Y:S02]  /*2d210*/  LDL.LU.64 R22, [R1+0x278] ;  /* 0x0002780001167983 */ /* 0x000ea40000300a00 */
[----:B-1----:R-:W-:Y:S02]  /*2d220*/  STL.64 [R1+0x178], R26 ;  /* 0x0001781a01007387 */ /* 0x002fe40000100a00 */
[----:B------:R-:W-:Y:S01]  /*2d230*/  STL [R1+0x199c], R3 ;  /* 0x00199c0301007387 */ /* 0x000fe20000100800 */
[----:B0-----:R-:W-:Y:S01]  /*2d240*/  STL.64 [R1+0x168], R6 ;  /* 0x0001680601007387 */ /* 0x001fe20000100a00 */
[----:B------:R-:W2:Y:S02]  /*2d250*/  LDL.LU.64 R14, [R1+0x1d18] ;  /* 0x001d1800010e7983 */ /* 0x000ea40000300a00 */
[----:B------:R-:W2:Y:S02]  /*2d260*/  LDL.LU.64 R12, [R1+0x1d10] ;  /* 0x001d1000010c7983 */ /* 0x000ea40000300a00 */
[----:B------:R0:W-:Y:S01]  /*2d270*/  STL.64 [R1+0x430], R8 ;  /* 0x0004300801007387 */ /* 0x0001e20000100a00 */
[----:B------:R-:W-:Y:S04]  /*2d280*/  STL.64 [R1+0x438], R10 ;  /* 0x0004380a01007387 */ /* 0x000fe80000100a00 */
[----:B0-----:R-:W2:Y:S02]  /*2d290*/  LDL.LU.64 R8, [R1+0x1d08] ;  /* 0x001d080001087983 */ /* 0x001ea40000300a00 */
[-C--:B--2---:R-:W-:Y:S11]  /*2d2a0*/  HMMA.16816.F32 R20, R12, R8.reuse, R20 ;  /* 0x000000080c14723c */ /* 0x084ff60000001814 */
[----:B------:R-:W-:Y:S11]  /*2d2b0*/  @!UPT UIADD3 URZ, URZ, URZ, URZ ;  /* 0x0000003f3f3ff290 */ /* 0x000ff6000fffe03f */
[----:B------:R-:W-:Y:S01]  /*2d2c0*/  @!UPT UIADD3 URZ, URZ, URZ, URZ ;  /* 0x0000003f3f3ff290 */ /* 0x000fe2000fffe03f */
[----:B------:R-:W-:Y:S01]  /*2d2d0*/  STL.64 [R1+0x270], R20 ;  /* 0x0002701401007387 */ /* 0x000fe20000100a00 */
[----:B------:R0:W-:Y:S02]  /*2d2e0*/  STL [R1+0x27c], R23 ;  /* 0x00027c1701007387 */ /* 0x0001e40000100800 */
[----:B------:R-:W-:Y:S02]  /*2d2f0*/  IMAD.MOV.U32 R3, RZ, RZ, R22 ;  /* 0x000000ffff037224 */ /* 0x000fe400078e0016 */
[----:B0-----:R-:W2:Y:S01]  /*2d300*/  LDL.LU.64 R22, [R1+0x1d00] ;  /* 0x001d000001167983 */ /* 0x001ea20000300a00 */
[----:B------:R-:W2:Y:S02]  /*2d310*/  LDL.LU.64 R20, [R1+0x1cf8] ;  /* 0x001cf80001147983 */ /* 0x000ea40000300a00 */
[----:B------:R-:W-:Y:S01]  /*2d320*/  STL [R1+0x19b0], R3 ;  /* 0x0019b00301007387 */ /* 0x000fe20000100800 */
[----:B--2---:R-:W-:Y:S01]  /*2d330*/  HMMA.16816.F32 R8, R16, R8, R20 ;  /* 0x000000081008723c */ /* 0x004fe20000001814 */
[----:B------:R-:W2:Y:S01]  /*2d340*/  LDL.LU.64 R22, [R1+0x1cf0] ;  /* 0x001cf00001167983 */ /* 0x000ea20000300a00 */
[----:B------:R-:W2:Y:S11]  /*2d350*/  LDL.LU.64 R20, [R1+0x1ce8] ;  /* 0x001ce80001147983 */ /* 0x000eb60000300a00 */
[----:B------:R-:W-:Y:S10]  /*2d360*/  @!UPT UIADD3 URZ, URZ, URZ, URZ ;  /* 0x0000003f3f3ff290 */ /* 0x000ff4000fffe03f */
[----:B------:R0:W-:Y:S01]  /*2d370*/  STL.64 [R1+0x420], R8 ;  /* 0x0004200801007387 */ /* 0x0001e20000100a00 */
[----:B------:R-:W-:Y:S03]  /*2d380*/  STL.64 [R1+0x428], R10 ;  /* 0x0004280a01007387 */ /* 0x000fe60000100a00 */
[----:B0-----:R-:W2:Y:S02]  /*2d390*/  LDL.LU.64 R8, [R1+0x1ce0] ;  /* 0x001ce00001087983 */ /* 0x001ea40000300a00 */
[-C--:B--2---:R-:W-:Y:S11]  /*2d3a0*/  HMMA.16816.F32 R20, R12, R8.reuse, R20 ;  /* 0x000000080c14723c */ /* 0x084ff60000001814 */
[----:B------:R-:W-:Y:S11]  /*2d3b0*/  @!UPT UIADD3 URZ, URZ, URZ, URZ ;  /* 0x0000003f3f3ff290 */ /* 0x000ff6000fffe03f */
[----:B------:R-:W-:Y:S01]  /*2d3c0*/  @!UPT UIADD3 URZ, URZ, URZ, URZ ;  /* 0x0000003f3f3ff290 */ /* 0x000fe2000fffe03f */
[----:B------:R-:W-:Y:S01]  /*2d3d0*/  STL.64 [R1+0x260], R20 ;  /* 0x0002601401007387 */ /* 0x000fe20000100a00 */
[----:B------:R0:W-:Y:S03]  /*2d3e0*/  STL.64 [R1+0x268], R22 ;  /* 0x0002681601007387 */ /* 0x0001e60000100a00 */
[----:B0-----:R-:W2:Y:S01]  /*2d3f0*/  LDL.LU.64 R22, [R1+0x1cd8] ;  /* 0x001cd80001167983 */ /* 0x001ea20000300a00 */
[----:B------:R-:W2:Y:S02]  /*2d400*/  LDL.LU.64 R20, [R1+0x1cd0] ;  /* 0x001cd00001147983 */ /* 0x000ea40000300a00 */
[----:B--2---:R-:W-:Y:S01]  /*2d410*/  HMMA.16816.F32 R8, R16, R8, R20 ;  /* 0x000000081008723c */ /* 0x004fe20000001814 */
[----:B------:R-:W2:Y:S11]  /*2d420*/  LDL.LU.64 R20, [R1+0x1cc8] ;  /* 0x001cc80001147983 */ /* 0x000eb60000300a00 */
[----:B------:R-:W-:Y:S11]  /*2d430*/  @!UPT UIADD3 URZ, URZ, URZ, URZ ;  /* 0x0000003f3f3ff290 */ /* 0x000ff6000fffe03f */
[----:B------:R-:W-:Y:S01]  /*2d440*/  STL.64 [R1+0x410], R8 ;  /* 0x0004100801007387 */ /* 0x000fe20000100a00 */
[----:B------:R0:W-:Y:S03]  /*2d450*/  STL.64 [R1+0x418], R10 ;  /* 0x0004180a01007387 */ /* 0x0001e60000100a00 */
[----:B0-----:R-:W2:Y:S01]  /*2d460*/  LDL.LU.64 R10, [R1+0x1cc0] ;  /* 0x001cc000010a7983 */ /* 0x001ea20000300a00 */
[----:B------:R-:W2:Y:S02]  /*2d470*/  LDL.LU.64 R8, [R1+0x1cb8] ;  /* 0x001cb80001087983 */ /* 0x000ea40000300a00 */
        /* <DEDUP_REMOVED lines=8> */
[----:B------:R-:W2:Y:S01]  /*2d500*/  LDL.LU.64 R10, [R1+0x1ca0] ;  /* 0x001ca000010a7983 */ /* 0x000ea20000300a00 */
[----:B------:R-:W2:Y:S11]  /*2d510*/  LDL.LU.64 R8, [R1+0x1c98] ;  /* 0x001c980001087983 */ /* 0x000eb60000300a00 */
[----:B------:R-:W-:Y:S10]  /*2d520*/  @!UPT UIADD3 URZ, URZ, URZ, URZ ;  /* 0x0000003f3f3ff290 */ /* 0x000ff4000fffe03f */
[----:B------:R-:W-:Y:S01]  /*2d530*/  STL.64 [R1+0x400], R20 ;  /* 0x0004001401007387 */ /* 0x000fe20000100a00 */
[----:B------:R0:W-:Y:S03]  /*2d540*/  STL.64 [R1+0x408], R22 ;  /* 0x0004081601007387 */ /* 0x0001e60000100a00 */
[----:B0-----:R-:W3:Y:S01]  /*2d550*/  LDL.LU.64 R22, [R1+0x1c90] ;  /* 0x001c900001167983 */ /* 0x001ee20000300a00 */
[----:B------:R-:W3:Y:S02]  /*2d560*/  LDL.LU.64 R20, [R1+0x1c88] ;  /* 0x001c880001147983 */ /* 0x000ee40000300a00 */
[-C--:B---3--:R-:W-:Y:S11]  /*2d570*/  HMMA.16816.F32 R20, R12, R24.reuse, R20 ;  /* 0x000000180c14723c */ /* 0x088ff60000001814 */
[----:B------:R-:W-:Y:S11]  /*2d580*/  @!UPT UIADD3 URZ, URZ, URZ, URZ ;  /* 0x0000003f3f3ff290 */ /* 0x000ff6000fffe03f */
[----:B------:R-:W-:Y:S01]  /*2d590*/  @!UPT UIADD3 URZ, URZ, URZ, URZ ;  /* 0x0000003f3f3ff290 */ /* 0x000fe2000fffe03f */
[----:B------:R-:W-:Y:S01]  /*2d5a0*/  STL.64 [R1+0x240], R20 ;  /* 0x0002401401007387 */ /* 0x000fe20000100a00 */
[----:B------:R0:W-:Y:S03]  /*2d5b0*/  STL.64 [R1+0x248], R22 ;  /* 0x0002481601007387 */ /* 0x0001e60000100a00 */
[----:B0-----:R-:W3:Y:S01]  /*2d5c0*/  LDL.LU.64 R22, [R1+0x1c80] ;  /* 0x001c800001167983 */ /* 0x001ee20000300a00 */
[----:B------:R-:W3:Y:S02]  /*2d5d0*/  LDL.LU.64 R20, [R1+0x1c78] ;  /* 0x001c780001147983 */ /* 0x000ee40000300a00 */
[----:B---3--:R-:W-:Y:S01]  /*2d5e0*/  HMMA.16816.F32 R24, R16, R24, R20 ;  /* 0x000000181018723c */ /* 0x008fe20000001814 */
[----:B------:R-:W3:Y:S01]  /*2d5f0*/  LDL.LU.64 R22, [R1+0x1c70] ;  /* 0x001c700001167983 */ /* 0x000ee20000300a00 */
[----:B------:R-:W3:Y:S11]  /*2d600*/  LDL.LU.64 R20, [R1+0x1c68] ;  /* 0x001c680001147983 */ /* 0x000ef60000300a00 */
[----:B------:R-:W-:Y:S10]  /*2d610*/  @!UPT UIADD3 URZ, URZ, URZ, URZ ;  /* 0x0000003f3f3ff290 */ /* 0x000ff4000fffe03f */
[----:B------:R-:W-:Y:S01]  /*2d620*/  STL.64 [R1+0x3f0], R24 ;  /* 0x0003f01801007387 */ /* 0x000fe20000100a00 */
[----:B------:R-:W-:Y:S02]  /*2d630*/  STL.64 [R1+0x3f8], R26 ;  /* 0x0003f81a01007387 */ /* 0x000fe40000100a00 */
[----:B------:R-:W-:Y:S02]  /*2d640*/  STL.64 [R1+0x1c60], R18 ;  /* 0x001c601201007387 */ /* 0x000fe40000100a00 */
[----:B------:R-:W-:Y:S01]  /*2d650*/  LDSM.16.M88.4 R24, [R0+0x3c00] ;  /* 0x003c00000018783b */ /* 0x000fe20000000200 */
[-C--:B---3--:R-:W-:Y:S08]  /*2d660*/  HMMA.16816.F32 R20, R12, R4.reuse, R20 ;  /* 0x000000040c14723c */ /* 0x088ff00000001814 */
[----:B--2---:R-:W-:Y:S01]  /*2d670*/  HMMA.16816.F32 R4, R16, R4, R8 ;  /* 0x000000041004723c */ /* 0x004fe20000001808 */
[----:B------:R-:W-:Y:S11]  /*2d680*/  LDSM.16.M88.4 R8, [R0+0x1c00] ;  /* 0x001c00000008783b */ /* 0x000ff60000000200 */
[----:B------:R-:W-:Y:S03]  /*2d690*/  @!UPT UIADD3 URZ, URZ, URZ, URZ ;  /* 0x0000003f3f3ff290 */ /* 0x000fe6000fffe03f */
[----:B------:R-:W-:Y:S01]  /*2d6a0*/  STL.64 [R1+0x230], R20 ;  /* 0x0002301401007387 */ /* 0x000fe20000100a00 */
[----:B------:R-:W-:Y:S02]  /*2d6b0*/  STL.64 [R1+0x238], R22 ;  /* 0x0002381601007387 */ /* 0x000fe40000100a00 */
[----:B------:R-:W-:Y:S05]  /*2d6c0*/  STL.64 [R1+0x1c58], R16 ;  /* 0x001c581001007387 */ /* 0x000fea0000100a00 */
[----:B------:R-:W-:Y:S01]  /*2d6d0*/  STL.64 [R1+0x3e0], R4 ;  /* 0x0003e00401007387 */ /* 0x000fe20000100a00 */
[----:B------:R-:W-:Y:S02]  /*2d6e0*/  STL.64 [R1+0x3e8], R6 ;  /* 0x0003e80601007387 */ /* 0x000fe40000100a00 */
[----:B------:R-:W0:Y:S02]  /*2d6f0*/  LDSM.16.M88.4 R4, [R0+0x1800] ;  /* 0x001800000004783b */ /* 0x000e240000000200 */
[----:B------:R-:W-:Y:S04]  /*2d700*/  LDSM.16.M88.4 R16, [R0+0x2c00] ;  /* 0x002c00000010783b */ /* 0x000fe80000000200 */
[----:B------:R-:W-:Y:S01]  /*2d710*/  LDSM.16.M88.4 R20, [R0+0x2800] ;  /* 0x002800000014783b */ /* 0x000fe20000000200 */
[----:B0-----:R-:W-:-:S03]  /*2d720*/  IMAD.MOV.U32 R3, RZ, RZ, R4 ;  /* 0x000000ffff037224 */ /* 0x001fc600078e0004 */
[----:B------:R-:W-:Y:S01]  /*2d730*/  STL.64 [R1+0x158], R6 ;  /* 0x0001580601007387 */ /* 0x000fe20000100a00 */
[----:B------:R-:W-:Y:S02]  /*2d740*/  IMAD.MOV.U32 R2, RZ, RZ, R5 ;  /* 0x000000ffff027224 */ /* 0x000fe400078e0005 */
[----:B------:R-:W-:Y:S02]  /*2d750*/  IMAD.MOV.U32 R5, RZ, RZ, R8 ;  /* 0x000000ffff057224 */ /* 0x000fe400078e0008 */
[----:B------:R-:W-:Y:S02]  /*2d760*/  STL.64 [R1+0x148], R10 ;  /* 0x0001480a01007387 */ /* 0x000fe40000100a00 */
[----:B------:R-:W-:Y:S02]  /*2d770*/  IMAD.MOV.U32 R4, RZ, RZ, R9 ;  /* 0x000000ffff047224 */ /* 0x000fe400078e0009 */
[----:B------:R-:W0:Y:S02]  /*2d780*/  LDSM.16.M88.4 R8, [R0+0x2000] ;  /* 0x002000000008783b */ /* 0x000e240000000200 */
[----:B0-----:R-:W-:-:S02]  /*2d790*/  IMAD.MOV.U32 R29, RZ, RZ, R8 ;  /* 0x000000ffff1d7224 */ /* 0x001fc400078e0008 */
[----:B------:R-:W-:Y:S01]  /*2d7a0*/  STL.64 [R1+0x138], R10 ;  /* 0x0001380a01007387 */ /* 0x000fe20000100a00 */
[----:B------:R-:W-:Y:S02]  /*2d7b0*/  IMAD.MOV.U32 R28, RZ, RZ, R9 ;  /* 0x000000ffff1c7224 */ /* 0x000fe400078e0009 */
[----:B------:R-:W0:Y:S02]  /*2d7c0*/  LDSM.16.M88.4 R8, [R0+0x2400] ;  /* 0x002400000008783b */ /* 0x000e240000000200 */
[----:B0-----:R-:W-:Y:S02]  /*2d7d0*/  STL.64 [R1+0x120], R8 ;  /* 0x0001200801007387 */ /* 0x001fe40000100a00 */
[----:B------:R-:W-:Y:S02]  /*2d7e0*/  STL.64 [R1+0x128], R10 ;  /* 0x0001280a01007387 */ /* 0x000fe40000100a00 */
[----:B------:R-:W-:Y:S02]  /*2d7f0*/  STL.64 [R1+0x108], R18 ;  /* 0x0001081201007387 */ /* 0x000fe40000100a00 */
[----:B------:R-:W-:Y:S01]  /*2d800*/  STL.64 [R1+0x118], R22 ;  /* 0x0001181601007387 */ /* 0x000fe20000100a00 */
[----:B------:R0:W-:Y:S02]  /*2d810*/  STL.64 [R1+0x1c08], R20 ;  /* 0x001c081401007387 */ /* 0x0001e40000100a00 */
[----:B0-----:R-:W-:-:S02]  /*2d820*/  IMAD.MOV.U32 R20, RZ, RZ, R5 ;  /* 0x000000ffff147224 */ /* 0x001fc400078e0005 */
[----:B------:R-:W-:Y:S02]  /*2d830*/  IMAD.MOV.U32 R21, RZ, RZ, R4 ;  /* 0x000000ffff157224 */ /* 0x000fe400078e0004 */
[----:B------:R-:W0:Y:S01]  /*2d840*/  LDSM.16.M88.4 R4, [R0+0x3000] ;  /* 0x003000000004783b */ /* 0x000e220000000200 */
[----:B------:R-:W-:Y:S02]  /*2d850*/  IMAD.MOV.U32 R9, RZ, RZ, R16 ;  /* 0x000000ffff097224 */ /* 0x000fe400078e0010 */
[----:B------:R-:W-:Y:S01]  /*2d860*/  IMAD.MOV.U32 R8, RZ, RZ, R17 ;  /* 0x000000ffff087224 */ /* 0x000fe200078e0011 */
[----:B------:R-:W-:Y:S01]  /*2d870*/  STL.64 [R1+0x1c40], R20 ;  /* 0x001c401401007387 */ /* 0x000fe20000100a00 */
[----:B------:R-:W2:Y:S02]  /*2d880*/  LDL.LU.64 R16, [R1+0x5e0] ;  /* 0x0005e00001107983 */ /* 0x000ea40000300a00 */
[----:B------:R-:W2:Y:S02]  /*2d890*/  LDL.LU.64 R18, [R1+0x5e8] ;  /* 0x0005e80001127983 */ /* 0x000ea40000300a00 */
[----:B0-----:R-:W-:-:S02]  /*2d8a0*/  IMAD.MOV.U32 R11, RZ, RZ, R4 ;  /* 0x000000ffff0b7224 */ /* 0x001fc400078e0004 */
[----:B------:R-:W-:Y:S01]  /*2d8b0*/  IMAD.MOV.U32 R10, RZ, RZ, R5 ;  /* 0x000000ffff0a7224 */ /* 0x000fe200078e0005 */
[----:B------:R-:W-:Y:S02]  /*2d8c0*/  STL.64 [R1+0xf8], R6 ;  /* 0x0000f80601007387 */ /* 0x000fe40000100a00 */
[----:B------:R-:W0:Y:S02]  /*2d8d0*/  LDSM.16.M88.4 R4, [R0+0x3400] ;  /* 0x003400000004783b */ /* 0x000e240000000200 */
[----:B------:R-:W-:Y:S02]  /*2d8e0*/  STL.64 [R1+0x1c18], R10 ;  /* 0x001c180a01007387 */ /* 0x000fe40000100a00 */
[----:B------:R1:W-:Y:S02]  /*2d8f0*/  STL.64 [R1+0x1c10], R8 ;  /* 0x001c100801007387 */ /* 0x0003e40000100a00 */
[----:B-1----:R-:W3:Y:S01]  /*2d900*/  LDL.LU.64 R8, [R1+0x5b0] ;  /* 0x0005b00001087983 */ /* 0x002ee20000300a00 */
[----:B------:R-:W4:Y:S02]  /*2d910*/  LDL.LU.64 R10, [R1+0x5b8] ;  /* 0x0005b800010a7983 */ /* 0x000f240000300a00 */
[----:B------:R-:W-:-:S02]  /*2d920*/  IMAD.MOV.U32 R20, RZ, RZ, R3 ;  /* 0x000000ffff147224 */ /* 0x000fc400078e0003 */
[----:B------:R-:W-:Y:S02]  /*2d930*/  IMAD.MOV.U32 R21, RZ, RZ, R2 ;  /* 0x000000ffff157224 */ /* 0x000fe400078e0002 */
[----:B0-----:R-:W-:Y:S02]  /*2d940*/  IMAD.MOV.U32 R3, RZ, RZ, R4 ;  /* 0x000000ffff037224 */ /* 0x001fe400078e0004 */
[----:B------:R-:W-:-:S03]  /*2d950*/  IMAD.MOV.U32 R2, RZ, RZ, R5 ;  /* 0x000000ffff027224 */ /* 0x000fc600078e0005 */
[-C--:B--2---:R-:W-:Y:S01]  /*2d960*/  HMMA.16816.F32 R16, R12, R20.reuse, R16 ;  /* 0x000000140c10723c */ /* 0x084fe20000001810 */
[----:B----4-:R-:W-:Y:S01]  /*2d970*/  STL.64 [R1+0x1c50], R10 ;  /* 0x001c500a01007387 */ /* 0x010fe20000100a00 */
[----:B---3--:R0:W-:Y:S03]  /*2d980*/  STL.64 [R1+0x1c48], R8 ;  /* 0x001c480801007387 */ /* 0x0081e60000100a00 */
[----:B0-----:R-:W2:Y:S01]  /*2d990*/  LDL.LU.64 R8, [R1+0x3d0] ;  /* 0x0003d00001087983 */ /* 0x001ea20000300a00 */
[----:B------:R-:W2:Y:S02]  /*2d9a0*/  LDL.LU.64 R10, [R1+0x3d8] ;  /* 0x0003d800010a7983 */ /* 0x000ea40000300a00 */
[----:B------:R-:W-:Y:S02]  /*2d9b0*/  STL.64 [R1+0xe8], R6 ;  /* 0x0000e80601007387 */ /* 0x000fe40000100a00 */
[----:B------:R-:W0:Y:S04]  /*2d9c0*/  LDSM.16.M88.4 R4, [R0+0x3800] ;  /* 0x003800000004783b */ /* 0x000e280000000200 */
[----:B0-----:R-:W-:Y:S01]  /*2d9d0*/  STL.64 [R1+0xd0], R4 ;  /* 0x0000d00401007387 */ /* 0x001fe20000100a00 */
[----:B------:R-:W-:Y:S08]  /*2d9e0*/  STL.64 [R1+0xd8], R6 ;  /* 0x0000d80601007387 */ /* 0x000ff00000100a00 */
[----:B------:R-:W-:Y:S02]  /*2d9f0*/  STL.64 [R1+0x220], R16 ;  /* 0x0002201001007387 */ /* 0x000fe40000100a00 */
[----:B------:R0:W-:Y:S01]  /*2da00*/  STL.64 [R1+0x228], R18 ;  /* 0x0002281201007387 */ /* 0x0001e20000100a00 */
[----:B------:R-:W1:Y:S04]  /*2da10*/  LDSM.16.M88.4 R4, [R0+0x4000] ;  /* 0x004000000004783b */ /* 0x000e680000000200 */
[----:B0-----:R-:W2:Y:S01]  /*2da20*/  LDL.LU.64 R18, [R1+0x1c60] ;  /* 0x001c600001127983 */ /* 0x001ea20000300a00 */
[----:B------:R-:W2:Y:S02]  /*2da30*/  LDL.LU.64 R16, [R1+0x1c58] ;  /* 0x001c580001107983 */ /* 0x000ea40000300a00 */
[----:B--2---:R-:W-:Y:S01]  /*2da40*/  HMMA.16816.F32 R20, R16, R20, R8 ;  /* 0x000000141014723c */ /* 0x004fe20000001808 */
[----:B------:R-:W2:Y:S01]  /*2da50*/  LDL.LU.64 R10, [R1+0x1c50] ;  /* 0x001c5000010a7983 */ /* 0x000ea20000300a00 */
[----:B------:R-:W2:Y:S11]  /*2da60*/  LDL.LU.64 R8, [R1+0x1c48] ;  /* 0x001c480001087983 */ /* 0x000eb60000300a00 */
[----:B------:R-:W-:Y:S10]  /*2da70*/  @!UPT UIADD3 URZ, URZ, URZ, URZ ;  /* 0x0000003f3f3ff290 */ /* 0x000ff4000fffe03f */
[----:B------:R0:W-:Y:S01]  /*2da80*/  STL.64 [R1+0x3d0], R20 ;  /* 0x0003d01401007387 */ /* 0x0001e20000100a00 */
[----:B------:R-:W-:Y:S03]  /*2da90*/  STL.64 [R1+0x3d8], R22 ;  /* 0x0003d81601007387 */ /* 0x000fe60000100a00 */
[----:B0-----:R-:W2:Y:S01]  /*2daa0*/  LDL.LU.64 R20, [R1+0x1c40] ;  /* 0x001c400001147983 */ /* 0x001ea20000300a00 */
[----:B------:R-:W-:Y:S02]  /*2dab0*/  STL.64 [R1+0xc8], R26 ;  /* 0x0000c81a01007387 */ /* 0x000fe40000100a00 */
[----:B------:R0:W-:Y:S02]  /*2dac0*/  STL.64 [R1+0x1b50], R24 ;  /* 0x001b501801007387 */ /* 0x0001e40000100a00 */
[----:B0-----:R-:W-:Y:S02]  /*2dad0*/  IMAD.MOV.U32 R24, RZ, RZ, R29 ;  /* 0x000000ffff187224 */ /* 0x001fe400078e001d */
[----:B------:R-:W-:Y:S01]  /*2dae0*/  IMAD.MOV.U32 R25, RZ, RZ, R28 ;  /* 0x000000ffff197224 */ /* 0x000fe200078e001c */
[C---:B--2---:R-:W-:Y:S11]  /*2daf0*/  HMMA.16816.F32 R8, R12.reuse, R20, R8 ;  /* 0x000000140c08723c */ /* 0x044ff60000001808 */
[----:B------:R-:W-:Y:S11]  /*2db00*/  @!UPT UIADD3 URZ, URZ, URZ, URZ ;  /* 0x0000003f3f3ff290 */ /* 0x000ff6000fffe03f */
[----:B------:R-:W-:Y:S01]  /*2db10*/  @!UPT UIADD3 URZ, URZ, URZ, URZ ;  /* 0x0000003f3f3ff290 */ /* 0x000fe2000fffe03f */
[----:B------:R0:W-:Y:S01]  /*2db20*/  STL.64 [R1+0x5b0], R8 ;  /* 0x0005b00801007387 */ /* 0x0001e20000100a00 */
[----:B------:R-:W-:Y:S02]  /*2db30*/  IMAD.MOV.U32 R29, RZ, RZ, R10 ;  /* 0x000000ffff1d7224 */ /* 0x000fe400078e000a */
[----:B------:R-:W-:Y:S01]  /*2db40*/  IMAD.MOV.U32 R28, RZ, RZ, R11 ;  /* 0x000000ffff1c7224 */ /* 0x000fe200078e000b */
[----:B0-----:R-:W2:Y:S01]  /*2db50*/  LDL.LU.64 R8, [R1+0x590] ;  /* 0x0005900001087983 */ /* 0x001ea20000300a00 */
[----:B------:R-:W3:Y:S03]  /*2db60*/  LDL.LU.64 R10, [R1+0x598] ;  /* 0x00059800010a7983 */ /* 0x000ee60000300a00 */
[----:B---3--:R-:W-:Y:S01]  /*2db70*/  STL.64 [R1+0x1c28], R10 ;  /* 0x001c280a01007387 */ /* 0x008fe20000100a00 */
[----:B--2---:R0:W-:Y:S03]  /*2db80*/  STL.64 [R1+0x1c20], R8 ;  /* 0x001c200801007387 */ /* 0x0041e60000100a00 */
[----:B0-----:R-:W2:Y:S01]  /*2db90*/  LDL.LU.64 R8, [R1+0x210] ;  /* 0x0002100001087983 */ /* 0x001ea20000300a00 */
[----:B------:R-:W3:Y:S03]  /*2dba0*/  LDL.LU.64 R10, [R1+0x218] ;  /* 0x00021800010a7983 */ /* 0x000ee60000300a00 */
[----:B---3--:R-:W-:Y:S01]  /*2dbb0*/  STL.64 [R1+0x1c38], R10 ;  /* 0x001c380a01007387 */ /* 0x008fe20000100a00 */
[----:B--2---:R0:W-:Y:S03]  /*2dbc0*/  STL.64 [R1+0x1c30], R8 ;  /* 0x001c300801007387 */ /* 0x0041e60000100a00 */
[----:B0-----:R-:W2:Y:S01]  /*2dbd0*/  LDL.LU.64 R8, [R1+0x5a0] ;  /* 0x0005a00001087983 */ /* 0x001ea20000300a00 */
[----:B------:R-:W2:Y:S02]  /*2dbe0*/  LDL.LU.64 R10, [R1+0x5a8] ;  /* 0x0005a800010a7983 */ /* 0x000ea40000300a00 */
[----:B-1----:R-:W-:Y:S02]  /*2dbf0*/  STL.64 [R1+0xb8], R6 ;  /* 0x0000b80601007387 */ /* 0x002fe40000100a00 */
[----:B------:R0:W-:Y:S02]  /*2dc00*/  STL.64 [R1+0x1b38], R4 ;  /* 0x001b380401007387 */ /* 0x0001e40000100a00 */
[----:B0-----:R-:W3:Y:S01]  /*2dc10*/  LDL.LU.64 R4, [R1+0x3c0] ;  /* 0x0003c00001047983 */ /* 0x001ee20000300a00 */
[----:B------:R-:W3:Y:S02]  /*2dc20*/  LDL.LU.64 R6, [R1+0x3c8] ;  /* 0x0003c80001067983 */ /* 0x000ee40000300a00 */
[----:B------:R0:W-:Y:S02]  /*2dc30*/  STL [R1+0x1924], R28 ;  /* 0x0019241c01007387 */ /* 0x0001e40000100800 */
[----:B------:R1:W-:Y:S01]  /*2dc40*/  STL [R1+0x1920], R29 ;  /* 0x0019201d01007387 */ /* 0x0003e20000100800 */
[----:B--2---:R-:W-:Y:S08]  /*2dc50*/  HMMA.16816.F32 R8, R12, R24, R8 ;  /* 0x000000180c08723c */ /* 0x004ff00000001808 */
[----:B---3--:R-:W-:Y:S01]  /*2dc60*/  HMMA.16816.F32 R4, R16, R20, R4 ;  /* 0x000000141004723c */ /* 0x008fe20000001804 */
[----:B------:R-:W2:Y:S01]  /*2dc70*/  LDL.LU.64 R20, [R1+0x3a0] ;  /* 0x0003a00001147983 */ /* 0x000ea20000300a00 */
[----:B------:R-:W2:Y:S11]  /*2dc80*/  LDL.LU.64 R22, [R1+0x3a8] ;  /* 0x0003a80001167983 */ /* 0x000eb60000300a00 */
[----:B------:R-:W-:Y:S03]  /*2dc90*/  @!UPT UIADD3 URZ, URZ, URZ, URZ ;  /* 0x0000003f3f3ff290 */ /* 0x000fe6000fffe03f */
[----:B0-----:R-:W-:Y:S02]  /*2dca0*/  IMAD.MOV.U32 R28, RZ, RZ, R8 ;  /* 0x000000ffff1c7224 */ /* 0x001fe400078e0008 */
[----:B-1----:R-:W-:-:S05]  /*2dcb0*/  IMAD.MOV.U32 R29, RZ, RZ, R9 ;  /* 0x000000ffff1d7224 */ /* 0x002fca00078e0009 */
[----:B------:R0:W-:Y:S01]  /*2dcc0*/  STL.64 [R1+0x3c0], R4 ;  /* 0x0003c00401007387 */ /* 0x0001e20000100a00 */
[----:B------:R1:W-:Y:S03]  /*2dcd0*/  STL.64 [R1+0x3c8], R6 ;  /* 0x0003c80601007387 */ /* 0x0003e60000100a00 */
[----:B0-----:R-:W3:Y:S01]  /*2dce0*/  LDL.LU.64 R4, [R1+0x580] ;  /* 0x0005800001047983 */ /* 0x001ee20000300a00 */
[----:B-1----:R-:W3:Y:S02]  /*2dcf0*/  LDL.LU.64 R6, [R1+0x588] ;  /* 0x0005880001067983 */ /* 0x002ee40000300a00 */
[----:B------:R0:W-:Y:S02]  /*2dd00*/  STL.64 [R1+0x5a8], R10 ;  /* 0x0005a80a01007387 */ /* 0x0001e40000100a00 */
[----:B0-----:R-:W4:Y:S01]  /*2dd10*/  LDL.LU.64 R10, [R1+0x1c38] ;  /* 0x001c3800010a7983 */ /* 0x001f220000300a00 */
[----:B------:R-:W4:Y:S02]  /*2dd20*/  LDL.LU.64 R8, [R1+0x1c30] ;  /* 0x001c300001087983 */ /* 0x000f240000300a00 */
[----:B------:R-:W-:Y:S02]  /*2dd30*/  STL [R1+0x192c], R28 ;  /* 0x00192c1c01007387 */ /* 0x000fe40000100800 */
[----:B------:R-:W-:Y:S01]  /*2dd40*/  STL [R1+0x1928], R29 ;  /* 0x0019281d01007387 */ /* 0x000fe20000100800 */
[----:B----4-:R-:W-:Y:S01]  /*2dd50*/  HMMA.16816.F32 R24, R16, R24, R8 ;  /* 0x000000181018723c */ /* 0x010fe20000001808 */
[----:B------:R-:W4:Y:S01]  /*2dd60*/  LDL.LU.64 R10, [R1+0x1c28] ;  /* 0x001c2800010a7983 */ /* 0x000f220000300a00 */
[----:B------:R-:W4:Y:S11]  /*2dd70*/  LDL.LU.64 R8, [R1+0x1c20] ;  /* 0x001c200001087983 */ /* 0x000f360000300a00 */
[----:B------:R-:W-:Y:S10]  /*2dd80*/  @!UPT UIADD3 URZ, URZ, URZ, URZ ;  /* 0x0000003f3f3ff290 */ /* 0x000ff4000fffe03f */
[----:B------:R0:W-:Y:S01]  /*2dd90*/  STL.64 [R1+0x3b0], R24 ;  /* 0x0003b01801007387 */ /* 0x0001e20000100a00 */
[----:B------:R-:W-:Y:S03]  /*2dda0*/  STL.64 [R1+0x3b8], R26 ;  /* 0x0003b81a01007387 */ /* 0x000fe60000100a00 */
[----:B0-----:R-:W2:Y:S01]  /*2ddb0*/  LDL.LU R24, [R1+0xd0] ;  /* 0x0000d00001187983 */ /* 0x001ea20000300800 */
[----:B------:R-:W2:Y:S03]  /*2ddc0*/  LDL.LU R25, [R1+0xd4] ;  /* 0x0000d40001197983 */ /* 0x000ea60000300800 */
[----:B--2---:R0:W-:Y:S04]  /*2ddd0*/  STL.64 [R1+0x1b78], R24 ;  /* 0x001b781801007387 */ /* 0x0041e80000100a00 */
[----:B0-----:R-:W4:Y:S01]  /*2dde0*/  LDL.LU R24, [R1+0x120] ;  /* 0x0001200001187983 */ /* 0x001f220000300800 */
[----:B------:R-:W4:Y:S02]  /*2ddf0*/  LDL.LU R25, [R1+0x124] ;  /* 0x0001240001197983 */ /* 0x000f240000300800 */
[-C--:B----4-:R-:W-:Y:S08]  /*2de00*/  HMMA.16816.F32 R8, R12, R24.reuse, R8 ;  /* 0x000000180c08723c */ /* 0x090ff00000001808 */
[----:B------:R-:W-:Y:S11]  /*2de10*/  HMMA.16816.F32 R24, R16, R24, R20 ;  /* 0x000000181018723c */ /* 0x000ff60000001814 */
[----:B------:R-:W-:Y:S04]  /*2de20*/  @!UPT UIADD3 URZ, URZ, URZ, URZ ;  /* 0x0000003f3f3ff290 */ /* 0x000fe8000fffe03f */
[----:B------:R-:W-:Y:S01]  /*2de30*/  STL [R1+0x594], R9 ;  /* 0x0005940901007387 */ /* 0x000fe20000100800 */
[----:B------:R-:W-:Y:S02]  /*2de40*/  IMAD.MOV.U32 R29, RZ, RZ, R8 ;  /* 0x000000ffff1d7224 */ /* 0x000fe400078e0008 */
[----:B------:R0:W-:Y:S02]  /*2de50*/  STL.64 [R1+0x598], R10 ;  /* 0x0005980a01007387 */ /* 0x0001e40000100a00 */
[----:B0-----:R-:W2:Y:S01]  /*2de60*/  LDL.LU.64 R10, [R1+0x1c18] ;  /* 0x001c1800010a7983 */ /* 0x001ea20000300a00 */
[----:B------:R-:W4:Y:S02]  /*2de70*/  LDL.LU.64 R8, [R1+0x1c10] ;  /* 0x001c100001087983 */ /* 0x000f240000300a00 */
[----:B------:R-:W-:Y:S02]  /*2de80*/  STL [R1+0x1930], R29 ;  /* 0x0019301d01007387 */ /* 0x000fe40000100800 */
[----:B------:R-:W3:Y:S01]  /*2de90*/  LDL.LU.64 R20, [R1+0x1c08] ;  /* 0x001c080001147983 */ /* 0x000ee20000300a00 */
[----:B------:R0:W-:Y:S01]  /*2dea0*/  STL.64 [R1+0x3a0], R24 ;  /* 0x0003a01801007387 */ /* 0x0001e20000100a00 */
[----:B------:R-:W-:Y:S02]  /*2deb0*/  STL.64 [R1+0x3a8], R26 ;  /* 0x0003a81a01007387 */ /* 0x000fe40000100a00 */
[----:B0-----:R-:W-:-:S02]  /*2dec0*/  IMAD.MOV.U32 R24, RZ, RZ, R3 ;  /* 0x000000ffff187224 */ /* 0x001fc400078e0003 */
[----:B------:R-:W-:-:S05]  /*2ded0*/  IMAD.MOV.U32 R25, RZ, RZ, R2 ;  /* 0x000000ffff197224 */ /* 0x000fca00078e0002 */
[----:B------:R2:W-:Y:S01]  /*2dee0*/  STL.64 [R1+0x1ba0], R24 ;  /* 0x001ba01801007387 */ /* 0x0005e20000100a00 */
[----:B---3--:R-:W-:Y:S01]  /*2def0*/  HMMA.16816.F32 R4, R12, R20, R4 ;  /* 0x000000140c04723c */ /* 0x008fe20000001804 */
[----:B--2---:R-:W-:Y:S02]  /*2df00*/  IMAD.MOV.U32 R24, RZ, RZ, R11 ;  /* 0x000000ffff187224 */ /* 0x004fe400078e000b */
[----:B------:R-:W-:Y:S11]  /*2df10*/  IMAD.MOV.U32 R25, RZ, RZ, R10 ;  /* 0x000000ffff197224 */ /* 0x000ff600078e000a */
[----:B------:R-:W-:Y:S09]  /*2df20*/  @!UPT UIADD3 URZ, URZ, URZ, URZ ;  /* 0x0000003f3f3ff290 */ /* 0x000ff2000fffe03f */
[----:B------:R-:W-:Y:S01]  /*2df30*/  STL.64 [R1+0x580], R4 ;  /* 0x0005800401007387 */ /* 0x000fe20000100a00 */
[----:B------:R-:W-:Y:S02]  /*2df40*/  STL.64 [R1+0x1bf8], R14 ;  /* 0x001bf80e01007387 */ /* 0x000fe40000100a00 */
[----:B------:R-:W-:Y:S02]  /*2df50*/  STL.64 [R1+0x1bf0], R12 ;  /* 0x001bf00c01007387 */ /* 0x000fe40000100a00 */
[----:B------:R4:W-:Y:S02]  /*2df60*/  STL.64 [R1+0x1bc8], R24 ;  /* 0x001bc81801007387 */ /* 0x0009e40000100a00 */
[----:B------:R-:W-:Y:S02]  /*2df70*/  IMAD.MOV.U32 R29, RZ, RZ, R6 ;  /* 0x000000ffff1d7224 */ /* 0x000fe400078e0006 */
[----:B------:R-:W-:Y:S02]  /*2df80*/  IMAD.MOV.U32 R28, RZ, RZ, R7 ;  /* 0x000000ffff1c7224 */ /* 0x000fe400078e0007 */
[----:B----4-:R-:W-:-:S02]  /*2df90*/  IMAD.MOV.U32 R24, RZ, RZ, R9 ;  /* 0x000000ffff187224 */ /* 0x010fc400078e0009 */
[----:B------:R-:W-:-:S05]  /*2dfa0*/  IMAD.MOV.U32 R25, RZ, RZ, R8 ;  /* 0x000000ffff197224 */ /* 0x000fca00078e0008 */
[----:B------:R0:W-:Y:S04]  /*2dfb0*/  STL.64 [R1+0x1c00], R24 ;  /* 0x001c001801007387 */ /* 0x0001e80000100a00 */
        /* <DEDUP_REMOVED lines=33> */
[----:B------:R-:W-:Y:S02]  /*2e1d0*/  IMAD.MOV.U32 R2, RZ, RZ, R21 ;  /* 0x000000ffff027224 */ /* 0x000fe400078e0015 */
[----:B------:R-:W-:Y:S02]  /*2e1e0*/  IMAD.MOV.U32 R12, RZ, RZ, R3 ;  /* 0x000000ffff0c7224 */ /* 0x000fe400078e0003 */
[----:B------:R-:W-:Y:S01]  /*2e1f0*/  IMAD.MOV.U32 R13, RZ, RZ, R2 ;  /* 0x000000ffff0d7224 */ /* 0x000fe200078e0002 */
[----:B----4-:R-:W-:Y:S01]  /*2e200*/  STL.64 [R1+0x1bd8], R6 ;  /* 0x001bd80601007387 */ /* 0x010fe20000100a00 */
[----:B---3--:R0:W-:Y:S03]  /*2e210*/  STL.64 [R1+0x1bd0], R4 ;  /* 0x001bd00401007387 */ /* 0x0081e60000100a00 */
[----:B0-----:R-:W3:Y:S01]  /*2e220*/  LDL.LU.64 R4, [R1+0x380] ;  /* 0x0003800001047983 */ /* 0x001ee20000300a00 */
[----:B------:R-:W4:Y:S01]  /*2e230*/  LDL.LU.64 R6, [R1+0x388] ;  /* 0x0003880001067983 */ /* 0x000f220000300a00 */
[----:B--2---:R-:W-:Y:S02]  /*2e240*/  HMMA.16816.F32 R12, R16, R12, R24 ;  /* 0x0000000c100c723c */ /* 0x004fe40000001818 */
[----:B----4-:R-:W-:Y:S01]  /*2e250*/  STL.64 [R1+0x1be8], R6 ;  /* 0x001be80601007387 */ /* 0x010fe20000100a00 */
[----:B---3--:R0:W-:Y:S03]  /*2e260*/  STL.64 [R1+0x1be0], R4 ;  /* 0x001be00401007387 */ /* 0x0081e60000100a00 */
[----:B0-----:R-:W2:Y:S01]  /*2e270*/  LDL.LU.64 R4, [R1+0x570] ;  /* 0x0005700001047983 */ /* 0x001ea20000300a00 */
[----:B------:R-:W2:Y:S02]  /*2e280*/  LDL.LU.64 R6, [R1+0x578] ;  /* 0x0005780001067983 */ /* 0x000ea40000300a00 */
[----:B------:R-:W3:Y:S02]  /*2e290*/  LDL.LU.64 R20, [R1+0x520] ;  /* 0x0005200001147983 */ /* 0x000ee40000300a00 */
[----:B------:R-:W3:Y:S01]  /*2e2a0*/  LDL.LU.64 R22, [R1+0x528] ;  /* 0x0005280001167983 */ /* 0x000ee20000300a00 */
[----:B------:R-:W4:Y:S01]  /*2e2b0*/  LDL.LU.64 R8, [R1+0x330] ;  /* 0x0003300001087983 */ /* 0x000f220000300a00 */
[----:B------:R-:W4:Y:S02]  /*2e2c0*/  LDL.LU.64 R10, [R1+0x338] ;  /* 0x00033800010a7983 */ /* 0x000f240000300a00 */
[----:B------:R-:W-:Y:S02]  /*2e2d0*/  STL [R1+0x1938], R29 ;  /* 0x0019381d01007387 */ /* 0x000fe40000100800 */
[----:B------:R-:W-:Y:S01]  /*2e2e0*/  STL [R1+0x1934], R28 ;  /* 0x0019341c01007387 */ /* 0x000fe20000100800 */
[----:B------:R-:W2:Y:S05]  /*2e2f0*/  LDL.LU.64 R24, [R1+0x1c00] ;  /* 0x001c000001187983 */ /* 0x000eaa0000300a00 */
[----:B------:R-:W-:Y:S02]  /*2e300*/  STL.64 [R1+0x390], R12 ;  /* 0x0003900c01007387 */ /* 0x000fe40000100a00 */
[----:B------:R0:W-:Y:S02]  /*2e310*/  STL.64 [R1+0x398], R14 ;  /* 0x0003980e01007387 */ /* 0x0001e40000100a00 */
[----:B0-----:R-:W2:Y:S01]  /*2e320*/  LDL.LU.64 R14, [R1+0x1bf8] ;  /* 0x001bf800010e7983 */ /* 0x001ea20000300a00 */
[----:B------:R-:W2:Y:S02]  /*2e330*/  LDL.LU.64 R12, [R1+0x1bf0] ;  /* 0x001bf000010c7983 */ /* 0x000ea40000300a00 */
[-C--:B--2---:R-:W-:Y:S11]  /*2e340*/  HMMA.16816.F32 R4, R12, R24.reuse, R4 ;  /* 0x000000180c04723c */ /* 0x084ff60000001804 */
[----:B------:R-:W-:Y:S11]  /*2e350*/  @!UPT UIADD3 URZ, URZ, URZ, URZ ;  /* 0x0000003f3f3ff290 */ /* 0x000ff6000fffe03f */
[----:B------:R-:W-:Y:S01]  /*2e360*/  @!UPT UIADD3 URZ, URZ, URZ, URZ ;  /* 0x0000003f3f3ff290 */ /* 0x000fe2000fffe03f */
[----:B------:R0:W-:Y:S01]  /*2e370*/  STL.64 [R1+0x570], R4 ;  /* 0x0005700401007387 */ /* 0x0001e20000100a00 */
[----:B------:R-:W-:Y:S02]  /*2e380*/  IMAD.MOV.U32 R29, RZ, RZ, R6 ;  /* 0x000000ffff1d7224 */ /* 0x000fe400078e0006 */
[----:B------:R-:W-:Y:S02]  /*2e390*/  IMAD.MOV.U32 R28, RZ, RZ, R7 ;  /* 0x000000ffff1c7224 */ /* 0x000fe400078e0007 */
[----:B------:R-:W2:Y:S04]  /*2e3a0*/  LDL.LU.64 R6, [R1+0x1be8] ;  /* 0x001be80001067983 */ /* 0x000ea80000300a00 */
[----:B0-----:R-:W2:Y:S01]  /*2e3b0*/  LDL.LU.64 R4, [R1+0x1be0] ;  /* 0x001be00001047983 */ /* 0x001ea20000300a00 */
[----:B------:R-:W-:Y:S02]  /*2e3c0*/  STL [R1+0x1b18], R28 ;  /* 0x001b181c01007387 */ /* 0x000fe40000100800 */
        /* <DEDUP_REMOVED lines=58> */
[----:B------:R-:W3:Y:S11]  /*2e770*/  LDL.LU.64 R4, [R1+0x1b38] ;  /* 0x001b380001047983 */ /* 0x000ef60000300a00 */
[----:B------:R-:W-:Y:S11]  /*2e780*/  @!UPT UIADD3 URZ, URZ, URZ, URZ ;  /* 0x0000003f3f3ff290 */ /* 0x000ff6000fffe03f */
[----:B------:R-:W-:Y:S01]  /*2e790*/  STL.64 [R1+0x340], R24 ;  /* 0x0003401801007387 */ /* 0x000fe20000100a00 */
[----:B------:R-:W-:Y:S02]  /*2e7a0*/  STL.64 [R1+0x348], R26 ;  /* 0x0003481a01007387 */ /* 0x000fe40000100a00 */
[----:B------:R-:W-:Y:S02]  /*2e7b0*/  STL.64 [R1+0x1b30], R18 ;  /* 0x001b301201007387 */ /* 0x000fe40000100a00 */
[----:B------:R-:W-:Y:S01]  /*2e7c0*/  LDSM.16.M88.4 R24, [R0+0x6400] ;  /* 0x006400000018783b */ /* 0x000fe20000000200 */
[-C--:B---3--:R-:W-:Y:S08]  /*2e7d0*/  HMMA.16816.F32 R20, R12, R4.reuse, R20 ;  /* 0x000000040c14723c */ /* 0x088ff00000001814 */
[----:B----4-:R-:W-:Y:S11]  /*2e7e0*/  HMMA.16816.F32 R4, R16, R4, R8 ;  /* 0x000000041004723c */ /* 0x010ff60000001808 */
[----:B------:R-:W-:Y:S04]  /*2e7f0*/  @!UPT UIADD3 URZ, URZ, URZ, URZ ;  /* 0x0000003f3f3ff290 */ /* 0x000fe8000fffe03f */
[----:B------:R-:W-:Y:S01]  /*2e800*/  STL.64 [R1+0x520], R20 ;  /* 0x0005201401007387 */ /* 0x000fe20000100a00 */
[----:B------:R-:W-:Y:S02]  /*2e810*/  STL.64 [R1+0x528], R22 ;  /* 0x0005281601007387 */ /* 0x000fe40000100a00 */
[----:B------:R-:W-:Y:S05]  /*2e820*/  STL.64 [R1+0x1b28], R16 ;  /* 0x001b281001007387 */ /* 0x000fea0000100a00 */
[----:B------:R-:W-:Y:S01]  /*2e830*/  STL.64 [R1+0x330], R4 ;  /* 0x0003300401007387 */ /* 0x000fe20000100a00 */
[----:B------:R-:W-:Y:S02]  /*2e840*/  STL.64 [R1+0x338], R6 ;  /* 0x0003380601007387 */ /* 0x000fe40000100a00 */
[----:B------:R-:W0:Y:S02]  /*2e850*/  LDSM.16.M88.4 R4, [R0+0x4400] ;  /* 0x004400000004783b */ /* 0x000e240000000200 */
[----:B------:R-:W1:Y:S04]  /*2e860*/  LDSM.16.M88.4 R16, [R0+0x4c00] ;  /* 0x004c00000010783b */ /* 0x000e680000000200 */
[----:B------:R-:W-:Y:S01]  /*2e870*/  LDSM.16.M88.4 R20, [R0+0x5000] ;  /* 0x005000000014783b */ /* 0x000fe20000000200 */
[----:B0-----:R-:W-:-:S03]  /*2e880*/  IMAD.MOV.U32 R3, RZ, RZ, R4 ;  /* 0x000000ffff037224 */ /* 0x001fc600078e0004 */
[----:B------:R-:W-:Y:S01]  /*2e890*/  STL.64 [R1+0xa8], R6 ;  /* 0x0000a80601007387 */ /* 0x000fe20000100a00 */
[----:B------:R-:W-:Y:S02]  /*2e8a0*/  IMAD.MOV.U32 R2, RZ, RZ, R5 ;  /* 0x000000ffff027224 */ /* 0x000fe400078e0005 */
[----:B------:R-:W0:Y:S04]  /*2e8b0*/  LDSM.16.M88.4 R4, [R0+0x4800] ;  /* 0x004800000004783b */ /* 0x000e280000000200 */
[----:B-1----:R-:W-:Y:S02]  /*2e8c0*/  IMAD.MOV.U32 R29, RZ, RZ, R17 ;  /* 0x000000ffff1d7224 */ /* 0x002fe400078e0011 */
[----:B0-----:R-:W-:Y:S01]  /*2e8d0*/  IMAD.MOV.U32 R11, RZ, RZ, R4 ;  /* 0x000000ffff0b7224 */ /* 0x001fe200078e0004 */
[----:B------:R-:W-:Y:S01]  /*2e8e0*/  STL.64 [R1+0x98], R6 ;  /* 0x0000980601007387 */ /* 0x000fe20000100a00 */
[----:B------:R-:W-:-:S02]  /*2e8f0*/  IMAD.MOV.U32 R4, RZ, RZ, R16 ;  /* 0x000000ffff047224 */ /* 0x000fc400078e0010 */
[----:B------:R-:W-:Y:S02]  /*2e900*/  STL.64 [R1+0x88], R18 ;  /* 0x0000881201007387 */ /* 0x000fe40000100a00 */
[----:B------:R-:W0:Y:S02]  /*2e910*/  LDSM.16.M88.4 R16, [R0+0x5400] ;  /* 0x005400000010783b */ /* 0x000e240000000200 */
[----:B0-----:R-:W-:Y:S02]  /*2e920*/  IMAD.MOV.U32 R9, RZ, RZ, R16 ;  /* 0x000000ffff097224 */ /* 0x001fe400078e0010 */
[----:B------:R-:W-:Y:S01]  /*2e930*/  IMAD.MOV.U32 R8, RZ, RZ, R17 ;  /* 0x000000ffff087224 */ /* 0x000fe200078e0011 */
[----:B------:R0:W-:Y:S04]  /*2e940*/  STL.64 [R1+0x68], R18 ;  /* 0x0000681201007387 */ /* 0x0001e80000100a00 */
[----:B------:R1:W-:Y:S01]  /*2e950*/  STL.64 [R1+0x1ad8], R8 ;  /* 0x001ad80801007387 */ /* 0x0003e20000100a00 */
[----:B------:R-:W-:Y:S02]  /*2e960*/  STL.64 [R1+0x78], R22 ;  /* 0x0000781601007387 */ /* 0x000fe40000100a00 */
[----:B------:R2:W-:Y:S02]  /*2e970*/  STL.64 [R1+0x1ae0], R20 ;  /* 0x001ae01401007387 */ /* 0x0005e40000100a00 */
[----:B------:R-:W3:Y:S01]  /*2e980*/  LDL.LU.64 R16, [R1+0x510] ;  /* 0x0005100001107983 */ /* 0x000ee20000300a00 */
[----:B0-----:R-:W3:Y:S01]  /*2e990*/  LDL.LU.64 R18, [R1+0x518] ;  /* 0x0005180001127983 */ /* 0x001ee20000300a00 */
[----:B------:R-:W-:-:S02]  /*2e9a0*/  IMAD.MOV.U32 R10, RZ, RZ, R5 ;  /* 0x000000ffff0a7224 */ /* 0x000fc400078e0005 */
[----:B-1----:R-:W-:Y:S02]  /*2e9b0*/  IMAD.MOV.U32 R9, RZ, RZ, R4 ;  /* 0x000000ffff097224 */ /* 0x002fe400078e0004 */
[----:B------:R-:W0:Y:S01]  /*2e9c0*/  LDSM.16.M88.4 R4, [R0+0x5800] ;  /* 0x005800000004783b */ /* 0x000e220000000200 */
[----:B--2---:R-:W-:Y:S02]  /*2e9d0*/  IMAD.MOV.U32 R20, RZ, RZ, R3 ;  /* 0x000000ffff147224 */ /* 0x004fe400078e0003 */
[----:B------:R-:W-:Y:S02]  /*2e9e0*/  IMAD.MOV.U32 R21, RZ, RZ, R2 ;  /* 0x000000ffff157224 */ /* 0x000fe400078e0002 */
[----:B0-----:R-:W-:Y:S01]  /*2e9f0*/  IMAD.MOV.U32 R3, RZ, RZ, R4 ;  /* 0x000000ffff037224 */ /* 0x001fe200078e0004 */
[----:B------:R-:W-:Y:S01]  /*2ea00*/  STL.64 [R1+0x58], R6 ;  /* 0x0000580601007387 */ /* 0x000fe20000100a00 */
[----:B------:R-:W-:Y:S02]  /*2ea10*/  IMAD.MOV.U32 R2, RZ, RZ, R5 ;  /* 0x000000ffff027224 */ /* 0x000fe400078e0005 */
[----:B------:R-:W0:Y:S03]  /*2ea20*/  LDSM.16.M88.4 R4, [R0+0x5c00] ;  /* 0x005c00000004783b */ /* 0x000e260000000200 */
[----:B------:R-:W-:Y:S01]  /*2ea30*/  STL [R1+0x1b20], R2 ;  /* 0x001b200201007387 */ /* 0x000fe20000100800 */
[----:B------:R-:W-:Y:S02]  /*2ea40*/  STL [R1+0x1b1c], R3 ;  /* 0x001b1c0301007387 */ /* 0x000fe40000100800 */
[----:B0-----:R-:W-:Y:S01]  /*2ea50*/  IMAD.MOV.U32 R8, RZ, RZ, R5 ;  /* 0x000000ffff087224 */ /* 0x001fe200078e0005 */
[----:B------:R-:W-:Y:S01]  /*2ea60*/  STL.64 [R1+0x48], R6 ;  /* 0x0000480601007387 */ /* 0x000fe20000100a00 */
[----:B------:R-:W-:-:S02]  /*2ea70*/  IMAD.MOV.U32 R28, RZ, RZ, R4 ;  /* 0x000000ffff1c7224 */ /* 0x000fc400078e0004 */
[----:B------:R-:W0:Y:S04]  /*2ea80*/  LDSM.16.M88.4 R4, [R0+0x6000] ;  /* 0x006000000004783b */ /* 0x000e280000000200 */
[----:B0-----:R-:W-:Y:S01]  /*2ea90*/  IMAD.MOV.U32 R2, RZ, RZ, R4 ;  /* 0x000000ffff027224 */ /* 0x001fe200078e0004 */
[----:B------:R-:W-:Y:S01]  /*2eaa0*/  STL.64 [R1+0x38], R6 ;  /* 0x0000380601007387 */ /* 0x000fe20000100a00 */
[----:B------:R-:W-:Y:S02]  /*2eab0*/  IMAD.MOV.U32 R3, RZ, RZ, R5 ;  /* 0x000000ffff037224 */ /* 0x000fe400078e0005 */
[----:B------:R-:W0:Y:S02]  /*2eac0*/  LDSM.16.M88.4 R4, [R0+0x6800] ;  /* 0x006800000004783b */ /* 0x000e240000000200 */
[----:B0-----:R-:W-:Y:S02]  /*2ead0*/  STL.64 [R1+0x1b10], R6 ;  /* 0x001b100601007387 */ /* 0x001fe40000100a00 */
[----:B------:R0:W-:Y:S02]  /*2eae0*/  STL.64 [R1+0x1b08], R4 ;  /* 0x001b080401007387 */ /* 0x0001e40000100a00 */
[----:B0-----:R-:W2:Y:S01]  /*2eaf0*/  LDL.LU.64 R4, [R1+0x320] ;  /* 0x0003200001047983 */ /* 0x001ea20000300a00 */
[----:B------:R-:W2:Y:S01]  /*2eb00*/  LDL.LU.64 R6, [R1+0x328] ;  /* 0x0003280001067983 */ /* 0x000ea20000300a00 */
[-C--:B---3--:R-:W-:Y:S11]  /*2eb10*/  HMMA.16816.F32 R16, R12, R20.reuse, R16 ;  /* 0x000000140c10723c */ /* 0x088ff60000001810 */
        /* <DEDUP_REMOVED lines=11> */
[----:B------:R1:W-:Y:S03]  /*2ebd0*/  STL.64 [R1+0x328], R22 ;  /* 0x0003281601007387 */ /* 0x0003e60000100a00 */
[----:B0-----:R-:W3:Y:S01]  /*2ebe0*/  LDL.LU.64 R20, [R1+0x4f0] ;  /* 0x0004f00001147983 */ /* 0x001ee20000300a00 */
[----:B-1----:R-:W4:Y:S03]  /*2ebf0*/  LDL.LU.64 R22, [R1+0x4f8] ;  /* 0x0004f80001167983 */ /* 0x002f260000300a00 */
[----:B----4-:R0:W-:Y:S01]  /*2ec00*/  STL.64 [R1+0x1af0], R22 ;  /* 0x001af01601007387 */ /* 0x0101e20000100a00 */
[----:B---3--:R1:W-:Y:S02]  /*2ec10*/  STL.64 [R1+0x1ae8], R20 ;  /* 0x001ae81401007387 */ /* 0x0083e40000100a00 */
[----:B0-----:R-:W-:-:S02]  /*2ec20*/  IMAD.MOV.U32 R22, RZ, RZ, R8 ;  /* 0x000000ffff167224 */ /* 0x001fc400078e0008 */
[----:B------:R-:W-:Y:S02]  /*2ec30*/  IMAD.MOV.U32 R23, RZ, RZ, R9 ;  /* 0x000000ffff177224 */ /* 0x000fe400078e0009 */
[----:B-1----:R-:W-:Y:S02]  /*2ec40*/  IMAD.MOV.U32 R20, RZ, RZ, R11 ;  /* 0x000000ffff147224 */ /* 0x002fe400078e000b */
[----:B------:R-:W-:Y:S01]  /*2ec50*/  IMAD.MOV.U32 R21, RZ, RZ, R10 ;  /* 0x000000ffff157224 */ /* 0x000fe200078e000a */
[----:B------:R-:W3:Y:S01]  /*2ec60*/  LDL.LU.64 R8, [R1+0x300] ;  /* 0x0003000001087983 */ /* 0x000ee20000300a00 */
[----:B------:R-:W4:Y:S05]  /*2ec70*/  LDL.LU.64 R10, [R1+0x308] ;  /* 0x00030800010a7983 */ /* 0x000f2a0000300a00 */
[----:B--2---:R-:W-:Y:S01]  /*2ec80*/  HMMA.16816.F32 R4, R12, R20, R4 ;  /* 0x000000140c04723c */ /* 0x004fe20000001804 */
[----:B----4-:R-:W-:Y:S01]  /*2ec90*/  STL.64 [R1+0x1b00], R10 ;  /* 0x001b000a01007387 */ /* 0x010fe20000100a00 */
[----:B---3--:R0:W-:Y:S03]  /*2eca0*/  STL.64 [R1+0x1af8], R8 ;  /* 0x001af80801007387 */ /* 0x0081e60000100a00 */
[----:B0-----:R-:W2:Y:S01]  /*2ecb0*/  LDL.LU.64 R8, [R1+0x310] ;  /* 0x0003100001087983 */ /* 0x001ea20000300a00 */
[----:B------:R-:W2:Y:S02]  /*2ecc0*/  LDL.LU.64 R10, [R1+0x318] ;  /* 0x00031800010a7983 */ /* 0x000ea40000300a00 */
[----:B------:R-:W-:Y:S02]  /*2ecd0*/  STL.64 [R1+0x28], R26 ;  /* 0x0000281a01007387 */ /* 0x000fe40000100a00 */
[----:B------:R0:W-:Y:S02]  /*2ece0*/  STL.64 [R1+0x1a20], R24 ;  /* 0x001a201801007387 */ /* 0x0001e40000100a00 */
[----:B0-----:R-:W-:-:S02]  /*2ecf0*/  IMAD.MOV.U32 R24, RZ, RZ, R2 ;  /* 0x000000ffff187224 */ /* 0x001fc400078e0002 */
[----:B------:R-:W-:Y:S01]  /*2ed00*/  IMAD.MOV.U32 R25, RZ, RZ, R3 ;  /* 0x000000ffff197224 */ /* 0x000fe200078e0003 */
[----:B------:R-:W3:Y:S01]  /*2ed10*/  LDL.LU R2, [R1+0x1b20] ;  /* 0x001b200001027983 */ /* 0x000ee20000300800 */
[----:B------:R-:W4:Y:S03]  /*2ed20*/  LDL.LU R3, [R1+0x1b1c] ;  /* 0x001b1c0001037983 */ /* 0x000f260000300800 */
[----:B------:R0:W-:Y:S02]  /*2ed30*/  STL.64 [R1+0x1a48], R24 ;  /* 0x001a481801007387 */ /* 0x0001e40000100a00 */
[----:B0-----:R-:W-:Y:S02]  /*2ed40*/  IMAD.MOV.U32 R24, RZ, RZ, R28 ;  /* 0x000000ffff187224 */ /* 0x001fe400078e001c */
[----:B------:R-:W-:Y:S01]  /*2ed50*/  IMAD.MOV.U32 R25, RZ, RZ, R22 ;  /* 0x000000ffff197224 */ /* 0x000fe200078e0016 */
[----:B------:R-:W3:Y:S04]  /*2ed60*/  LDL.LU R28, [R1+0x1b18] ;  /* 0x001b1800011c7983 */ /* 0x000ee80000300800 */
[----:B------:R-:W-:Y:S01]  /*2ed70*/  STL.64 [R1+0x1a70], R24 ;  /* 0x001a701801007387 */ /* 0x000fe20000100a00 */
[----:B------:R-:W-:Y:S02]  /*2ed80*/  STL.64 [R1+0x500], R4 ;  /* 0x0005000401007387 */ /* 0x000fe40000100a00 */
[----:B------:R0:W-:Y:S02]  /*2ed90*/  STL.64 [R1+0x508], R6 ;  /* 0x0005080601007387 */ /* 0x0001e40000100a00 */
[----:B0-----:R-:W3:Y:S01]  /*2eda0*/  LDL.LU.64 R6, [R1+0x1b10] ;  /* 0x001b100001067983 */ /* 0x001ee20000300a00 */
[----:B------:R-:W4:Y:S02]  /*2edb0*/  LDL.LU.64 R4, [R1+0x1b08] ;  /* 0x001b080001047983 */ /* 0x000f240000300a00 */
[----:B------:R-:W-:-:S02]  /*2edc0*/  IMAD.MOV.U32 R24, RZ, RZ, R23 ;  /* 0x000000ffff187224 */ /* 0x000fc400078e0017 */
[----:B--2---:R-:W-:Y:S01]  /*2edd0*/  HMMA.16816.F32 R20, R16, R20, R8 ;  /* 0x000000141014723c */ /* 0x004fe20000001808 */
[----:B---3--:R-:W-:Y:S01]  /*2ede0*/  STL.64 [R1+0x18], R6 ;  /* 0x0000180601007387 */ /* 0x008fe20000100a00 */
[----:B----4-:R0:W-:Y:S03]  /*2edf0*/  STL.64 [R1+0x1a08], R4 ;  /* 0x001a080401007387 */ /* 0x0101e60000100a00 */
[----:B0-----:R-:W2:Y:S01]  /*2ee00*/  LDL.LU.64 R4, [R1+0x4e0] ;  /* 0x0004e00001047983 */ /* 0x001ea20000300a00 */
[----:B------:R-:W2:Y:S02]  /*2ee10*/  LDL.LU.64 R6, [R1+0x4e8] ;  /* 0x0004e80001067983 */ /* 0x000ea40000300a00 */
[----:B------:R-:W3:Y:S02]  /*2ee20*/  LDL.LU.64 R10, [R1+0x1b00] ;  /* 0x001b0000010a7983 */ /* 0x000ee40000300a00 */
[----:B------:R-:W3:Y:S11]  /*2ee30*/  LDL.LU.64 R8, [R1+0x1af8] ;  /* 0x001af80001087983 */ /* 0x000ef60000300a00 */
[----:B------:R-:W-:Y:S02]  /*2ee40*/  @!UPT UIADD3 URZ, URZ, URZ, URZ ;  /* 0x0000003f3f3ff290 */ /* 0x000fe4000fffe03f */
[----:B------:R-:W-:Y:S01]  /*2ee50*/  STL.64 [R1+0x310], R20 ;  /* 0x0003101401007387 */ /* 0x000fe20000100a00 */
[----:B------:R0:W-:Y:S03]  /*2ee60*/  STL.64 [R1+0x318], R22 ;  /* 0x0003181601007387 */ /* 0x0001e60000100a00 */
[----:B0-----:R-:W4:Y:S01]  /*2ee70*/  LDL.LU.64 R22, [R1+0x1af0] ;  /* 0x001af00001167983 */ /* 0x001f220000300a00 */
[----:B------:R-:W4:Y:S02]  /*2ee80*/  LDL.LU.64 R20, [R1+0x1ae8] ;  /* 0x001ae80001147983 */ /* 0x000f240000300a00 */
[----:B------:R-:W-:-:S07]  /*2ee90*/  IMAD.MOV.U32 R25, RZ, RZ, R29 ;  /* 0x000000ffff197224 */ /* 0x000fce00078e001d */
[-C--:B----4-:R-:W-:Y:S11]  /*2eea0*/  HMMA.16816.F32 R20, R12, R24.reuse, R20 ;  /* 0x000000180c14723c */ /* 0x090ff60000001814 */
[----:B------:R-:W-:Y:S11]  /*2eeb0*/  @!UPT UIADD3 URZ, URZ, URZ, URZ ;  /* 0x0000003f3f3ff290 */ /* 0x000ff6000fffe03f */
[----:B------:R-:W-:Y:S01]  /*2eec0*/  @!UPT UIADD3 URZ, URZ, URZ, URZ ;  /* 0x0000003f3f3ff290 */ /* 0x000fe2000fffe03f */
[----:B------:R0:W-:Y:S01]  /*2eed0*/  STL.64 [R1+0x4f0], R20 ;  /* 0x0004f01401007387 */ /* 0x0001e20000100a00 */
[----:B------:R-:W-:Y:S03]  /*2eee0*/  STL.64 [R1+0x4f8], R22 ;  /* 0x0004f81601007387 */ /* 0x000fe60000100a00 */
[----:B0-----:R-:W2:Y:S01]  /*2eef0*/  LDL.LU.64 R20, [R1+0x1ae0] ;  /* 0x001ae00001147983 */ /* 0x001ea20000300a00 */
[----:B---3--:R-:W-:Y:S01]  /*2ef00*/  HMMA.16816.F32 R24, R16, R24, R8 ;  /* 0x000000181018723c */ /* 0x008fe20000001808 */
[----:B------:R-:W3:Y:S11]  /*2ef10*/  LDL.LU.64 R8, [R1+0x1ad8] ;  /* 0x001ad80001087983 */ /* 0x000ef60000300a00 */
[----:B------:R-:W-:Y:S11]  /*2ef20*/  @!UPT UIADD3 URZ, URZ, URZ, URZ ;  /* 0x0000003f3f3ff290 */ /* 0x000ff6000fffe03f */
[----:B------:R0:W-:Y:S01]  /*2ef30*/  STL.64 [R1+0x300], R24 ;  /* 0x0003001801007387 */ /* 0x0001e20000100a00 */
[----:B------:R-:W-:Y:S02]  /*2ef40*/  STL.64 [R1+0x308], R26 ;  /* 0x0003081a01007387 */ /* 0x000fe40000100a00 */
[----:B0-----:R-:W-:Y:S02]  /*2ef50*/  IMAD.MOV.U32 R24, RZ, RZ, R3 ;  /* 0x000000ffff187224 */ /* 0x001fe400078e0003 */
[----:B------:R-:W-:-:S05]  /*2ef60*/  IMAD.MOV.U32 R25, RZ, RZ, R2 ;  /* 0x000000ffff197224 */ /* 0x000fca00078e0002 */
[----:B------:R3:W-:Y:S01]  /*2ef70*/  STL.64 [R1+0x1a98], R24 ;  /* 0x001a981801007387 */ /* 0x0007e20000100a00 */
[----:B--2---:R-:W-:Y:S01]  /*2ef80*/  HMMA.16816.F32 R4, R12, R20, R4 ;  /* 0x000000140c04723c */ /* 0x004fe20000001804 */
[----:B---3--:R-:W-:Y:S02]  /*2ef90*/  IMAD.MOV.U32 R24, RZ, RZ, R9 ;  /* 0x000000ffff187224 */ /* 0x008fe400078e0009 */
[----:B------:R-:W-:Y:S11]  /*2efa0*/  IMAD.MOV.U32 R25, RZ, RZ, R8 ;  /* 0x000000ffff197224 */ /* 0x000ff600078e0008 */
[----:B------:R-:W-:Y:S09]  /*2efb0*/  @!UPT UIADD3 URZ, URZ, URZ, URZ ;  /* 0x0000003f3f3ff290 */ /* 0x000ff2000fffe03f */
[----:B------:R-:W-:Y:S01]  /*2efc0*/  STL.64 [R1+0x4e0], R4 ;  /* 0x0004e00401007387 */ /* 0x000fe20000100a00 */
[----:B------:R-:W-:Y:S02]  /*2efd0*/  STL.64 [R1+0x4e8], R6 ;  /* 0x0004e80601007387 */ /* 0x000fe40000100a00 */
[----:B------:R-:W-:Y:S02]  /*2efe0*/  STL.64 [R1+0x1ac8], R14 ;  /* 0x001ac80e01007387 */ /* 0x000fe40000100a00 */
[----:B------:R-:W-:Y:S01]  /*2eff0*/  STL.64 [R1+0x1ac0], R12 ;  /* 0x001ac00c01007387 */ /* 0x000fe20000100a00 */
        /* <DEDUP_REMOVED lines=50> */
[----:B------:R-:W2:Y:S08]  /*2f320*/  LDL.LU.64 R24, [R1+0x1ad0] ;  /* 0x001ad00001187983 */ /* 0x000eb00000300a00 */
[----:B------:R-:W-:Y:S01]  /*2f330*/  STL.64 [R1+0x2f0], R12 ;  /* 0x0002f00c01007387 */ /* 0x000fe20000100a00 */
[----:B------:R0:W-:Y:S04]  /*2f340*/  STL.64 [R1+0x2f8], R14 ;  /* 0x0002f80e01007387 */ /* 0x0001e80000100a00 */
        /* <DEDUP_REMOVED lines=56> */
[----:B------:R-:W-:Y:S03]  /*2f6d0*/  STL [R1+0x2b8], R26 ;  /* 0x0002b81a01007387 */ /* 0x000fe60000100800 */
[----:B0-----:R-:W2:Y:S01]  /*2f6e0*/  LDL.LU.64 R24, [R1+0x1a20] ;  /* 0x001a200001187983 */ /* 0x001ea20000300a00 */
[----:B------:R-:W-:-:S05]  /*2f6f0*/  IMAD.MOV.U32 R2, RZ, RZ, R27 ;  /* 0x000000ffff027224 */ /* 0x000fca00078e001b */
[----:B------:R-:W-:Y:S01]  /*2f700*/  STL [R1+0x1450], R2 ;  /* 0x0014500201007387 */ /* 0x000fe20000100800 */
        /* <DEDUP_REMOVED lines=10> */
[----:B------:R-:W-:Y:S01]  /*2f7b0*/  @!UPT UIADD3 URZ, URZ, URZ, URZ ;  /* 0x0000003f3f3ff290 */ /* 0x000fe2000fffe03f */
[----:B------:R-:W-:Y:S01]  /*2f7c0*/  IMAD.MOV.U32 R2, RZ, RZ, R26 ;  /* 0x000000ffff027224 */ /* 0x000fe200078e001a */
[----:B------:R-:W-:Y:S01]  /*2f7d0*/  STL.64 [R1+0x2a0], R24 ;  /* 0x0002a01801007387 */ /* 0x000fe20000100a00 */
[----:B------:R-:W-:Y:S02]  /*2f7e0*/  STL [R1+0x2ac], R27 ;  /* 0x0002ac1b01007387 */ /* 0x000fe40000100800 */
[----:B------:R-:W0:Y:S01]  /*2f7f0*/  LDSM.16.M88.4 R24, [R0+0x7000] ;  /* 0x007000000018783b */ /* 0x000e220000000200 */
[----:B------:R1:W-:Y:S01]  /*2f800*/  STL [R1+0x1454], R2 ;  /* 0x0014540201007387 */ /* 0x0003e20000100800 */
[-C--:B---3--:R-:W-:Y:S08]  /*2f810*/  HMMA.16816.F32 R20, R12, R4.reuse, R20 ;  /* 0x000000040c14723c */ /* 0x088ff00000001814 */
[----:B----4-:R-:W-:Y:S01]  /*2f820*/  HMMA.16816.F32 R4, R16, R4, R8 ;  /* 0x000000041004723c */ /* 0x010fe20000001808 */
[----:B------:R-:W-:Y:S11]  /*2f830*/  LDSM.16.M88.4 R8, [R0+0x7800] ;  /* 0x007800000008783b */ /* 0x000ff60000000200 */
[----:B------:R-:W-:Y:S11]  /*2f840*/  @!UPT UIADD3 URZ, URZ, URZ, URZ ;  /* 0x0000003f3f3ff290 */ /* 0x000ff6000fffe03f */
[----:B------:R-:W-:Y:S01]  /*2f850*/  STL [R1+0x290], R4 ;  /* 0x0002900401007387 */ /* 0x000fe20000100800 */
[----:B------:R-:W-:Y:S02]  /*2f860*/  STL.64 [R1+0x480], R20 ;  /* 0x0004801401007387 */ /* 0x000fe40000100a00 */
[----:B------:R-:W-:Y:S02]  /*2f870*/  STL.64 [R1+0x488], R22 ;  /* 0x0004881601007387 */ /* 0x000fe40000100a00 */
[----:B------:R-:W-:Y:S01]  /*2f880*/  STL.64 [R1+0x298], R6 ;  /* 0x0002980601007387 */ /* 0x000fe20000100a00 */
[----:B------:R-:W-:Y:S01]  /*2f890*/  STL.64 [R1+0x19a8], R18 ;  /* 0x0019a81201007387 */ /* 0x000fe20000100a00 */
[----:B------:R2:W-:Y:S02]  /*2f8a0*/  STL.64 [R1+0x19a0], R16 ;  /* 0x0019a01001007387 */ /* 0x0005e40000100a00 */
[----:B-1----:R-:W-:Y:S01]  /*2f8b0*/  IMAD.MOV.U32 R2, RZ, RZ, R5 ;  /* 0x000000ffff027224 */ /* 0x002fe200078e0005 */
[----:B------:R-:W-:Y:S04]  /*2f8c0*/  LDSM.16.M88.4 R20, [R0+0x7400] ;  /* 0x007400000014783b */ /* 0x000fe80000000200 */
[----:B------:R-:W1:Y:S04]  /*2f8d0*/  LDSM.16.M88.4 R4, [R0+0x6c00] ;  /* 0x006c00000004783b */ /* 0x000e680000000200 */
[----:B--2---:R-:W2:Y:S01]  /*2f8e0*/  LDL.LU.64 R16, [R1+0x5d0] ;  /* 0x0005d00001107983 */ /* 0x004ea20000300a00 */
[----:B------:R-:W3:Y:S03]  /*2f8f0*/  LDL.LU.64 R18, [R1+0x5d8] ;  /* 0x0005d80001127983 */ /* 0x000ee60000300a00 */
[----:B---3--:R-:W-:Y:S01]  /*2f900*/  STL.64 [R1+0x19c0], R18 ;  /* 0x0019c01201007387 */ /* 0x008fe20000100a00 */
[----:B--2---:R2:W-:Y:S03]  /*2f910*/  STL.64 [R1+0x19b8], R16 ;  /* 0x0019b81001007387 */ /* 0x0045e60000100a00 */
        /* <DEDUP_REMOVED lines=13> */
[----:B------:R-:W2:Y:S02]  /*2f9f0*/  LDL.LU.64 R18, [R1+0x478] ;  /* 0x0004780001127983 */ /* 0x000ea40000300a00 */
[----:B------:R-:W-:Y:S02]  /*2fa00*/  STL [R1+0x1458], R2 ;  /* 0x0014580201007387 */ /* 0x000fe40000100800 */
[----:B0-----:R-:W-:Y:S01]  /*2fa10*/  STL.64 [R1+0x1a00], R26 ;  /* 0x001a001a01007387 */ /* 0x001fe20000100a00 */
[----:B-1----:R-:W-:Y:S01]  /*2fa20*/  STL.64 [R1], R4 ;  /* 0x0000000401007387 */ /* 0x002fe20000100a00 */
[----:B------:R-:W-:Y:S02]  /*2fa30*/  STL.64 [R1+0x8], R6 ;  /* 0x0000080601007387 */ /* 0x000fe40000100a00 */
[----:B------:R0:W-:Y:S02]  /*2fa40*/  STL.64 [R1+0x19f8], R24 ;  /* 0x0019f81801007387 */ /* 0x0001e40000100a00 */
[----:B------:R-:W1:Y:S01]  /*2fa50*/  LDSM.16.M88.4 R4, [R0+0x7c00] ;  /* 0x007c00000004783b */ /* 0x000e620000000200 */
[----:B0-----:R-:W2:Y:S03]  /*2fa60*/  LDL.LU.64 R24, [R1] ;  /* 0x0000000001187983 */ /* 0x001ea60000300a00 */
[----:B------:R0:W-:Y:S02]  /*2fa70*/  STL [R1+0x12e4], R0 ;  /* 0x0012e40001007387 */ /* 0x0001e40000100800 */
[----:B0-----:R-:W3:Y:S01]  /*2fa80*/  LDL R0, [R1+0xe90] ;  /* 0x000e900001007983 */ /* 0x001ee20000100800 */
[----:B------:R-:W4:Y:S01]  /*2fa90*/  LDL.LU.64 R26, [R1+0x1a00] ;  /* 0x001a0000011a7983 */ /* 0x000f220000300a00 */
[----:B--2---:R-:W-:Y:S01]  /*2faa0*/  HMMA.16816.F32 R16, R12, R24, R16 ;  /* 0x000000180c10723c */ /* 0x004fe20000001810 */
[----:B------:R-:W-:-:S02]  /*2fab0*/  IMAD.MOV.U32 R29, RZ, RZ, R24 ;  /* 0x000000ffff1d7224 */ /* 0x000fc400078e0018 */
[----:B------:R-:W-:Y:S02]  /*2fac0*/  IMAD.MOV.U32 R3, RZ, RZ, R25 ;  /* 0x000000ffff037224 */ /* 0x000fe400078e0019 */
[----:B------:R-:W2:Y:S11]  /*2fad0*/  LDL.LU.64 R24, [R1+0x19f8] ;  /* 0x0019f80001187983 */ /* 0x000eb60000300a00 */
[----:B------:R-:W-:Y:S07]  /*2fae0*/  @!UPT UIADD3 URZ, URZ, URZ, URZ ;  /* 0x0000003f3f3ff290 */ /* 0x000fee000fffe03f */
[----:B------:R-:W-:Y:S01]  /*2faf0*/  STL.64 [R1+0x470], R16 ;  /* 0x0004701001007387 */ /* 0x000fe20000100a00 */
[----:B------:R0:W-:Y:S02]  /*2fb00*/  STL [R1+0x478], R18 ;  /* 0x0004781201007387 */ /* 0x0001e40000100800 */
[----:B------:R-:W-:Y:S02]  /*2fb10*/  IMAD.MOV.U32 R2, RZ, RZ, R19 ;  /* 0x000000ffff027224 */ /* 0x000fe400078e0013 */
[----:B0-----:R-:W2:Y:S01]  /*2fb20*/  LDL.LU.64 R18, [R1+0x19f0] ;  /* 0x0019f00001127983 */ /* 0x001ea20000300a00 */
[----:B------:R-:W2:Y:S02]  /*2fb30*/  LDL.LU.64 R16, [R1+0x19e8] ;  /* 0x0019e80001107983 */ /* 0x000ea40000300a00 */
[----:B------:R-:W-:Y:S01]  /*2fb40*/  STL [R1+0x17c0], R2 ;  /* 0x0017c00201007387 */ /* 0x000fe20000100800 */
[C---:B--2---:R-:W-:Y:S11]  /*2fb50*/  HMMA.16816.F32 R16, R12.reuse, R24, R16 ;  /* 0x000000180c10723c */ /* 0x044ff60000001810 */
[----:B------:R-:W-:Y:S11]  /*2fb60*/  @!UPT UIADD3 URZ, URZ, URZ, URZ ;  /* 0x0000003f3f3ff290 */ /* 0x000ff6000fffe03f */
[----:B------:R-:W-:Y:S01]  /*2fb70*/  @!UPT UIADD3 URZ, URZ, URZ, URZ ;  /* 0x0000003f3f3ff290 */ /* 0x000fe2000fffe03f */
[----:B------:R-:W-:Y:S01]  /*2fb80*/  STL.64 [R1+0x460], R16 ;  /* 0x0004601001007387 */ /* 0x000fe20000100a00 */
[----:B------:R0:W-:Y:S03]  /*2fb90*/  STL.64 [R1+0x468], R18 ;  /* 0x0004681201007387 */ /* 0x0001e60000100a00 */
[----:B0-----:R-:W2:Y:S01]  /*2fba0*/  LDL.LU.64 R18, [R1+0x19e0] ;  /* 0x0019e00001127983 */ /* 0x001ea20000300a00 */
[----:B------:R-:W2:Y:S02]  /*2fbb0*/  LDL.LU.64 R16, [R1+0x19d8] ;  /* 0x0019d80001107983 */ /* 0x000ea40000300a00 */
[C---:B--2---:R-:W-:Y:S11]  /*2fbc0*/  HMMA.16816.F32 R16, R12.reuse, R20, R16 ;  /* 0x000000140c10723c */ /* 0x044ff60000001810 */
        /* <DEDUP_REMOVED lines=8> */
[----:B--2---:R-:W-:Y:S11]  /*2fc50*/  HMMA.16816.F32 R16, R12, R8, R16 ;  /* 0x000000080c10723c */ /* 0x004ff60000001810 */
[----:B------:R-:W-:Y:S11]  /*2fc60*/  @!UPT UIADD3 URZ, URZ, URZ, URZ ;  /* 0x0000003f3f3ff290 */ /* 0x000ff6000fffe03f */
[----:B------:R-:W-:Y:S01]  /*2fc70*/  @!UPT UIADD3 URZ, URZ, URZ, URZ ;  /* 0x0000003f3f3ff290 */ /* 0x000fe2000fffe03f */
[----:B------:R-:W-:Y:S01]  /*2fc80*/  STL.64 [R1+0x440], R16 ;  /* 0x0004401001007387 */ /* 0x000fe20000100a00 */
[----:B------:R0:W-:Y:S03]  /*2fc90*/  STL.64 [R1+0x448], R18 ;  /* 0x0004481201007387 */ /* 0x0001e60000100a00 */
[----:B0-----:R-:W1:Y:S01]  /*2fca0*/  LDL.LU.64 R18, [R1+0x19c0] ;  /* 0x0019c00001127983 */ /* 0x001e620000300a00 */
[----:B------:R-:W1:Y:S02]  /*2fcb0*/  LDL.LU.64 R16, [R1+0x19b8] ;  /* 0x0019b80001107983 */ /* 0x000e640000300a00 */
[----:B------:R-:W-:Y:S02]  /*2fcc0*/  STL.64 [R1+0x1990], R10 ;  /* 0x0019900a01007387 */ /* 0x000fe40000100a00 */
[----:B------:R0:W-:Y:S02]  /*2fcd0*/  STL.64 [R1+0x1988], R8 ;  /* 0x0019880801007387 */ /* 0x0001e40000100a00 */
[----:B0-----:R-:W-:-:S02]  /*2fce0*/  IMAD.MOV.U32 R8, RZ, RZ, R29 ;  /* 0x000000ffff087224 */ /* 0x001fc400078e001d */
[----:B------:R-:W-:Y:S01]  /*2fcf0*/  IMAD.MOV.U32 R9, RZ, RZ, R3 ;  /* 0x000000ffff097224 */ /* 0x000fe200078e0003 */
[----:B------:R-:W2:Y:S01]  /*2fd00*/  LDL.LU R29, [R1+0x19b4] ;  /* 0x0019b400011d7983 */ /* 0x000ea20000300800 */
[----:B------:R-:W2:Y:S01]  /*2fd10*/  LDL.LU R3, [R1+0x19b0] ;  /* 0x0019b00001037983 */ /* 0x000ea20000300800 */
[----:B-1----:R-:W-:Y:S02]  /*2fd20*/  HMMA.16816.F32 R12, R12, R4, R16 ;  /* 0x000000040c0c723c */ /* 0x002fe40000001810 */
[----:B------:R-:W2:Y:S01]  /*2fd30*/  LDL.LU.64 R18, [R1+0x19a8] ;  /* 0x0019a80001127983 */ /* 0x000ea20000300a00 */
[----:B------:R-:W2:Y:S11]  /*2fd40*/  LDL.LU.64 R16, [R1+0x19a0] ;  /* 0x0019a00001107983 */ /* 0x000eb60000300a00 */
[----:B------:R-:W-:Y:S09]  /*2fd50*/  @!UPT UIADD3 URZ, URZ, URZ, URZ ;  /* 0x0000003f3f3ff290 */ /* 0x000ff2000fffe03f */
[----:B------:R-:W-:Y:S01]  /*2fd60*/  STL.64 [R1+0x210], R12 ;  /* 0x0002100c01007387 */ /* 0x000fe20000100a00 */
[----:B------:R-:W-:Y:S02]  /*2fd70*/  STL [R1+0x218], R14 ;  /* 0x0002180e01007387 */ /* 0x000fe40000100800 */
[----:B------:R-:W-:Y:S02]  /*2fd80*/  IMAD.MOV.U32 R2, RZ, RZ, R15 ;  /* 0x000000ffff027224 */ /* 0x000fe400078e000f */
[----:B---3--:R-:W0:Y:S01]  /*2fd90*/  LDSM.16.MT88.4 R12, [R0+0x8400] ;  /* 0x00840000000c783b */ /* 0x008e220000004200 */
[----:B------:R-:W-:Y:S02]  /*2fda0*/  STL.64 [R1+0x1980], R6 ;  /* 0x0019800601007387 */ /* 0x000fe40000100a00 */
[----:B------:R1:W-:Y:S02]  /*2fdb0*/  STL.64 [R1+0x1978], R4 ;  /* 0x0019780401007387 */ /* 0x0003e40000100a00 */
[----:B-1----:R-:W3:Y:S01]  /*2fdc0*/  LDL.LU.64 R4, [R1+0x1f0] ;  /* 0x0001f00001047983 */ /* 0x002ee20000300a00 */
[----:B------:R-:W3:Y:S03]  /*2fdd0*/  LDL.LU.64 R6, [R1+0x1f8] ;  /* 0x0001f80001067983 */ /* 0x000ee60000300a00 */
[----:B0-----:R-:W-:Y:S01]  /*2fde0*/  STL.64 [R1+0x1970], R14 ;  /* 0x0019700e01007387 */ /* 0x001fe20000100a00 */
[----:B------:R0:W-:Y:S03]  /*2fdf0*/  STL.64 [R1+0x1968], R12 ;  /* 0x0019680c01007387 */ /* 0x0001e60000100a00 */
[----:B0-----:R-:W2:Y:S01]  /*2fe00*/  LDL.LU.64 R12, [R1+0x200] ;  /* 0x00020000010c7983 */ /* 0x001ea20000300a00 */
[----:B------:R-:W2:Y:S02]  /*2fe10*/  LDL.LU.64 R14, [R1+0x208] ;  /* 0x00020800010e7983 */ /* 0x000ea40000300a00 */
[C---:B--2---:R-:W-:Y:S08]  /*2fe20*/  HMMA.16816.F32 R8, R16.reuse, R8, R12 ;  /* 0x000000081008723c */ /* 0x044ff0000000180c */
[----:B---3--:R-:W-:Y:S11]  /*2fe30*/  HMMA.16816.F32 R12, R16, R24, R4 ;  /* 0x00000018100c723c */ /* 0x008ff60000001804 */
[----:B------:R-:W-:Y:S04]  /*2fe40*/  @!UPT UIADD3 URZ, URZ, URZ, URZ ;  /* 0x0000003f3f3ff290 */ /* 0x000fe8000fffe03f */
[----:B------:R0:W-:Y:S01]  /*2fe50*/  STL.64 [R1+0x200], R8 ;  /* 0x0002000801007387 */ /* 0x0001e20000100a00 */
[----:B------:R1:W-:Y:S02]  /*2fe60*/  STL [R1+0x208], R10 ;  /* 0x0002080a01007387 */ /* 0x0003e40000100800 */
[----:B------:R-:W-:Y:S01]  /*2fe70*/  IMAD.MOV.U32 R0, RZ, RZ, R11 ;  /* 0x000000ffff007224 */ /* 0x000fe200078e000b */
[----:B0-----:R-:W2:Y:S01]  /*2fe80*/  LDL.LU.64 R8, [R1+0x1e0] ;  /* 0x0001e00001087983 */ /* 0x001ea20000300a00 */
[----:B-1----:R-:W2:Y:S03]  /*2fe90*/  LDL.LU.64 R10, [R1+0x1e8] ;  /* 0x0001e800010a7983 */ /* 0x002ea60000300a00 */
[----:B------:R-:W-:Y:S02]  /*2fea0*/  STL [R1+0x145c], R0 ;  /* 0x00145c0001007387 */ /* 0x000fe40000100800 */
[----:B------:R-:W3:Y:S01]  /*2feb0*/  LDL.LU.64 R4, [R1+0x1d0] ;  /* 0x0001d00001047983 */ /* 0x000ee20000300a00 */
[----:B------:R-:W3:Y:S01]  /*2fec0*/  LDL.LU.64 R6, [R1+0x1d8] ;  /* 0x0001d80001067983 */ /* 0x000ee20000300a00 */
[----:B------:R0:W-:Y:S02]  /*2fed0*/  STL.64 [R1+0x1f0], R12 ;  /* 0x0001f00c01007387 */ /* 0x0001e40000100a00 */
[----:B------:R1:W-:Y:S01]  /*2fee0*/  STL.64 [R1+0x1f8], R14 ;  /* 0x0001f80e01007387 */ /* 0x0003e20000100a00 */
[----:B0-----:R-:W3:Y:S01]  /*2fef0*/  LDL.LU.64 R12, [R1+0x1c0] ;  /* 0x0001c000010c7983 */ /* 0x001ee20000300a00 */
[----:B-1----:R-:W3:Y:S02]  /*2ff00*/  LDL.LU.64 R14, [R1+0x1c8] ;  /* 0x0001c800010e7983 */ /* 0x002ee40000300a00 */
[----:B----4-:R0:W-:Y:S02]  /*2ff10*/  STL.64 [R1+0x1940], R26 ;  /* 0x0019401a01007387 */ /* 0x0101e40000100a00 */
[----:B------:R-:W4:Y:S01]  /*2ff20*/  LDL.LU R24, [R1+0x270] ;  /* 0x0002700001187983 */ /* 0x000f220000300800 */
[----:B------:R-:W4:Y:S01]  /*2ff30*/  LDL.LU R25, [R1+0x274] ;  /* 0x0002740001197983 */ /* 0x000f220000300800 */
[----:B0-----:R-:W-:-:S03]  /*2ff40*/  IMAD.MOV.U32 R26, RZ, RZ, R3 ;  /* 0x000000ffff1a7224 */ /* 0x001fc600078e0003 */
[----:B------:R-:W3:Y:S01]  /*2ff50*/  LDL.LU R3, [R1+0x199c] ;  /* 0x00199c0001037983 */ /* 0x000ee20000300800 */
[----:B------:R-:W3:Y:S01]  /*2ff60*/  LDL.LU R27, [R1+0x27c] ;  /* 0x00027c00011b7983 */ /* 0x000ee20000300800 */
[----:B--2---:R-:W-:Y:S11]  /*2ff70*/  HMMA.16816.F32 R8, R16, R20, R8 ;  /* 0x000000141008723c */ /* 0x004ff60000001808 */
[----:B------:R-:W-:Y:S11]  /*2ff80*/  @!UPT UIADD3 URZ, URZ, URZ, URZ ;  /* 0x0000003f3f3ff290 */ /* 0x000ff6000fffe03f */
[----:B------:R-:W-:Y:S02]  /*2ff90*/  @!UPT UIADD3 URZ, URZ, URZ, URZ ;  /* 0x0000003f3f3ff290 */ /* 0x000fe4000fffe03f */
[----:B------:R-:W-:Y:S01]  /*2ffa0*/  IMAD.MOV.U32 R0, RZ, RZ, R11 ;  /* 0x000000ffff007224 */ /* 0x000fe200078e000b */
[----:B---3--:R-:W-:Y:S01]  /*2ffb0*/  STL.64 [R1+0x1958], R26 ;  /* 0x0019581a01007387 */ /* 0x008fe20000100a00 */
[----:B----4-:R0:W-:Y:S03]  /*2ffc0*/  STL.64 [R1+0x1950], R24 ;  /* 0x0019501801007387 */ /* 0x0101e60000100a00 */
[----:B0-----:R-:W2:Y:S01]  /*2ffd0*/  LDL.LU R24, [R1+0x280] ;  /* 0x0002800001187983 */ /* 0x001ea20000300800 */
[----:B------:R-:W2:Y:S02]  /*2ffe0*/  LDL.LU R25, [R1+0x284] ;  /* 0x0002840001197983 */ /* 0x000ea40000300800 */
[----:B------:R-:W2:Y:S02]  /*2fff0*/  LDL.LU R26, [R1+0x288] ;  /* 0x00028800011a7983 */ /* 0x000ea40000300800 */
[----:B------:R-:W-:-:S02]  /*30000*/  IMAD.MOV.U32 R27, RZ, RZ, R3 ;  /* 0x000000ffff1b7224 */ /* 0x000fc400078e0003 */
[----:B------:R-:W3:Y:S01]  /*30010*/  LDL.LU R3, [R1+0x1998] ;  /* 0x0019980001037983 */ /* 0x000ee20000300800 */
[----:B------:R-:W-:Y:S02]  /*30020*/  STL.64 [R1+0x1e0], R8 ;  /* 0x0001e00801007387 */ /* 0x000fe40000100a00 */
[----:B------:R0:W-:Y:S02]  /*30030*/  STL [R1+0x1e8], R10 ;  /* 0x0001e80a01007387 */ /* 0x0001e40000100800 */
[----:B0-----:R-:W4:Y:S01]  /*30040*/  LDL.LU.64 R10, [R1+0x1990] ;  /* 0x00199000010a7983 */ /* 0x001f220000300a00 */
[----:B------:R-:W2:Y:S02]  /*30050*/  LDL.LU.64 R8, [R1+0x1988] ;  /* 0x0019880001087983 */ /* 0x000ea40000300a00 */
[----:B------:R0:W-:Y:S02]  /*30060*/  STL.64 [R1+0x1960], R22 ;  /* 0x0019601601007387 */ /* 0x0001e40000100a00 */
[----:B0-----:R-:W3:Y:S01]  /*30070*/  LDL.LU.64 R22, [R1+0x1b8] ;  /* 0x0001b80001167983 */ /* 0x001ee20000300a00 */
        /* <DEDUP_REMOVED lines=14> */
[----:B0-----:R-:W4:Y:S01]  /*30160*/  LDL R18, [R1+0x198] ;  /* 0x0001980001127983 */ /* 0x001f220000100800 */
[----:B---3--:R-:W-:Y:S02]  /*30170*/  IMAD.MOV.U32 R19, RZ, RZ, R3 ;  /* 0x000000ffff137224 */ /* 0x008fe400078e0003 */
[----:B------:R-:W-:Y:S02]  /*30180*/  IMAD.MOV.U32 R8, RZ, RZ, R22 ;  /* 0x000000ffff087224 */ /* 0x000fe400078e0016 */
[----:B------:R-:W-:Y:S01]  /*30190*/  IMAD.MOV.U32 R4, RZ, RZ, R23 ;  /* 0x000000ffff047224 */ /* 0x000fe200078e0017 */
[C---:B--2---:R-:W-:Y:S11]  /*301a0*/  HMMA.16816.F32 R24, R12.reuse, R22, R24 ;  /* 0x000000160c18723c */ /* 0x044ff60000001818 */
[----:B------:R-:W-:Y:S11]  /*301b0*/  @!UPT UIADD3 URZ, URZ, URZ, URZ ;  /* 0x0000003f3f3ff290 */ /* 0x000ff6000fffe03f */
[----:B------:R-:W-:Y:S02]  /*301c0*/  @!UPT UIADD3 URZ, URZ, URZ, URZ ;  /* 0x0000003f3f3ff290 */ /* 0x000fe4000fffe03f */
[----:B------:R-:W-:Y:S02]  /*301d0*/  IMAD.MOV.U32 R20, RZ, RZ, R25 ;  /* 0x000000ffff147224 */ /* 0x000fe400078e0019 */
[----:B------:R-:W-:Y:S01]  /*301e0*/  IMAD.MOV.U32 R3, RZ, RZ, R24 ;  /* 0x000000ffff037224 */ /* 0x000fe200078e0018 */
[----:B----4-:R0:W-:Y:S04]  /*301f0*/  STL.64 [R1+0x1948], R18 ;  /* 0x0019481201007387 */ /* 0x0101e80000100a00 */
[----:B0-----:R-:W2:Y:S01]  /*30200*/  LDL.LU.64 R18, [R1+0x1a8] ;  /* 0x0001a80001127983 */ /* 0x001ea20000300a00 */
[----:B------:R-:W3:Y:S02]  /*30210*/  LDL.LU.64 R22, [R1+0x1960] ;  /* 0x0019600001167983 */ /* 0x000ee40000300a00 */
[----:B------:R-:W-:Y:S02]  /*30220*/  STL.64 [R1+0x280], R24 ;  /* 0x0002801801007387 */ /* 0x000fe40000100a00 */
[----:B------:R0:W-:Y:S02]  /*30230*/  STL.64 [R1+0x288], R26 ;  /* 0x0002881a01007387 */ /* 0x0001e40000100a00 */
[----:B0-----:R-:W2:Y:S01]  /*30240*/  LDL.LU.64 R26, [R1+0x1958] ;  /* 0x00195800011a7983 */ /* 0x001ea20000300a00 */
[----:B------:R-:W2:Y:S02]  /*30250*/  LDL.LU.64 R24, [R1+0x1950] ;  /* 0x0019500001187983 */ /* 0x000ea40000300a00 */
[----:B------:R-:W-:Y:S02]  /*30260*/  STL [R1+0x12ec], R3 ;  /* 0x0012ec0301007387 */ /* 0x000fe40000100800 */
[----:B------:R-:W-:Y:S01]  /*30270*/  STL [R1+0x12e8], R20 ;  /* 0x0012e81401007387 */ /* 0x000fe20000100800 */
[----:B--2---:R-:W-:Y:S01]  /*30280*/  HMMA.16816.F32 R24, R12, R18, R24 ;  /* 0x000000120c18723c */ /* 0x004fe20000001818 */
[----:B------:R-:W-:-:S02]  /*30290*/  IMAD.MOV.U32 R9, RZ, RZ, R18 ;  /* 0x000000ffff097224 */ /* 0x000fc400078e0012 */
[----:B------:R-:W-:Y:S02]  /*302a0*/  IMAD.MOV.U32 R5, RZ, RZ, R19 ;  /* 0x000000ffff057224 */ /* 0x000fe400078e0013 */
[----:B------:R-:W2:Y:S11]  /*302b0*/  LDL.LU.64 R18, [R1+0x1948] ;  /* 0x0019480001127983 */ /* 0x000eb60000300a00 */
[----:B------:R-:W-:Y:S07]  /*302c0*/  @!UPT UIADD3 URZ, URZ, URZ, URZ ;  /* 0x0000003f3f3ff290 */ /* 0x000fee000fffe03f */
[----:B------:R-:W-:Y:S01]  /*302d0*/  STL.64 [R1+0x270], R24 ;  /* 0x0002701801007387 */ /* 0x000fe20000100a00 */
[----:B------:R0:W-:Y:S03]  /*302e0*/  STL.64 [R1+0x278], R26 ;  /* 0x0002781a01007387 */ /* 0x0001e60000100a00 */
[----:B0-----:R-:W4:Y:S01]  /*302f0*/  LDL.LU.64 R26, [R1+0x1940] ;  /* 0x00194000011a7983 */ /* 0x001f220000300a00 */
[----:B------:R-:W-:Y:S02]  /*30300*/  STL [R1+0x1684], R5 ;  /* 0x0016840501007387 */ /* 0x000fe40000100800 */
[----:B------:R-:W-:Y:S02]  /*30310*/  STL [R1+0x1680], R9 ;  /* 0x0016800901007387 */ /* 0x000fe40000100800 */
[----:B------:R-:W-:Y:S01]  /*30320*/  STL.64 [R1+0x1918], R10 ;  /* 0x0019180a01007387 */ /* 0x000fe20000100a00 */
[----:B------:R0:W-:Y:S04]  /*30330*/  STL [R1+0x1910], R8 ;  /* 0x0019100801007387 */ /* 0x0001e80000100800 */
[----:B0-----:R-:W2:Y:S01]  /*30340*/  LDL.LU R8, [R1+0x260] ;  /* 0x0002600001087983 */ /* 0x001ea20000300800 */
[----:B------:R-:W2:Y:S02]  /*30350*/  LDL.LU R9, [R1+0x264] ;  /* 0x0002640001097983 */ /* 0x000ea40000300800 */
[----:B------:R-:W2:Y:S02]  /*30360*/  LDL.LU R10, [R1+0x268] ;  /* 0x00026800010a7983 */ /* 0x000ea40000300800 */
[----:B------:R-:W2:Y:S01]  /*30370*/  LDL.LU R11, [R1+0x26c] ;  /* 0x00026c00010b7983 */ /* 0x000ea20000300800 */
[----:B------:R-:W-:Y:S01]  /*30380*/  STL [R1+0x12f0], R24 ;  /* 0x0012f01801007387 */ /* 0x000fe20000100800 */
[----:B--2---:R-:W-:Y:S11]  /*30390*/  HMMA.16816.F32 R16, R12, R18, R8 ;  /* 0x000000120c10723c */ /* 0x004ff60000001808 */
[----:B------:R-:W-:Y:S11]  /*303a0*/  @!UPT UIADD3 URZ, URZ, URZ, URZ ;  /* 0x0000003f3f3ff290 */ /* 0x000ff6000fffe03f */
[----:B------:R-:W-:Y:S02]  /*303b0*/  @!UPT UIADD3 URZ, URZ, URZ, URZ ;  /* 0x0000003f3f3ff290 */ /* 0x000fe4000fffe03f */
[----:B------:R-:W-:Y:S01]  /*303c0*/  IMAD.MOV.U32 R25, RZ, RZ, R16 ;  /* 0x000000ffff197224 */ /* 0x000fe200078e0010 */
[----:B------:R-:W-:Y:S01]  /*303d0*/  STL.64 [R1+0x260], R16 ;  /* 0x0002601001007387 */ /* 0x000fe20000100a00 */
[----:B------:R-:W-:Y:S03]  /*303e0*/  STL.64 [R1+0x268], R18 ;  /* 0x0002681201007387 */ /* 0x000fe60000100a00 */
[----:B------:R-:W-:Y:S01]  /*303f0*/  STL [R1+0x12f8], R25 ;  /* 0x0012f81901007387 */ /* 0x000fe20000100800 */
[----:B----4-:R0:W-:Y:S03]  /*30400*/  STL.64 [R1+0x1750], R26 ;  /* 0x0017501a01007387 */ /* 0x0101e60000100a00 */
[----:B0-----:R-:W2:Y:S01]  /*30410*/  LDL.LU.64 R26, [R1+0x108] ;  /* 0x00010800011a7983 */ /* 0x001ea20000300a00 */
[----:B------:R-:W-:-:S03]  /*30420*/  IMAD.MOV.U32 R21, RZ, RZ, R17 ;  /* 0x000000ffff157224 */ /* 0x000fc600078e0011 */
[----:B--2---:R-:W-:Y:S02]  /*30430*/  STL.64 [R1+0x1878], R26 ;  /* 0x0018781a01007387 */ /* 0x004fe40000100a00 */
[----:B------:R0:W-:Y:S02]  /*30440*/  STL [R1+0x12f4], R21 ;  /* 0x0012f41501007387 */ /* 0x0001e40000100800 */
[----:B---3--:R1:W-:Y:S02]  /*30450*/  STL.64 [R1+0x1768], R22 ;  /* 0x0017681601007387 */ /* 0x0083e40000100a00 */
[----:B------:R-:W2:Y:S01]  /*30460*/  LDL.LU R20, [R1+0x570] ;  /* 0x0005700001147983 */ /* 0x000ea20000300800 */
[----:B0-----:R-:W2:Y:S01]  /*30470*/  LDL.LU R21, [R1+0x574] ;  /* 0x0005740001157983 */ /* 0x001ea20000300800 */
[----:B-1----:R-:W-:Y:S02]  /*30480*/  IMAD.MOV.U32 R22, RZ, RZ, R29 ;  /* 0x000000ffff167224 */ /* 0x002fe400078e001d */
[----:B------:R-:W-:Y:S01]  /*30490*/  IMAD.MOV.U32 R23, RZ, RZ, R28 ;  /* 0x000000ffff177224 */ /* 0x000fe200078e001c */
[----:B------:R-:W3:Y:S01]  /*304a0*/  LDL.LU R29, [R1+0x1938] ;  /* 0x00193800011d7983 */ /* 0x000ee20000300800 */
[----:B------:R-:W4:Y:S03]  /*304b0*/  LDL.LU R28, [R1+0x1934] ;  /* 0x00193400011c7983 */ /* 0x000f260000300800 */
[----:B------:R0:W-:Y:S04]  /*304c0*/  STL.64 [R1+0x1888], R22 ;  /* 0x0018881601007387 */ /* 0x0001e80000100a00 */
[----:B--2---:R-:W-:Y:S01]  /*304d0*/  STL.64 [R1+0x1880], R20 ;  /* 0x0018801401007387 */ /* 0x004fe20000100a00 */
[----:B0-----:R-:W2:Y:S02]  /*304e0*/  LDL.LU.64 R22, [R1+0x128] ;  /* 0x0001280001167983 */ /* 0x001ea40000300a00 */
[----:B---3--:R-:W-:-:S02]  /*304f0*/  IMAD.MOV.U32 R26, RZ, RZ, R29 ;  /* 0x000000ffff1a7224 */ /* 0x008fc400078e001d */
[----:B----4-:R-:W-:Y:S01]  /*30500*/  IMAD.MOV.U32 R27, RZ, RZ, R28 ;  /* 0x000000ffff1b7224 */ /* 0x010fe200078e001c */
[----:B--2---:R0:W-:Y:S01]  /*30510*/  STL.64 [R1+0x18a0], R22 ;  /* 0x0018a01601007387 */ /* 0x0041e20000100a00 */
[----:B------:R-:W2:Y:S02]  /*30520*/  LDL.LU R24, [R1+0x580] ;  /* 0x0005800001187983 */ /* 0x000ea40000300800 */
[----:B------:R-:W2:Y:S02]  /*30530*/  LDL.LU R25, [R1+0x584] ;  /* 0x0005840001197983 */ /* 0x000ea40000300800 */
[----:B------:R-:W3:Y:S01]  /*30540*/  LDL.LU R29, [R1+0x1930] ;  /* 0x00193000011d7983 */ /* 0x000ee20000300800 */
[----:B------:R-:W4:Y:S01]  /*30550*/  LDL.LU R28, [R1+0x192c] ;  /* 0x00192c00011c7983 */ /* 0x000f220000300800 */
[----:B------:R-:W2:Y:S02]  /*30560*/  LDL R18, [R1+0x158] ;  /* 0x0001580001127983 */ /* 0x000ea40000100800 */
[----:B------:R-:W2:Y:S01]  /*30570*/  LDL R19, [R1+0x15c] ;  /* 0x00015c0001137983 */ /* 0x000ea20000100800 */
[----:B0-----:R-:W3:Y:S04]  /*30580*/  LDL R22, [R1+0x138] ;  /* 0x0001380001167983 */ /* 0x001ee80000100800 */
[----:B------:R-:W3:Y:S04]  /*30590*/  LDL R23, [R1+0x13c] ;  /* 0x00013c0001177983 */ /* 0x000ee80000100800 */
[----:B--2---:R0:W-:Y:S04]  /*305a0*/  STL.64 [R1+0x18d8], R18 ;  /* 0x0018d81201007387 */ /* 0x0041e80000100a00 */
[----:B0-----:R-:W2:Y:S04]  /*305b0*/  LDL.LU.64 R18, [R1+0x168] ;  /* 0x0001680001127983 */ /* 0x001ea80000300a00 */
[----:B--2---:R-:W-:Y:S01]  /*305c0*/  STL.64 [R1+0x18f0], R18 ;  /* 0x0018f01201007387 */ /* 0x004fe20000100a00 */
[----:B------:R-:W2:Y:S02]  /*305d0*/  LDL R0, [R1+0xe94] ;  /* 0x000e940001007983 */ /* 0x000ea40000100800 */
[----:B---3--:R0:W-:Y:S02]  /*305e0*/  STL.64 [R1+0x18b8], R22 ;  /* 0x0018b81601007387 */ /* 0x0081e40000100a00 */
[----:B0-----:R-:W3:Y:S04]  /*305f0*/  LDL.LU.64 R22, [R1+0x148] ;  /* 0x0001480001167983 */ /* 0x001ee80000300a00 */
[----:B---3--:R0:W-:Y:S01]  /*30600*/  STL.64 [R1+0x18d0], R22 ;  /* 0x0018d01601007387 */ /* 0x0081e20000100a00 */
[----:B------:R-:W3:Y:S02]  /*30610*/  LDL.LU R20, [R1+0x220] ;  /* 0x0002200001147983 */ /* 0x000ee40000300800 */
[----:B------:R-:W3:Y:S01]  /*30620*/  LDL.LU R21, [R1+0x224] ;  /* 0x0002240001157983 */ /* 0x000ee20000300800 */
[----:B0-----:R-:W2:Y:S01]  /*30630*/  LDL.LU R22, [R1+0x228] ;  /* 0x0002280001167983 */ /* 0x001ea20000300800 */
[----:B------:R-:W2:Y:S02]  /*30640*/  LDL.LU R23, [R1+0x22c] ;  /* 0x00022c0001177983 */ /* 0x000ea40000300800 */
[----:B------:R-:W2:Y:S02]  /*30650*/  LDL R18, [R1+0x178] ;  /* 0x0001780001127983 */ /* 0x000ea40000100800 */
[----:B------:R-:W2:Y:S01]  /*30660*/  LDL R19, [R1+0x17c] ;  /* 0x00017c0001137983 */ /* 0x000ea20000100800 */
[----:B------:R-:W3:Y:S04]  /*30670*/  LDL.LU.64 R10, [R1+0x188] ;  /* 0x00018800010a7983 */ /* 0x000ee80000300a00 */
[----:B--2---:R0:W-:Y:S01]  /*30680*/  STL.64 [R1+0x1908], R18 ;  /* 0x0019081201007387 */ /* 0x0041e20000100a00 */
[----:B------:R-:W2:Y:S02]  /*30690*/  LDL.LU R16, [R1+0x250] ;  /* 0x0002500001107983 */ /* 0x000ea40000300800 */
[----:B------:R-:W2:Y:S01]  /*306a0*/  LDL.LU R17, [R1+0x254] ;  /* 0x0002540001117983 */ /* 0x000ea20000300800 */
[----:B0-----:R-:W2:Y:S01]  /*306b0*/  LDL.LU R18, [R1+0x258] ;  /* 0x0002580001127983 */ /* 0x001ea20000300800 */
[----:B------:R-:W2:Y:S02]  /*306c0*/  LDL.LU R19, [R1+0x25c] ;  /* 0x00025c0001137983 */ /* 0x000ea40000300800 */
[----:B------:R-:W-:Y:S02]  /*306d0*/  STL.64 [R1+0x18e8], R22 ;  /* 0x0018e81601007387 */ /* 0x000fe40000100a00 */
[----:B---3--:R0:W-:Y:S02]  /*306e0*/  STL.64 [R1+0x18e0], R20 ;  /* 0x0018e01401007387 */ /* 0x0081e40000100a00 */
[----:B0-----:R-:W3:Y:S01]  /*306f0*/  LDL.LU R20, [R1+0x230] ;  /* 0x0002300001147983 */ /* 0x001ee20000300800 */
[----:B------:R-:W3:Y:S02]  /*30700*/  LDL.LU R21, [R1+0x234] ;  /* 0x0002340001157983 */ /* 0x000ee40000300800 */
[----:B------:R-:W2:Y:S02]  /*30710*/  LDL.LU R22, [R1+0x238] ;  /* 0x0002380001167983 */ /* 0x000ea40000300800 */
[----:B------:R-:W2:Y:S02]  /*30720*/  LDL.LU R23, [R1+0x23c] ;  /* 0x00023c0001177983 */ /* 0x000ea40000300800 */
[----:B--2---:R-:W-:Y:S01]  /*30730*/  STL.64 [R1+0x1900], R22 ;  /* 0x0019001601007387 */ /* 0x004fe20000100a00 */
[----:B---3--:R0:W-:Y:S03]  /*30740*/  STL.64 [R1+0x18f8], R20 ;  /* 0x0018f81401007387 */ /* 0x0081e60000100a00 */
[----:B0-----:R-:W2:Y:S01]  /*30750*/  LDL.LU R20, [R1+0x240] ;  /* 0x0002400001147983 */ /* 0x001ea20000300800 */
[----:B------:R-:W2:Y:S02]  /*30760*/  LDL.LU R21, [R1+0x244] ;  /* 0x0002440001157983 */ /* 0x000ea40000300800 */
[----:B------:R-:W2:Y:S02]  /*30770*/  LDL.LU R22, [R1+0x248] ;  /* 0x0002480001167983 */ /* 0x000ea40000300800 */
[----:B------:R-:W2:Y:S01]  /*30780*/  LDL.LU R23, [R1+0x24c] ;  /* 0x00024c0001177983 */ /* 0x000ea20000300800 */
[----:B------:R-:W-:Y:S01]  /*30790*/  STL.64 [R1+0x1898], R26 ;  /* 0x0018981a01007387 */ /* 0x000fe20000100a00 */
[----:B------:R0:W-:Y:S02]  /*307a0*/  STL.64 [R1+0x1890], R24 ;  /* 0x0018901801007387 */ /* 0x0001e40000100a00 */
[----:B0-----:R-:W-:-:S02]  /*307b0*/  IMAD.MOV.U32 R24, RZ, RZ, R29 ;  /* 0x000000ffff187224 */ /* 0x001fc400078e001d */
[----:B------:R-:W3:Y:S01]  /*307c0*/  LDL.LU R29, [R1+0x1928] ;  /* 0x00192800011d7983 */ /* 0x000ee20000300800 */
[----:B------:R-:W2:Y:S02]  /*307d0*/  LDL.LU R25, [R1+0x594] ;  /* 0x0005940001197983 */ /* 0x000ea40000300800 */
[----:B------:R-:W2:Y:S02]  /*307e0*/  LDL.LU R26, [R1+0x598] ;  /* 0x00059800011a7983 */ /* 0x000ea40000300800 */
[----:B------:R-:W2:Y:S01]  /*307f0*/  LDL.LU R27, [R1+0x59c] ;  /* 0x00059c00011b7983 */ /* 0x000ea20000300800 */
[----:B------:R-:W-:Y:S01]  /*30800*/  HMMA.16816.F32 R16, R12, R10, R16 ;  /* 0x0000000a0c10723c */ /* 0x000fe20000001810 */
[----:B--2---:R-:W-:Y:S01]  /*30810*/  STL.64 [R1+0x18b0], R26 ;  /* 0x0018b01a01007387 */ /* 0x004fe20000100a00 */
[----:B------:R4:W-:Y:S02]  /*30820*/  STL.64 [R1+0x18a8], R24 ;  /* 0x0018a81801007387 */ /* 0x0009e40000100a00 */
[----:B----4-:R-:W-:-:S02]  /*30830*/  IMAD.MOV.U32 R24, RZ, RZ, R28 ;  /* 0x000000ffff187224 */ /* 0x010fc400078e001c */
[----:B---3--:R-:W-:Y:S01]  /*30840*/  IMAD.MOV.U32 R25, RZ, RZ, R29 ;  /* 0x000000ffff197224 */ /* 0x008fe200078e001d */
[----:B------:R-:W2:Y:S01]  /*30850*/  LDL.LU R28, [R1+0x1924] ;  /* 0x00192400011c7983 */ /* 0x000ea20000300800 */
[----:B------:R-:W3:Y:S02]  /*30860*/  LDL.LU R29, [R1+0x1920] ;  /* 0x00192000011d7983 */ /* 0x000ee40000300800 */
[----:B------:R-:W4:Y:S02]  /*30870*/  LDL.LU R26, [R1+0x5a8] ;  /* 0x0005a800011a7983 */ /* 0x000f240000300800 */
[----:B------:R-:W4:Y:S02]  /*30880*/  LDL.LU R27, [R1+0x5ac] ;  /* 0x0005ac00011b7983 */ /* 0x000f240000300800 */
[----:B------:R-:W-:Y:S02]  /*30890*/  IMAD.MOV.U32 R5, RZ, RZ, R10 ;  /* 0x000000ffff057224 */ /* 0x000fe400078e000a */
[----:B------:R-:W-:Y:S01]  /*308a0*/  IMAD.MOV.U32 R9, RZ, RZ, R11 ;  /* 0x000000ffff097224 */ /* 0x000fe200078e000b */
[----:B----4-:R-:W-:Y:S01]  /*308b0*/  STL.64 [R1+0x18c8], R26 ;  /* 0x0018c81a01007387 */ /* 0x010fe20000100a00 */
[----:B------:R0:W-:Y:S03]  /*308c0*/  STL.64 [R1+0x18c0], R24 ;  /* 0x0018c01801007387 */ /* 0x0001e60000100a00 */
[----:B0-----:R-:W4:Y:S01]  /*308d0*/  LDL.LU R24, [R1+0x5b0] ;  /* 0x0005b00001187983 */ /* 0x001f220000300800 */
[----:B------:R-:W4:Y:S02]  /*308e0*/  LDL.LU R25, [R1+0x5b4] ;  /* 0x0005b40001197983 */ /* 0x000f240000300800 */
[----:B------:R-:W3:Y:S02]  /*308f0*/  LDL.LU.64 R10, [R1+0x1918] ;  /* 0x00191800010a7983 */ /* 0x000ee40000300a00 */
[----:B------:R-:W3:Y:S01]  /*30900*/  LDL.LU R8, [R1+0x1910] ;  /* 0x0019100001087983 */ /* 0x000ee20000300800 */
[----:B------:R-:W-:Y:S01]  /*30910*/  STL.64 [R1+0x250], R16 ;  /* 0x0002501001007387 */ /* 0x000fe20000100a00 */
[----:B------:R0:W-:Y:S03]  /*30920*/  STL.64 [R1+0x258], R18 ;  /* 0x0002581201007387 */ /* 0x0001e60000100a00 */
[----:B0-----:R-:W3:Y:S01]  /*30930*/  LDL.LU.64 R18, [R1+0x1908] ;  /* 0x0019080001127983 */ /* 0x001ee20000300a00 */
[----:B--2---:R-:W-:-:S02]  /*30940*/  IMAD.MOV.U32 R27, RZ, RZ, R28 ;  /* 0x000000ffff1b7224 */ /* 0x004fc400078e001c */
[----:B------:R-:W-:Y:S02]  /*30950*/  IMAD.MOV.U32 R28, RZ, RZ, R16 ;  /* 0x000000ffff1c7224 */ /* 0x000fe400078e0010 */
[----:B------:R-:W-:Y:S01]  /*30960*/  STL [R1+0x168c], R9 ;  /* 0x00168c0901007387 */ /* 0x000fe20000100800 */
[----:B------:R-:W-:Y:S02]  /*30970*/  STL [R1+0x1688], R5 ;  /* 0x0016880501007387 */ /* 0x000fe40000100800 */
[----:B------:R-:W-:Y:S01]  /*30980*/  STL [R1+0x12fc], R28 ;  /* 0x0012fc1c01007387 */ /* 0x000fe20000100800 */
[----:B---3--:R-:W-:Y:S01]  /*30990*/  HMMA.16816.F32 R16, R12, R18, R20 ;  /* 0x000000120c10723c */ /* 0x008fe20000001814 */
[----:B------:R-:W2:Y:S01]  /*309a0*/  LDL.LU.64 R22, [R1+0x1900] ;  /* 0x0019000001167983 */ /* 0x000ea20000300a00 */
[----:B------:R-:W2:Y:S11]  /*309b0*/  LDL.LU.64 R20, [R1+0x18f8] ;  /* 0x0018f80001147983 */ /* 0x000eb60000300a00 */
[----:B------:R-:W-:Y:S10]  /*309c0*/  @!UPT UIADD3 URZ, URZ, URZ, URZ ;  /* 0x0000003f3f3ff290 */ /* 0x000ff4000fffe03f */
[----:B------:R-:W-:Y:S01]  /*309d0*/  STL.64 [R1+0x600], R16 ;  /* 0x0006001001007387 */ /* 0x000fe20000100a00 */
[----:B------:R0:W-:Y:S03]  /*309e0*/  STL.64 [R1+0x608], R18 ;  /* 0x0006081201007387 */ /* 0x0001e60000100a00 */
[----:B0-----:R-:W2:Y:S01]  /*309f0*/  LDL.LU.64 R18, [R1+0x18f0] ;  /* 0x0018f00001127983 */ /* 0x001ea20000300a00 */
[----:B------:R-:W-:Y:S02]  /*30a00*/  IMAD.MOV.U32 R26, RZ, RZ, R29 ;  /* 0x000000ffff1a7224 */ /* 0x000fe400078e001d */
[----:B------:R-:W-:-:S05]  /*30a10*/  IMAD.MOV.U32 R29, RZ, RZ, R16 ;  /* 0x000000ffff1d7224 */ /* 0x000fca00078e0010 */
[----:B------:R-:W-:Y:S01]  /*30a20*/  STL [R1+0x1300], R29 ;  /* 0x0013001d01007387 */ /* 0x000fe20000100800 */
[C---:B--2---:R-:W-:Y:S01]  /*30a30*/  HMMA.16816.F32 R20, R12.reuse, R18, R20 ;  /* 0x000000120c14723c */ /* 0x044fe20000001814 */
[----:B------:R-:W-:Y:S02]  /*30a40*/  IMAD.MOV.U32 R9, RZ, RZ, R18 ;  /* 0x000000ffff097224 */ /* 0x000fe400078e0012 */
[----:B------:R-:W-:Y:S11]  /*30a50*/  IMAD.MOV.U32 R5, RZ, RZ, R19 ;  /* 0x000000ffff057224 */ /* 0x000ff600078e0013 */
[----:B------:R-:W-:Y:S09]  /*30a60*/  @!UPT UIADD3 URZ, URZ, URZ, URZ ;  /* 0x0000003f3f3ff290 */ /* 0x000ff2000fffe03f */
[----:B------:R-:W-:Y:S01]  /*30a70*/  STL.64 [R1+0x5f0], R20 ;  /* 0x0005f01401007387 */ /* 0x000fe20000100a00 */
[----:B------:R0:W-:Y:S03]  /*30a80*/  STL.64 [R1+0x5f8], R22 ;  /* 0x0005f81601007387 */ /* 0x0001e60000100a00 */
[----:B0-----:R-:W2:Y:S01]  /*30a90*/  LDL.LU.64 R22, [R1+0x18e8] ;  /* 0x0018e80001167983 */ /* 0x001ea20000300a00 */
[----:B------:R-:W2:Y:S02]  /*30aa0*/  LDL.LU.64 R20, [R1+0x18e0] ;  /* 0x0018e00001147983 */ /* 0x000ea40000300a00 */
[----:B------:R-:W2:Y:S02]  /*30ab0*/  LDL.LU.64 R18, [R1+0x18d8] ;  /* 0x0018d80001127983 */ /* 0x000ea40000300a00 */
[----:B------:R-:W-:Y:S01]  /*30ac0*/  STL [R1+0x1694], R5 ;  /* 0x0016940501007387 */ /* 0x000fe20000100800 */
[----:B------:R-:W-:Y:S01]  /*30ad0*/  STL [R1+0x1690], R9 ;  /* 0x0016900901007387 */ /* 0x000fe20000100800 */
[C---:B--2---:R-:W-:Y:S03]  /*30ae0*/  HMMA.16816.F32 R16, R12.reuse, R18, R20 ;  /* 0x000000120c10723c */ /* 0x044fe60000001814 */
[----:B------:R-:W4:Y:S11]  /*30af0*/  LDL.LU.64 R22, [R1+0x18d0] ;  /* 0x0018d00001167983 */ /* 0x000f360000300a00 */
[----:B------:R-:W-:Y:S09]  /*30b00*/  @!UPT UIADD3 URZ, URZ, URZ, URZ ;  /* 0x0000003f3f3ff290 */ /* 0x000ff2000fffe03f */
[----:B------:R-:W-:Y:S01]  /*30b10*/  STL.64 [R1+0x5e0], R16 ;  /* 0x0005e01001007387 */ /* 0x000fe20000100a00 */
[----:B------:R-:W-:Y:S02]  /*30b20*/  STL.64 [R1+0x5e8], R18 ;  /* 0x0005e81201007387 */ /* 0x000fe40000100a00 */
[----:B------:R-:W0:Y:S02]  /*30b30*/  LDSM.16.MT88.4 R16, [R0+0x8400] ;  /* 0x008400000010783b */ /* 0x000e240000004200 */
[----:B0-----:R0:W-:Y:S02]  /*30b40*/  STL.64 [R1+0x16d8], R18 ;  /* 0x0016d81201007387 */ /* 0x0011e40000100a00 */
[----:B------:R-:W-:Y:S02]  /*30b50*/  STL.64 [R1+0x16d0], R16 ;  /* 0x0016d01001007387 */ /* 0x000fe40000100a00 */
[----:B0-----:R-:W2:Y:S04]  /*30b60*/  LDL R18, [R1+0x118] ;  /* 0x0001180001127983 */ /* 0x001ea80000100800 */
[----:B------:R-:W2:Y:S01]  /*30b70*/  LDL R19, [R1+0x11c] ;  /* 0x00011c0001137983 */ /* 0x000ea20000100800 */
[----:B----4-:R-:W-:Y:S01]  /*30b80*/  HMMA.16816.F32 R24, R12, R22, R24 ;  /* 0x000000160c18723c */ /* 0x010fe20000001818 */
[----:B------:R-:W-:-:S02]  /*30b90*/  IMAD.MOV.U32 R5, RZ, RZ, R22 ;  /* 0x000000ffff057224 */ /* 0x000fc400078e0016 */
[----:B------:R-:W-:Y:S11]  /*30ba0*/  IMAD.MOV.U32 R9, RZ, RZ, R23 ;  /* 0x000000ffff097224 */ /* 0x000ff600078e0017 */
[----:B------:R-:W-:Y:S09]  /*30bb0*/  @!UPT UIADD3 URZ, URZ, URZ, URZ ;  /* 0x0000003f3f3ff290 */ /* 0x000ff2000fffe03f */
[----:B------:R-:W-:Y:S01]  /*30bc0*/  STL.64 [R1+0x5b0], R24 ;  /* 0x0005b01801007387 */ /* 0x000fe20000100a00 */
[----:B------:R0:W-:Y:S03]  /*30bd0*/  STL.64 [R1+0x5b8], R26 ;  /* 0x0005b81a01007387 */ /* 0x0001e60000100a00 */
[----:B0-----:R-:W3:Y:S01]  /*30be0*/  LDL.LU.64 R26, [R1+0x18c8] ;  /* 0x0018c800011a7983 */ /* 0x001ee20000300a00 */
[----:B------:R-:W3:Y:S02]  /*30bf0*/  LDL.LU.64 R24, [R1+0x18c0] ;  /* 0x0018c00001187983 */ /* 0x000ee40000300a00 */
[----:B------:R-:W3:Y:S02]  /*30c00*/  LDL.LU.64 R22, [R1+0x18b8] ;  /* 0x0018b80001167983 */ /* 0x000ee40000300a00 */
[----:B------:R-:W-:Y:S01]  /*30c10*/  STL [R1+0x169c], R9 ;  /* 0x00169c0901007387 */ /* 0x000fe20000100800 */
[----:B------:R-:W-:Y:S01]  /*30c20*/  STL [R1+0x1698], R5 ;  /* 0x0016980501007387 */ /* 0x000fe20000100800 */
[C---:B---3--:R-:W-:Y:S03]  /*30c30*/  HMMA.16816.F32 R20, R12.reuse, R22, R24 ;  /* 0x000000160c14723c */ /* 0x048fe60000001818 */
[----:B------:R-:W3:Y:S01]  /*30c40*/  LDL.LU.64 R26, [R1+0x18b0] ;  /* 0x0018b000011a7983 */ /* 0x000ee20000300a00 */
[----:B------:R-:W3:Y:S11]  /*30c50*/  LDL.LU.64 R24, [R1+0x18a8] ;  /* 0x0018a80001187983 */ /* 0x000ef60000300a00 */
[----:B------:R-:W-:Y:S08]  /*30c60*/  @!UPT UIADD3 URZ, URZ, URZ, URZ ;  /* 0x0000003f3f3ff290 */ /* 0x000ff0000fffe03f */
[----:B------:R-:W-:Y:S01]  /*30c70*/  STL.64 [R1+0x5a0], R20 ;  /* 0x0005a01401007387 */ /* 0x000fe20000100a00 */
[----:B------:R0:W-:Y:S03]  /*30c80*/  STL.64 [R1+0x5a8], R22 ;  /* 0x0005a81601007387 */ /* 0x0001e60000100a00 */
[----:B0-----:R-:W3:Y:S02]  /*30c90*/  LDL.LU.64 R22, [R1+0x18a0] ;  /* 0x0018a00001167983 */ /* 0x001ee40000300a00 */
[C---:B---3--:R-:W-:Y:S11]  /*30ca0*/  HMMA.16816.F32 R24, R12.reuse, R22, R24 ;  /* 0x000000160c18723c */ /* 0x048ff60000001818 */
[----:B------:R-:W-:Y:S11]  /*30cb0*/  @!UPT UIADD3 URZ, URZ, URZ, URZ ;  /* 0x0000003f3f3ff290 */ /* 0x000ff6000fffe03f */
[----:B------:R-:W-:Y:S01]  /*30cc0*/  @!UPT UIADD3 URZ, URZ, URZ, URZ ;  /* 0x0000003f3f3ff290 */ /* 0x000fe2000fffe03f */
[----:B------:R-:W-:Y:S01]  /*30cd0*/  STL.64 [R1+0x590], R24 ;  /* 0x0005901801007387 */ /* 0x000fe20000100a00 */
[----:B------:R0:W-:Y:S03]  /*30ce0*/  STL.64 [R1+0x598], R26 ;  /* 0x0005981a01007387 */ /* 0x0001e60000100a00 */
[----:B0-----:R-:W2:Y:S01]  /*30cf0*/  LDL.LU.64 R26, [R1+0x1898] ;  /* 0x00189800011a7983 */ /* 0x001ea20000300a00 */
[----:B------:R-:W2:Y:S02]  /*30d00*/  LDL.LU.64 R24, [R1+0x1890] ;  /* 0x0018900001187983 */ /* 0x000ea40000300a00 */
[----:B------:R-:W-:Y:S02]  /*30d10*/  IMAD.MOV.U32 R5, RZ, RZ, R23 ;  /* 0x000000ffff057224 */ /* 0x000fe400078e0017 */
[----:B------:R-:W-:Y:S02]  /*30d20*/  IMAD.MOV.U32 R9, RZ, RZ, R22 ;  /* 0x000000ffff097224 */ /* 0x000fe400078e0016 */
[----:B------:R-:W3:Y:S01]  /*30d30*/  LDL.LU.64 R22, [R1+0x1888] ;  /* 0x0018880001167983 */ /* 0x000ee20000300a00 */
[----:B------:R-:W3:Y:S02]  /*30d40*/  LDL.LU.64 R20, [R1+0x1880] ;  /* 0x0018800001147983 */ /* 0x000ee40000300a00 */
[----:B------:R-:W-:Y:S02]  /*30d50*/  STL [R1+0x16a4], R5 ;  /* 0x0016a40501007387 */ /* 0x000fe40000100800 */
[----:B------:R-:W-:Y:S01]  /*30d60*/  STL [R1+0x16a0], R9 ;  /* 0x0016a00901007387 */ /* 0x000fe20000100800 */
[C---:B--2---:R-:W-:Y:S01]  /*30d70*/  HMMA.16816.F32 R16, R12.reuse, R18, R24 ;  /* 0x000000120c10723c */ /* 0x044fe20000001818 */
[----:B------:R-:W3:Y:S11]  /*30d80*/  LDL.LU.64 R26, [R1+0x1878] ;  /* 0x00187800011a7983 */ /* 0x000ef60000300a00 */
[----:B------:R-:W-:Y:S11]  /*30d90*/  @!UPT UIADD3 URZ, URZ, URZ, URZ ;  /* 0x0000003f3f3ff290 */ /* 0x000ff6000fffe03f */
[----:B------:R-:W-:Y:S01]  /*30da0*/  STL.64 [R1+0x580], R16 ;  /* 0x0005801001007387 */ /* 0x000fe20000100a00 */
[----:B------:R0:W-:Y:S03]  /*30db0*/  STL.64 [R1+0x588], R18 ;  /* 0x0005881201007387 */ /* 0x0001e60000100a00 */
[----:B0-----:R-:W2:Y:S04]  /*30dc0*/  LDL.LU.64 R18, [R1+0x88] ;  /* 0x0000880001127983 */ /* 0x001ea80000300a00 */
[----:B--2---:R3:W-:Y:S02]  /*30dd0*/  STL.64 [R1+0x17d0], R18 ;  /* 0x0017d01201007387 */ /* 0x0047e40000100a00 */
[C---:B---3--:R-:W-:Y:S11]  /*30de0*/  HMMA.16816.F32 R16, R12.reuse, R26, R20 ;  /* 0x0000001a0c10723c */ /* 0x048ff60000001814 */
[----:B------:R-:W-:Y:S11]  /*30df0*/  @!UPT UIADD3 URZ, URZ, URZ, URZ ;  /* 0x0000003f3f3ff290 */ /* 0x000ff6000fffe03f */
[----:B------:R-:W-:Y:S01]  /*30e00*/  @!UPT UIADD3 URZ, URZ, URZ, URZ ;  /* 0x0000003f3f3ff290 */ /* 0x000fe2000fffe03f */
[----:B------:R-:W-:Y:S01]  /*30e10*/  STL.64 [R1+0x570], R16 ;  /* 0x0005701001007387 */ /* 0x000fe20000100a00 */
[----:B------:R0:W-:Y:S03]  /*30e20*/  STL.64 [R1+0x578], R18 ;  /* 0x0005781201007387 */ /* 0x0001e60000100a00 */
[----:B0-----:R-:W2:Y:S04]  /*30e30*/  LDL R18, [R1+0x98] ;  /* 0x0000980001127983 */ /* 0x001ea80000100800 */
[----:B------:R-:W2:Y:S01]  /*30e40*/  LDL R19, [R1+0x9c] ;  /* 0x00009c0001137983 */ /* 0x000ea20000100800 */
[----:B------:R-:W-:Y:S02]  /*30e50*/  IMAD.MOV.U32 R5, RZ, RZ, R26 ;  /* 0x000000ffff057224 */ /* 0x000fe400078e001a */
[----:B------:R-:W-:Y:S01]  /*30e60*/  IMAD.MOV.U32 R9, RZ, RZ, R27 ;  /* 0x000000ffff097224 */ /* 0x000fe200078e001b */
[----:B--2---:R0:W-:Y:S01]  /*30e70*/  STL.64 [R1+0x17e8], R18 ;  /* 0x0017e81201007387 */ /* 0x0041e20000100a00 */
[----:B------:R-:W2:Y:S02]  /*30e80*/  LDL R26, [R1+0x78] ;  /* 0x00007800011a7983 */ /* 0x000ea40000100800 */
[----:B------:R-:W2:Y:S01]  /*30e90*/  LDL R27, [R1+0x7c] ;  /* 0x00007c00011b7983 */ /* 0x000ea20000100800 */
[----:B0-----:R-:W3:Y:S04]  /*30ea0*/  LDL.LU.64 R18, [R1+0xa8] ;  /* 0x0000a80001127983 */ /* 0x001ee80000300a00 */
[----:B---3--:R-:W-:Y:S01]  /*30eb0*/  STL.64 [R1+0x1800], R18 ;  /* 0x0018001201007387 */ /* 0x008fe20000100a00 */
[----:B--2---:R0:W-:Y:S02]  /*30ec0*/  STL.64 [R1+0x17c8], R26 ;  /* 0x0017c81a01007387 */ /* 0x0041e40000100a00 */
[----:B------:R-:W2:Y:S02]  /*30ed0*/  LDL.LU R24, [R1+0x4f0] ;  /* 0x0004f00001187983 */ /* 0x000ea40000300800 */
[----:B------:R-:W2:Y:S01]  /*30ee0*/  LDL.LU R25, [R1+0x4f4] ;  /* 0x0004f40001197983 */ /* 0x000ea20000300800 */
[----:B0-----:R-:W3:Y:S01]  /*30ef0*/  LDL.LU R26, [R1+0x4f8] ;  /* 0x0004f800011a7983 */ /* 0x001ee20000300800 */
[----:B------:R-:W3:Y:S02]  /*30f00*/  LDL.LU R27, [R1+0x4fc] ;  /* 0x0004fc00011b7983 */ /* 0x000ee40000300800 */
[----:B------:R-:W4:Y:S02]  /*30f10*/  LDL R18, [R1+0xb8] ;  /* 0x0000b80001127983 */ /* 0x000f240000100800 */
[----:B------:R-:W4:Y:S02]  /*30f20*/  LDL R19, [R1+0xbc] ;  /* 0x0000bc0001137983 */ /* 0x000f240000100800 */
[----:B----4-:R0:W-:Y:S04]  /*30f30*/  STL.64 [R1+0x1818], R18 ;  /* 0x0018181201007387 */ /* 0x0101e80000100a00 */
[----:B0-----:R-:W4:Y:S04]  /*30f40*/  LDL.LU.64 R18, [R1+0xc8] ;  /* 0x0000c80001127983 */ /* 0x001f280000300a00 */
[----:B----4-:R-:W-:Y:S01]  /*30f50*/  STL.64 [R1+0x1830], R18 ;  /* 0x0018301201007387 */ /* 0x010fe20000100a00 */
[----:B---3--:R-:W-:Y:S02]  /*30f60*/  STL.64 [R1+0x17e0], R26 ;  /* 0x0017e01a01007387 */ /* 0x008fe40000100a00 */
[----:B--2---:R0:W-:Y:S02]  /*30f70*/  STL.64 [R1+0x17d8], R24 ;  /* 0x0017d81801007387 */ /* 0x0041e40000100a00 */
[----:B0-----:R-:W2:Y:S01]  /*30f80*/  LDL.LU R24, [R1+0x500] ;  /* 0x0005000001187983 */ /* 0x001ea20000300800 */
[----:B------:R-:W2:Y:S02]  /*30f90*/  LDL.LU R25, [R1+0x504] ;  /* 0x0005040001197983 */ /* 0x000ea40000300800 */
[----:B------:R-:W3:Y:S02]  /*30fa0*/  LDL.LU R26, [R1+0x508] ;  /* 0x00050800011a7983 */ /* 0x000ee40000300800 */
[----:B------:R-:W3:Y:S01]  /*30fb0*/  LDL.LU R27, [R1+0x50c] ;  /* 0x00050c00011b7983 */ /* 0x000ee20000300800 */
[----:B------:R-:W4:Y:S04]  /*30fc0*/  LDL R18, [R1+0xd8] ;  /* 0x0000d80001127983 */ /* 0x000f280000100800 */
[----:B------:R-:W4:Y:S04]  /*30fd0*/  LDL R19, [R1+0xdc] ;  /* 0x0000dc0001137983 */ /* 0x000f280000100800 */
        /* <DEDUP_REMOVED lines=11> */
[----:B---3--:R-:W-:Y:S01]  /*31090*/  STL.64 [R1+0x1810], R26 ;  /* 0x0018101a01007387 */ /* 0x008fe20000100a00 */
[----:B--2---:R0:W-:Y:S03]  /*310a0*/  STL.64 [R1+0x1808], R24 ;  /* 0x0018081801007387 */ /* 0x0041e60000100a00 */
[----:B0-----:R-:W2:Y:S01]  /*310b0*/  LDL.LU R24, [R1+0x520] ;  /* 0x0005200001187983 */ /* 0x001ea20000300800 */
[----:B------:R-:W2:Y:S02]  /*310c0*/  LDL.LU R25, [R1+0x524] ;  /* 0x0005240001197983 */ /* 0x000ea40000300800 */
[----:B------:R-:W3:Y:S02]  /*310d0*/  LDL.LU R26, [R1+0x528] ;  /* 0x00052800011a7983 */ /* 0x000ee40000300800 */
[----:B------:R-:W3:Y:S02]  /*310e0*/  LDL.LU R27, [R1+0x52c] ;  /* 0x00052c00011b7983 */ /* 0x000ee40000300800 */
        /* <DEDUP_REMOVED lines=20> */
[----:B0-----:R-:W4:Y:S01]  /*31230*/  LDL.LU R24, [R1+0x560] ;  /* 0x0005600001187983 */ /* 0x001f220000300800 */
[----:B------:R-:W4:Y:S02]  /*31240*/  LDL.LU R25, [R1+0x564] ;  /* 0x0005640001197983 */ /* 0x000f240000300800 */
[----:B------:R-:W4:Y:S02]  /*31250*/  LDL.LU R26, [R1+0x568] ;  /* 0x00056800011a7983 */ /* 0x000f240000300800 */
[----:B------:R-:W4:Y:S01]  /*31260*/  LDL.LU R27, [R1+0x56c] ;  /* 0x00056c00011b7983 */ /* 0x000f220000300800 */
[----:B------:R-:W2:Y:S01]  /*31270*/  LDL.LU R20, [R1+0x4e0] ;  /* 0x0004e00001147983 */ /* 0x000ea20000300800 */
[----:B------:R-:W2:Y:S02]  /*31280*/  LDL.LU R21, [R1+0x4e4] ;  /* 0x0004e40001157983 */ /* 0x000ea40000300800 */
[----:B------:R-:W2:Y:S02]  /*31290*/  LDL.LU R22, [R1+0x4e8] ;  /* 0x0004e80001167983 */ /* 0x000ea40000300800 */
[----:B------:R-:W2:Y:S01]  /*312a0*/  LDL.LU R23, [R1+0x4ec] ;  /* 0x0004ec0001177983 */ /* 0x000ea20000300800 */
[----:B------:R-:W-:Y:S01]  /*312b0*/  STL [R1+0x16ac], R9 ;  /* 0x0016ac0901007387 */ /* 0x000fe20000100800 */
[----:B------:R-:W-:Y:S01]  /*312c0*/  STL [R1+0x16a8], R5 ;  /* 0x0016a80501007387 */ /* 0x000fe20000100800 */
[C---:B----4-:R-:W-:Y:S02]  /*312d0*/  HMMA.16816.F32 R16, R12.reuse, R18, R24 ;  /* 0x000000120c10723c */ /* 0x050fe40000001818 */
[----:B------:R-:W3:Y:S01]  /*312e0*/  LDL.LU.64 R26, [R1+0x1870] ;  /* 0x00187000011a7983 */ /* 0x000ee20000300a00 */
[----:B------:R-:W3:Y:S11]  /*312f0*/  LDL.LU.64 R24, [R1+0x1868] ;  /* 0x0018680001187983 */ /* 0x000ef60000300a00 */
[----:B------:R-:W-:Y:S09]  /*31300*/  @!UPT UIADD3 URZ, URZ, URZ, URZ ;  /* 0x0000003f3f3ff290 */ /* 0x000ff2000fffe03f */
[----:B------:R-:W-:Y:S01]  /*31310*/  STL.64 [R1+0x560], R16 ;  /* 0x0005601001007387 */ /* 0x000fe20000100a00 */
[----:B------:R0:W-:Y:S03]  /*31320*/  STL.64 [R1+0x568], R18 ;  /* 0x0005681201007387 */ /* 0x0001e60000100a00 */
[----:B0-----:R-:W3:Y:S02]  /*31330*/  LDL.LU.64 R18, [R1+0x1860] ;  /* 0x0018600001127983 */ /* 0x001ee40000300a00 */
[C---:B---3--:R-:W-:Y:S01]  /*31340*/  HMMA.16816.F32 R24, R12.reuse, R18, R24 ;  /* 0x000000120c18723c */ /* 0x048fe20000001818 */
[----:B------:R-:W-:Y:S02]  /*31350*/  IMAD.MOV.U32 R9, RZ, RZ, R18 ;  /* 0x000000ffff097224 */ /* 0x000fe400078e0012 */
        /* <DEDUP_REMOVED lines=52> */
[----:B---3--:R-:W-:Y:S11]  /*316a0*/  HMMA.16816.F32 R24, R12, R18, R24 ;  /* 0x000000120c18723c */ /* 0x008ff60000001818 */
[----:B------:R-:W-:Y:S11]  /*316b0*/  @!UPT UIADD3 URZ, URZ, URZ, URZ ;  /* 0x0000003f3f3ff290 */ /* 0x000ff6000fffe03f */
[----:B------:R-:W-:Y:S01]  /*316c0*/  @!UPT UIADD3 URZ, URZ, URZ, URZ ;  /* 0x0000003f3f3ff290 */ /* 0x000fe2000fffe03f */
[----:B------:R-:W-:Y:S01]  /*316d0*/  STL.64 [R1+0x4f0], R24 ;  /* 0x0004f01801007387 */ /* 0x000fe20000100a00 */
[----:B------:R0:W-:Y:S03]  /*316e0*/  STL.64 [R1+0x4f8], R26 ;  /* 0x0004f81a01007387 */ /* 0x0001e60000100a00 */
[----:B0-----:R-:W2:Y:S01]  /*316f0*/  LDL.LU.64 R26, [R1+0x17c8] ;  /* 0x0017c800011a7983 */ /* 0x001ea20000300a00 */
[----:B------:R-:W-:Y:S02]  /*31700*/  IMAD.MOV.U32 R9, RZ, RZ, R19 ;  /* 0x000000ffff097224 */ /* 0x000fe400078e0013 */
[----:B------:R-:W-:-:S03]  /*31710*/  IMAD.MOV.U32 R5, RZ, RZ, R18 ;  /* 0x000000ffff057224 */ /* 0x000fc600078e0012 */
[----:B------:R-:W-:Y:S01]  /*31720*/  STL [R1+0x16cc], R9 ;  /* 0x0016cc0901007387 */ /* 0x000fe20000100800 */
[----:B------:R-:W-:Y:S02]  /*31730*/  STL.64 [R1+0x17b8], R10 ;  /* 0x0017b80a01007387 */ /* 0x000fe40000100a00 */
[----:B------:R-:W-:Y:S02]  /*31740*/  STL [R1+0x17b0], R8 ;  /* 0x0017b00801007387 */ /* 0x000fe40000100800 */
[----:B------:R-:W-:Y:S01]  /*31750*/  STL [R1+0x16c8], R5 ;  /* 0x0016c80501007387 */ /* 0x000fe20000100800 */
[----:B------:R-:W-:Y:S01]  /*31760*/  STL.64 [R1+0x17a8], R6 ;  /* 0x0017a80601007387 */ /* 0x000fe20000100a00 */
[----:B------:R2:W-:Y:S02]  /*31770*/  STL [R1+0x17a0], R4 ;  /* 0x0017a00401007387 */ /* 0x0005e40000100800 */
[----:B------:R-:W3:Y:S01]  /*31780*/  LDL.LU R16, [R1+0x210] ;  /* 0x0002100001107983 */ /* 0x000ee20000300800 */
[----:B--2---:R-:W-:Y:S11]  /*31790*/  HMMA.16816.F32 R4, R12, R26, R20 ;  /* 0x0000001a0c04723c */ /* 0x004ff60000001814 */
[----:B------:R-:W-:Y:S11]  /*317a0*/  @!UPT UIADD3 URZ, URZ, URZ, URZ ;  /* 0x0000003f3f3ff290 */ /* 0x000ff6000fffe03f */
[----:B------:R-:W-:Y:S01]  /*317b0*/  @!UPT UIADD3 URZ, URZ, URZ, URZ ;  /* 0x0000003f3f3ff290 */ /* 0x000fe2000fffe03f */
[----:B------:R-:W-:Y:S01]  /*317c0*/  STL.64 [R1+0x4e0], R4 ;  /* 0x0004e00401007387 */ /* 0x000fe20000100a00 */
[----:B------:R-:W-:Y:S02]  /*317d0*/  STL.64 [R1+0x4e8], R6 ;  /* 0x0004e80601007387 */ /* 0x000fe40000100a00 */
[----:B------:R-:W3:Y:S02]  /*317e0*/  LDL.LU R17, [R1+0x214] ;  /* 0x0002140001117983 */ /* 0x000ee40000300800 */
[----:B------:R-:W2:Y:S02]  /*317f0*/  LDL.LU R18, [R1+0x218] ;  /* 0x0002180001127983 */ /* 0x000ea40000300800 */
[----:B------:R-:W-:Y:S02]  /*31800*/  IMAD.MOV.U32 R19, RZ, RZ, R2 ;  /* 0x000000ffff137224 */ /* 0x000fe400078e0002 */
[----:B------:R-:W4:Y:S04]  /*31810*/  LDL.LU R2, [R1+0x17c4] ;  /* 0x0017c40001027983 */ /* 0x000f280000300800 */
[----:B--2---:R-:W-:Y:S01]  /*31820*/  STL.64 [R1+0x16e8], R18 ;  /* 0x0016e81201007387 */ /* 0x004fe20000100a00 */
[----:B---3--:R0:W-:Y:S03]  /*31830*/  STL.64 [R1+0x16e0], R16 ;  /* 0x0016e01001007387 */ /* 0x0081e60000100a00 */
        /* <DEDUP_REMOVED lines=9> */
[----:B----4-:R-:W-:-:S02]  /*318d0*/  IMAD.MOV.U32 R19, RZ, RZ, R2 ;  /* 0x000000ffff137224 */ /* 0x010fc400078e0002 */
[----:B------:R-:W4:Y:S01]  /*318e0*/  LDL.LU R2, [R1+0x17c0] ;  /* 0x0017c00001027983 */ /* 0x000f220000300800 */
[----:B------:R-:W2:Y:S02]  /*318f0*/  LDL.LU R24, [R1+0x490] ;  /* 0x0004900001187983 */ /* 0x000ea40000300800 */
[----:B------:R-:W2:Y:S02]  /*31900*/  LDL.LU R25, [R1+0x494] ;  /* 0x0004940001197983 */ /* 0x000ea40000300800 */
[----:B------:R-:W2:Y:S01]  /*31910*/  LDL.LU R26, [R1+0x498] ;  /* 0x00049800011a7983 */ /* 0x000ea20000300800 */
[----:B------:R-:W2:Y:S01]  /*31920*/  LDL.LU R27, [R1+0x49c] ;  /* 0x00049c00011b7983 */ /* 0x000ea20000300800 */
[----:B------:R-:W2:Y:S02]  /*31930*/  LDL.LU R20, [R1+0x4a0] ;  /* 0x0004a00001147983 */ /* 0x000ea40000300800 */
[----:B------:R-:W2:Y:S02]  /*31940*/  LDL.LU R21, [R1+0x4a4] ;  /* 0x0004a40001157983 */ /* 0x000ea40000300800 */
[----:B------:R-:W2:Y:S01]  /*31950*/  LDL.LU R22, [R1+0x4a8] ;  /* 0x0004a80001167983 */ /* 0x000ea20000300800 */
[----:B------:R-:W2:Y:S01]  /*31960*/  LDL.LU R23, [R1+0x4ac] ;  /* 0x0004ac0001177983 */ /* 0x000ea20000300800 */
[----:B------:R-:W3:Y:S02]  /*31970*/  LDL.LU R8, [R1+0x4d0] ;  /* 0x0004d00001087983 */ /* 0x000ee40000300800 */
[----:B------:R-:W3:Y:S02]  /*31980*/  LDL.LU R9, [R1+0x4d4] ;  /* 0x0004d40001097983 */ /* 0x000ee40000300800 */
[----:B------:R-:W3:Y:S01]  /*31990*/  LDL.LU R10, [R1+0x4d8] ;  /* 0x0004d800010a7983 */ /* 0x000ee20000300800 */
[----:B------:R-:W3:Y:S01]  /*319a0*/  LDL.LU R11, [R1+0x4dc] ;  /* 0x0004dc00010b7983 */ /* 0x000ee20000300800 */
[----:B------:R-:W3:Y:S03]  /*319b0*/  LDL.LU.64 R6, [R1+0x68] ;  /* 0x0000680001067983 */ /* 0x000ee60000300a00 */
[----:B--2---:R0:W-:Y:S01]  /*319c0*/  STL.64 [R1+0x1778], R22 ;  /* 0x0017781601007387 */ /* 0x0041e20000100a00 */
[----:B------:R-:W-:Y:S03]  /*319d0*/  STL.64 [R1+0x1770], R20 ;  /* 0x0017701401007387 */ /* 0x000fe60000100a00 */
[----:B0-----:R-:W2:Y:S04]  /*319e0*/  LDL.64 R22, [R1+0x48] ;  /* 0x0000480001167983 */ /* 0x001ea80000100a00 */
[----:B--2---:R0:W-:Y:S04]  /*319f0*/  STL.64 [R1+0x1788], R22 ;  /* 0x0017881601007387 */ /* 0x0041e80000100a00 */
[----:B0-----:R-:W2:Y:S04]  /*31a00*/  LDL R22, [R1+0x58] ;  /* 0x0000580001167983 */ /* 0x001ea80000100800 */
[----:B------:R-:W2:Y:S01]  /*31a10*/  LDL R23, [R1+0x5c] ;  /* 0x00005c0001177983 */ /* 0x000ea20000100800 */
[----:B------:R0:W-:Y:S02]  /*31a20*/  STL.64 [R1+0x1760], R26 ;  /* 0x0017601a01007387 */ /* 0x0001e40000100a00 */
[----:B------:R1:W-:Y:S01]  /*31a30*/  STL.64 [R1+0x1758], R24 ;  /* 0x0017581801007387 */ /* 0x0003e20000100a00 */
[----:B0-----:R-:W2:Y:S04]  /*31a40*/  LDL.LU.64 R26, [R1+0x38] ;  /* 0x00003800011a7983 */ /* 0x001ea80000300a00 */
[----:B--2---:R0:W-:Y:S01]  /*31a50*/  STL.64 [R1+0x1780], R26 ;  /* 0x0017801a01007387 */ /* 0x0041e20000100a00 */
[----:B-1----:R-:W2:Y:S02]  /*31a60*/  LDL.LU R24, [R1+0x4b0] ;  /* 0x0004b00001187983 */ /* 0x002ea40000300800 */
[----:B------:R-:W2:Y:S01]  /*31a70*/  LDL.LU R25, [R1+0x4b4] ;  /* 0x0004b40001197983 */ /* 0x000ea20000300800 */
[----:B0-----:R-:W2:Y:S01]  /*31a80*/  LDL.LU R26, [R1+0x4b8] ;  /* 0x0004b800011a7983 */ /* 0x001ea20000300800 */
[----:B------:R-:W2:Y:S03]  /*31a90*/  LDL.LU R27, [R1+0x4bc] ;  /* 0x0004bc00011b7983 */ /* 0x000ea60000300800 */
[----:B--2---:R-:W-:Y:S01]  /*31aa0*/  STL.64 [R1+0x1798], R26 ;  /* 0x0017981a01007387 */ /* 0x004fe20000100a00 */
[----:B------:R0:W-:Y:S03]  /*31ab0*/  STL.64 [R1+0x1790], R24 ;  /* 0x0017901801007387 */ /* 0x0001e60000100a00 */
[----:B0-----:R-:W2:Y:S01]  /*31ac0*/  LDL.LU R24, [R1+0x4c0] ;  /* 0x0004c00001187983 */ /* 0x001ea20000300800 */
[----:B------:R-:W2:Y:S02]  /*31ad0*/  LDL.LU R25, [R1+0x4c4] ;  /* 0x0004c40001197983 */ /* 0x000ea40000300800 */
[----:B------:R-:W2:Y:S02]  /*31ae0*/  LDL.LU R26, [R1+0x4c8] ;  /* 0x0004c800011a7983 */ /* 0x000ea40000300800 */
[----:B------:R-:W2:Y:S01]  /*31af0*/  LDL.LU R27, [R1+0x4cc] ;  /* 0x0004cc00011b7983 */ /* 0x000ea20000300800 */
[----:B---3--:R-:W-:Y:S01]  /*31b00*/  STL.64 [R1+0x1708], R18 ;  /* 0x0017081201007387 */ /* 0x008fe20000100a00 */
[----:B------:R0:W-:Y:S03]  /*31b10*/  STL.64 [R1+0x1700], R16 ;  /* 0x0017001001007387 */ /* 0x0001e60000100a00 */
[----:B0-----:R-:W3:Y:S01]  /*31b20*/  LDL.LU R16, [R1+0x460] ;  /* 0x0004600001107983 */ /* 0x001ee20000300800 */
[----:B------:R-:W3:Y:S02]  /*31b30*/  LDL.LU R17, [R1+0x464] ;  /* 0x0004640001117983 */ /* 0x000ee40000300800 */
[----:B------:R-:W2:Y:S02]  /*31b40*/  LDL.LU R18, [R1+0x468] ;  /* 0x0004680001127983 */ /* 0x000ea40000300800 */
[----:B------:R-:W2:Y:S02]  /*31b50*/  LDL.LU R19, [R1+0x46c] ;  /* 0x00046c0001137983 */ /* 0x000ea40000300800 */
[----:B--2---:R0:W-:Y:S01]  /*31b60*/  STL.64 [R1+0x1718], R18 ;  /* 0x0017181201007387 */ /* 0x0041e20000100a00 */
[----:B---3--:R-:W-:Y:S03]  /*31b70*/  STL.64 [R1+0x1710], R16 ;  /* 0x0017101001007387 */ /* 0x008fe60000100a00 */
[----:B0-----:R-:W2:Y:S01]  /*31b80*/  LDL.LU.64 R18, [R1+0x8] ;  /* 0x0000080001127983 */ /* 0x001ea20000300a00 */
[C---:B------:R-:W-:Y:S03]  /*31b90*/  HMMA.16816.F32 R8, R12.reuse, R6, R8 ;  /* 0x000000060c08723c */ /* 0x040fe60000001808 */
[----:B--2---:R0:W-:Y:S04]  /*31ba0*/  STL.64 [R1+0x1730], R18 ;  /* 0x0017301201007387 */ /* 0x0041e80000100a00 */
[----:B0-----:R-:W2:Y:S01]  /*31bb0*/  LDL.LU.64 R18, [R1+0x18] ;  /* 0x0000180001127983 */ /* 0x001ea20000300a00 */
[----:B------:R-:W-:Y:S01]  /*31bc0*/  IMAD.MOV.U32 R5, RZ, RZ, R7 ;  /* 0x000000ffff057224 */ /* 0x000fe200078e0007 */
[C---:B------:R-:W-:Y:S02]  /*31bd0*/  HMMA.16816.F32 R20, R12.reuse, R22, R24 ;  /* 0x000000160c14723c */ /* 0x040fe40000001818 */
[----:B--2---:R0:W-:Y:S04]  /*31be0*/  STL.64 [R1+0x1748], R18 ;  /* 0x0017481201007387 */ /* 0x0041e80000100a00 */
[----:B0-----:R-:W2:Y:S08]  /*31bf0*/  LDL.LU.64 R18, [R1+0x28] ;  /* 0x0000280001127983 */ /* 0x001eb00000300a00 */
[----:B------:R0:W-:Y:S02]  /*31c00*/  STL.64 [R1+0x4d0], R8 ;  /* 0x0004d00801007387 */ /* 0x0001e40000100a00 */
[----:B------:R1:W-:Y:S02]  /*31c10*/  STL.64 [R1+0x4d8], R10 ;  /* 0x0004d80a01007387 */ /* 0x0003e40000100a00 */
[----:B0-----:R-:W-:Y:S01]  /*31c20*/  IMAD.MOV.U32 R9, RZ, RZ, R6 ;  /* 0x000000ffff097224 */ /* 0x001fe200078e0006 */
[----:B-1----:R-:W3:Y:S01]  /*31c30*/  LDL.LU.64 R10, [R1+0x17b8] ;  /* 0x0017b800010a7983 */ /* 0x002ee20000300a00 */
[----:B------:R-:W2:Y:S02]  /*31c40*/  LDL.LU R8, [R1+0x17b0] ;  /* 0x0017b00001087983 */ /* 0x000ea40000300800 */
[----:B------:R-:W2:Y:S02]  /*31c50*/  LDL.LU.64 R6, [R1+0x17a8] ;  /* 0x0017a80001067983 */ /* 0x000ea40000300a00 */
[----:B------:R-:W3:Y:S01]  /*31c60*/  LDL.LU R4, [R1+0x17a0] ;  /* 0x0017a00001047983 */ /* 0x000ee20000300800 */
[----:B--2---:R-:W-:Y:S01]  /*31c70*/  STL.64 [R1+0x1740], R6 ;  /* 0x0017400601007387 */ /* 0x004fe20000100a00 */
[----:B---3--:R0:W-:Y:S03]  /*31c80*/  STL.64 [R1+0x1738], R4 ;  /* 0x0017380401007387 */ /* 0x0081e60000100a00 */
[----:B0-----:R-:W2:Y:S01]  /*31c90*/  LDL.LU R4, [R1+0x480] ;  /* 0x0004800001047983 */ /* 0x001ea20000300800 */
[----:B------:R-:W2:Y:S02]  /*31ca0*/  LDL.LU R5, [R1+0x484] ;  /* 0x0004840001057983 */ /* 0x000ea40000300800 */
[----:B------:R-:W2:Y:S02]  /*31cb0*/  LDL.LU R6, [R1+0x488] ;  /* 0x0004880001067983 */ /* 0x000ea40000300800 */
[----:B------:R-:W2:Y:S01]  /*31cc0*/  LDL.LU R7, [R1+0x48c] ;  /* 0x00048c0001077983 */ /* 0x000ea20000300800 */
[----:B------:R-:W-:Y:S01]  /*31cd0*/  STL.64 [R1+0x1728], R10 ;  /* 0x0017280a01007387 */ /* 0x000fe20000100a00 */
[----:B------:R0:W-:Y:S03]  /*31ce0*/  STL.64 [R1+0x1720], R8 ;  /* 0x0017200801007387 */ /* 0x0001e60000100a00 */
[----:B0-----:R-:W3:Y:S01]  /*31cf0*/  LDL.LU R8, [R1+0x470] ;  /* 0x0004700001087983 */ /* 0x001ee20000300800 */
[----:B------:R-:W3:Y:S02]  /*31d00*/  LDL.LU R9, [R1+0x474] ;  /* 0x0004740001097983 */ /* 0x000ee40000300800 */
[----:B------:R-:W3:Y:S02]  /*31d10*/  LDL.LU R10, [R1+0x478] ;  /* 0x00047800010a7983 */ /* 0x000ee40000300800 */
[----:B------:R-:W2:Y:S01]  /*31d20*/  LDL.LU.64 R26, [R1+0x1798] ;  /* 0x00179800011a7983 */ /* 0x000ea20000300a00 */
[----:B------:R-:W2:Y:S01]  /*31d30*/  LDL.LU.64 R24, [R1+0x1790] ;  /* 0x0017900001187983 */ /* 0x000ea20000300a00 */
[----:B------:R-:W-:Y:S02]  /*31d40*/  STL.64 [R1+0x4c0], R20 ;  /* 0x0004c01401007387 */ /* 0x000fe40000100a00 */
[----:B------:R0:W-:Y:S02]  /*31d50*/  STL.64 [R1+0x4c8], R22 ;  /* 0x0004c81601007387 */ /* 0x0001e40000100a00 */
[----:B0-----:R-:W2:Y:S02]  /*31d60*/  LDL.LU.64 R22, [R1+0x1788] ;  /* 0x0017880001167983 */ /* 0x001ea40000300a00 */
[C---:B--2---:R-:W-:Y:S01]  /*31d70*/  HMMA.16816.F32 R24, R12.reuse, R22, R24 ;  /* 0x000000160c18723c */ /* 0x044fe20000001818 */
[----:B------:R-:W-:Y:S11]  /*31d80*/  IMAD.MOV.U32 R0, RZ, RZ, R23 ;  /* 0x000000ffff007224 */ /* 0x000ff600078e0017 */
[----:B------:R-:W-:Y:S11]  /*31d90*/  @!UPT UIADD3 URZ, URZ, URZ, URZ ;  /* 0x0000003f3f3ff290 */ /* 0x000ff6000fffe03f */
[----:B------:R-:W-:Y:S01]  /*31da0*/  STL.64 [R1+0x4b0], R24 ;  /* 0x0004b01801007387 */ /* 0x000fe20000100a00 */
[----:B------:R0:W-:Y:S03]  /*31db0*/  STL.64 [R1+0x4b8], R26 ;  /* 0x0004b81a01007387 */ /* 0x0001e60000100a00 */
[----:B0-----:R-:W2:Y:S01]  /*31dc0*/  LDL.LU.64 R26, [R1+0x1780] ;  /* 0x00178000011a7983 */ /* 0x001ea20000300a00 */
[----:B------:R-:W2:Y:S02]  /*31dd0*/  LDL.LU.64 R22, [R1+0x1778] ;  /* 0x0017780001167983 */ /* 0x000ea40000300a00 */
[----:B------:R-:W2:Y:S02]  /*31de0*/  LDL.LU.64 R20, [R1+0x1770] ;  /* 0x0017700001147983 */ /* 0x000ea40000300a00 */
[C---:B--2---:R-:W-:Y:S01]  /*31df0*/  HMMA.16816.F32 R20, R12.reuse, R26, R20 ;  /* 0x0000001a0c14723c */ /* 0x044fe20000001814 */
[----:B------:R-:W-:Y:S11]  /*31e00*/  IMAD.MOV.U32 R3, RZ, RZ, R27 ;  /* 0x000000ffff037224 */ /* 0x000ff600078e001b */
[----:B------:R-:W-:Y:S11]  /*31e10*/  @!UPT UIADD3 URZ, URZ, URZ, URZ ;  /* 0x0000003f3f3ff290 */ /* 0x000ff6000fffe03f */
[----:B------:R0:W-:Y:S01]  /*31e20*/  STL.64 [R1+0x4a0], R20 ;  /* 0x0004a01401007387 */ /* 0x0001e20000100a00 */
[----:B------:R1:W-:Y:S02]  /*31e30*/  STL.64 [R1+0x4a8], R22 ;  /* 0x0004a81601007387 */ /* 0x0003e40000100a00 */
[----:B0-----:R-:W-:Y:S01]  /*31e40*/  IMAD.MOV.U32 R20, RZ, RZ, R26 ;  /* 0x000000ffff147224 */ /* 0x001fe200078e001a */
[----:B-1----:R-:W2:Y:S01]  /*31e50*/  LDL.LU.64 R22, [R1+0x1768] ;  /* 0x0017680001167983 */ /* 0x002ea20000300a00 */
[----:B------:R-:W2:Y:S02]  /*31e60*/  LDL.LU.64 R26, [R1+0x1760] ;  /* 0x00176000011a7983 */ /* 0x000ea40000300a00 */
[----:B------:R-:W2:Y:S02]  /*31e70*/  LDL.LU.64 R24, [R1+0x1758] ;  /* 0x0017580001187983 */ /* 0x000ea40000300a00 */
[----:B------:R-:W-:Y:S01]  /*31e80*/  IMAD.MOV.U32 R21, RZ, RZ, R19 ;  /* 0x000000ffff157224 */ /* 0x000fe200078e0013 */
[C---:B--2---:R-:W-:Y:S11]  /*31e90*/  HMMA.16816.F32 R24, R12.reuse, R18, R24 ;  /* 0x000000120c18723c */ /* 0x044ff60000001818 */
[----:B------:R-:W-:Y:S11]  /*31ea0*/  @!UPT UIADD3 URZ, URZ, URZ, URZ ;  /* 0x0000003f3f3ff290 */ /* 0x000ff6000fffe03f */
[----:B------:R-:W-:Y:S01]  /*31eb0*/  @!UPT UIADD3 URZ, URZ, URZ, URZ ;  /* 0x0000003f3f3ff290 */ /* 0x000fe2000fffe03f */
[----:B------:R0:W-:Y:S01]  /*31ec0*/  STL.64 [R1+0x490], R24 ;  /* 0x0004901801007387 */ /* 0x0001e20000100a00 */
[----:B------:R1:W-:Y:S02]  /*31ed0*/  STL.64 [R1+0x498], R26 ;  /* 0x0004981a01007387 */ /* 0x0003e40000100a00 */
[----:B0-----:R-:W-:Y:S01]  /*31ee0*/  IMAD.MOV.U32 R24, RZ, RZ, R18 ;  /* 0x000000ffff187224 */ /* 0x001fe200078e0012 */
[----:B-1----:R-:W2:Y:S01]  /*31ef0*/  LDL.LU.64 R26, [R1+0x1750] ;  /* 0x00175000011a7983 */ /* 0x002ea20000300a00 */
[----:B------:R-:W2:Y:S02]  /*31f00*/  LDL.LU.64 R18, [R1+0x1748] ;  /* 0x0017480001127983 */ /* 0x000ea40000300a00 */
[----:B--2---:R-:W-:Y:S01]  /*31f10*/  HMMA.16816.F32 R4, R12, R18, R4 ;  /* 0x000000120c04723c */ /* 0x004fe20000001804 */
[----:B------:R-:W-:Y:S02]  /*31f20*/  IMAD.MOV.U32 R28, RZ, RZ, R18 ;  /* 0x000000ffff1c7224 */ /* 0x000fe400078e0012 */
[----:B------:R-:W-:Y:S11]  /*31f30*/  IMAD.MOV.U32 R25, RZ, RZ, R19 ;  /* 0x000000ffff197224 */ /* 0x000ff600078e0013 */
[----:B------:R-:W-:Y:S09]  /*31f40*/  @!UPT UIADD3 URZ, URZ, URZ, URZ ;  /* 0x0000003f3f3ff290 */ /* 0x000ff2000fffe03f */
[----:B------:R-:W-:Y:S01]  /*31f50*/  STL.64 [R1+0x480], R4 ;  /* 0x0004800401007387 */ /* 0x000fe20000100a00 */
[----:B------:R0:W-:Y:S03]  /*31f60*/  STL.64 [R1+0x488], R6 ;  /* 0x0004880601007387 */ /* 0x0001e60000100a00 */
[----:B0-----:R-:W2:Y:S01]  /*31f70*/  LDL.LU.64 R6, [R1+0x1740] ;  /* 0x0017400001067983 */ /* 0x001ea20000300a00 */
[----:B------:R-:W2:Y:S02]  /*31f80*/  LDL.LU.64 R4, [R1+0x1738] ;  /* 0x0017380001047983 */ /* 0x000ea40000300a00 */
[----:B------:R-:W3:Y:S02]  /*31f90*/  LDL.LU.64 R18, [R1+0x1730] ;  /* 0x0017300001127983 */ /* 0x000ee40000300a00 */
[----:B----4-:R-:W-:-:S07]  /*31fa0*/  IMAD.MOV.U32 R11, RZ, RZ, R2 ;  /* 0x000000ffff0b7224 */ /* 0x010fce00078e0002 */
[C---:B---3--:R-:W-:Y:S01]  /*31fb0*/  HMMA.16816.F32 R8, R12.reuse, R18, R8 ;  /* 0x000000120c08723c */ /* 0x048fe20000001808 */
[----:B------:R-:W-:Y:S02]  /*31fc0*/  IMAD.MOV.U32 R2, RZ, RZ, R18 ;  /* 0x000000ffff027224 */ /* 0x000fe400078e0012 */
[----:B------:R-:W-:Y:S11]  /*31fd0*/  IMAD.MOV.U32 R29, RZ, RZ, R19 ;  /* 0x000000ffff1d7224 */ /* 0x000ff600078e0013 */
[----:B------:R-:W-:Y:S09]  /*31fe0*/  @!UPT UIADD3 URZ, URZ, URZ, URZ ;  /* 0x0000003f3f3ff290 */ /* 0x000ff2000fffe03f */
[----:B------:R-:W-:Y:S01]  /*31ff0*/  STL.64 [R1+0x470], R8 ;  /* 0x0004700801007387 */ /* 0x000fe20000100a00 */
[----:B------:R0:W-:Y:S03]  /*32000*/  STL.64 [R1+0x478], R10 ;  /* 0x0004780a01007387 */ /* 0x0001e60000100a00 */
[----:B0-----:R-:W3:Y:S01]  /*32010*/  LDL.LU.64 R10, [R1+0x1728] ;  /* 0x00172800010a7983 */ /* 0x001ee20000300a00 */
[----:B------:R-:W4:Y:S02]  /*32020*/  LDL.LU.64 R8, [R1+0x1720] ;  /* 0x0017200001087983 */ /* 0x000f240000300a00 */
[----:B------:R-:W2:Y:S02]  /*32030*/  LDL.LU.64 R18, [R1+0x1718] ;  /* 0x0017180001127983 */ /* 0x000ea40000300a00 */
[----:B------:R-:W2:Y:S02]  /*32040*/  LDL.LU.64 R16, [R1+0x1710] ;  /* 0x0017100001107983 */ /* 0x000ea40000300a00 */
[C---:B--2---:R-:W-:Y:S11]  /*32050*/  HMMA.16816.F32 R16, R12.reuse, R26, R16 ;  /* 0x0000001a0c10723c */ /* 0x044ff60000001810 */
[----:B------:R-:W-:Y:S11]  /*32060*/  @!UPT UIADD3 URZ, URZ, URZ, URZ ;  /* 0x0000003f3f3ff290 */ /* 0x000ff6000fffe03f */
[----:B------:R-:W-:Y:S01]  /*32070*/  @!UPT UIADD3 URZ, URZ, URZ, URZ ;  /* 0x0000003f3f3ff290 */ /* 0x000fe2000fffe03f */
[----:B------:R-:W-:Y:S01]  /*32080*/  STL.64 [R1+0x460], R16 ;  /* 0x0004601001007387 */ /* 0x000fe20000100a00 */
[----:B------:R0:W-:Y:S03]  /*32090*/  STL.64 [R1+0x468], R18 ;  /* 0x0004681201007387 */ /* 0x0001e60000100a00 */
[----:B0-----:R-:W2:Y:S01]  /*320a0*/  LDL.LU.64 R18, [R1+0x1708] ;  /* 0x0017080001127983 */ /* 0x001ea20000300a00 */
[----:B------:R-:W2:Y:S02]  /*320b0*/  LDL.LU.64 R16, [R1+0x1700] ;  /* 0x0017000001107983 */ /* 0x000ea40000300a00 */
[----:B------:R-:W-:Y:S02]  /*320c0*/  STL.64 [R1+0x1468], R26 ;  /* 0x0014681a01007387 */ /* 0x000fe40000100a00 */
[----:B------:R-:W-:Y:S01]  /*320d0*/  STL.64 [R1+0x1460], R24 ;  /* 0x0014601801007387 */ /* 0x000fe20000100a00 */
[C---:B--2---:R-:W-:Y:S11]  /*320e0*/  HMMA.16816.F32 R16, R12.reuse, R22, R16 ;  /* 0x000000160c10723c */ /* 0x044ff60000001810 */
[----:B------:R-:W-:Y:S11]  /*320f0*/  @!UPT UIADD3 URZ, URZ, URZ, URZ ;  /* 0x0000003f3f3ff290 */ /* 0x000ff6000fffe03f */
[----:B------:R-:W-:Y:S01]  /*32100*/  @!UPT UIADD3 URZ, URZ, URZ, URZ ;  /* 0x0000003f3f3ff290 */ /* 0x000fe2000fffe03f */
[----:B------:R-:W-:Y:S01]  /*32110*/  STL.64 [R1+0x450], R16 ;  /* 0x0004501001007387 */ /* 0x000fe20000100a00 */
[----:B------:R0:W-:Y:S03]  /*32120*/  STL.64 [R1+0x458], R18 ;  /* 0x0004581201007387 */ /* 0x0001e60000100a00 */
[----:B0-----:R-:W3:Y:S01]  /*32130*/  LDL.LU.64 R18, [R1+0x16f8] ;  /* 0x0016f80001127983 */ /* 0x001ee20000300a00 */
[----:B------:R-:W3:Y:S02]  /*32140*/  LDL.LU.64 R16, [R1+0x16f0] ;  /* 0x0016f00001107983 */ /* 0x000ee40000300a00 */
[----:B------:R-:W-:Y:S02]  /*32150*/  STL.64 [R1+0x1480], R22 ;  /* 0x0014801601007387 */ /* 0x000fe40000100a00 */
[----:B------:R0:W-:Y:S02]  /*32160*/  STL.64 [R1+0x1478], R20 ;  /* 0x0014781401007387 */ /* 0x0001e40000100a00 */
[----:B0-----:R-:W2:Y:S01]  /*32170*/  LDL.LU R20, [R1+0x430] ;  /* 0x0004300001147983 */ /* 0x001ea20000300800 */
[----:B------:R-:W2:Y:S02]  /*32180*/  LDL.LU R21, [R1+0x434] ;  /* 0x0004340001157983 */ /* 0x000ea40000300800 */
[----:B------:R-:W2:Y:S02]  /*32190*/  LDL.LU R22, [R1+0x438] ;  /* 0x0004380001167983 */ /* 0x000ea40000300800 */
[----:B------:R-:W2:Y:S01]  /*321a0*/  LDL.LU R23, [R1+0x43c] ;  /* 0x00043c0001177983 */ /* 0x000ea20000300800 */
[C---:B---3--:R-:W-:Y:S11]  /*321b0*/  HMMA.16816.F32 R16, R12.reuse, R10, R16 ;  /* 0x0000000a0c10723c */ /* 0x048ff60000001810 */
[----:B------:R-:W-:Y:S11]  /*321c0*/  @!UPT UIADD3 URZ, URZ, URZ, URZ ;  /* 0x0000003f3f3ff290 */ /* 0x000ff6000fffe03f */
[----:B------:R-:W-:Y:S01]  /*321d0*/  @!UPT UIADD3 URZ, URZ, URZ, URZ ;  /* 0x0000003f3f3ff290 */ /* 0x000fe2000fffe03f */
[----:B------:R-:W-:Y:S01]  /*321e0*/  STL.64 [R1+0x440], R16 ;  /* 0x0004401001007387 */ /* 0x000fe20000100a00 */
[----:B------:R0:W-:Y:S03]  /*321f0*/  STL.64 [R1+0x448], R18 ;  /* 0x0004481201007387 */ /* 0x0001e60000100a00 */
[----:B0-----:R-:W3:Y:S01]  /*32200*/  LDL.LU.64 R18, [R1+0x16e8] ;  /* 0x0016e80001127983 */ /* 0x001ee20000300a00 */
[----:B------:R-:W3:Y:S02]  /*32210*/  LDL.LU.64 R16, [R1+0x16e0] ;  /* 0x0016e00001107983 */ /* 0x000ee40000300a00 */
[----:B----4-:R-:W-:Y:S02]  /*32220*/  IMAD.MOV.U32 R26, RZ, RZ, R8 ;  /* 0x000000ffff1a7224 */ /* 0x010fe400078e0008 */
[----:B------:R-:W-:Y:S01]  /*32230*/  IMAD.MOV.U32 R27, RZ, RZ, R4 ;  /* 0x000000ffff1b7224 */ /* 0x000fe200078e0004 */
[----:B---3--:R-:W-:Y:S01]  /*32240*/  HMMA.16816.F32 R12, R12, R6, R16 ;  /* 0x000000060c0c723c */ /* 0x008fe20000001810 */
[----:B------:R-:W2:Y:S01]  /*32250*/  LDL.LU.64 R18, [R1+0x16d8] ;  /* 0x0016d80001127983 */ /* 0x000ea20000300a00 */
[----:B------:R-:W2:Y:S11]  /*32260*/  LDL.LU.64 R16, [R1+0x16d0] ;  /* 0x0016d00001107983 */ /* 0x000eb60000300a00 */
[----:B------:R-:W-:Y:S10]  /*32270*/  @!UPT UIADD3 URZ, URZ, URZ, URZ ;  /* 0x0000003f3f3ff290 */ /* 0x000ff4000fffe03f */
[----:B------:R-:W-:Y:S01]  /*32280*/  STL.64 [R1+0x5d0], R12 ;  /* 0x0005d00c01007387 */ /* 0x000fe20000100a00 */
[----:B------:R0:W-:Y:S01]  /*32290*/  STL.64 [R1+0x5d8], R14 ;  /* 0x0005d80e01007387 */ /* 0x0001e20000100a00 */
[----:B--2---:R-:W-:Y:S11]  /*322a0*/  HMMA.16816.F32 R20, R16, R26, R20 ;  /* 0x0000001a1014723c */ /* 0x004ff60000001814 */
[----:B------:R-:W-:Y:S11]  /*322b0*/  @!UPT UIADD3 URZ, URZ, URZ, URZ ;  /* 0x0000003f3f3ff290 */ /* 0x000ff6000fffe03f */
[----:B------:R-:W-:Y:S01]  /*322c0*/  @!UPT UIADD3 URZ, URZ, URZ, URZ ;  /* 0x0000003f3f3ff290 */ /* 0x000fe2000fffe03f */
[----:B------:R1:W-:Y:S01]  /*322d0*/  STL.64 [R1+0x220], R20 ;  /* 0x0002201401007387 */ /* 0x0003e20000100a00 */
[----:B------:R2:W-:Y:S02]  /*322e0*/  STL.64 [R1+0x228], R22 ;  /* 0x0002281601007387 */ /* 0x0005e40000100a00 */
[----:B0-----:R-:W3:Y:S02]  /*322f0*/  LDL.LU R14, [R1+0x58] ;  /* 0x00005800010e7983 */ /* 0x001ee40000300800 */
[----:B------:R-:W3:Y:S02]  /*32300*/  LDL.LU R15, [R1+0x5c] ;  /* 0x00005c00010f7983 */ /* 0x000ee40000300800 */
[----:B------:R-:W-:Y:S02]  /*32310*/  IMAD.MOV.U32 R8, RZ, RZ, R20 ;  /* 0x000000ffff087224 */ /* 0x000fe400078e0014 */
[----:B------:R-:W-:Y:S01]  /*32320*/  IMAD.MOV.U32 R4, RZ, RZ, R21 ;  /* 0x000000ffff047224 */ /* 0x000fe200078e0015 */
[----:B---3--:R0:W-:Y:S01]  /*32330*/  STL.64 [R1+0x1488], R14 ;  /* 0x0014880e01007387 */ /* 0x0081e20000100a00 */
[----:B-1----:R-:W3:Y:S02]  /*32340*/  LDL.LU R20, [R1+0x2d0] ;  /* 0x0002d00001147983 */ /* 0x002ee40000300800 */
[----:B------:R-:W3:Y:S02]  /*32350*/  LDL.LU R21, [R1+0x2d4] ;  /* 0x0002d40001157983 */ /* 0x000ee40000300800 */
[----:B--2---:R-:W2:Y:S01]  /*32360*/  LDL.LU R22, [R1+0x2d8] ;  /* 0x0002d80001167983 */ /* 0x004ea20000300800 */
[----:B------:R-:W2:Y:S01]  /*32370*/  LDL.LU R23, [R1+0x2dc] ;  /* 0x0002dc0001177983 */ /* 0x000ea20000300800 */
[----:B0-----:R-:W-:-:S02]  /*32380*/  IMAD.MOV.U32 R14, RZ, RZ, R9 ;  /* 0x000000ffff0e7224 */ /* 0x001fc400078e0009 */
[----:B------:R-:W-:Y:S01]  /*32390*/  IMAD.MOV.U32 R15, RZ, RZ, R5 ;  /* 0x000000ffff0f7224 */ /* 0x000fe200078e0005 */
[----:B--2---:R-:W-:Y:S01]  /*323a0*/  STL.64 [R1+0x1498], R22 ;  /* 0x0014981601007387 */ /* 0x004fe20000100a00 */
[----:B---3--:R-:W-:Y:S02]  /*323b0*/  STL.64 [R1+0x1490], R20 ;  /* 0x0014901401007387 */ /* 0x008fe40000100a00 */
[----:B------:R-:W2:Y:S02]  /*323c0*/  LDL.LU R9, [R1+0x16cc] ;  /* 0x0016cc0001097983 */ /* 0x000ea40000300800 */
[----:B------:R-:W3:Y:S01]  /*323d0*/  LDL.LU R5, [R1+0x16c8] ;  /* 0x0016c80001057983 */ /* 0x000ee20000300800 */
[----:B------:R0:W-:Y:S04]  /*323e0*/  STL.64 [R1+0x14a0], R14 ;  /* 0x0014a00e01007387 */ /* 0x0001e80000100a00 */
[----:B0-----:R-:W4:Y:S01]  /*323f0*/  LDL.LU R14, [R1+0x78] ;  /* 0x00007800010e7983 */ /* 0x001f220000300800 */
[----:B------:R-:W4:Y:S03]  /*32400*/  LDL.LU R15, [R1+0x7c] ;  /* 0x00007c00010f7983 */ /* 0x000f260000300800 */
[----:B----4-:R3:W-:Y:S01]  /*32410*/  STL.64 [R1+0x14b8], R14 ;  /* 0x0014b80e01007387 */ /* 0x0107e20000100a00 */
[----:B------:R-:W4:Y:S02]  /*32420*/  LDL.LU R20, [R1+0x2e0] ;  /* 0x0002e00001147983 */ /* 0x000f240000300800 */
[----:B------:R-:W4:Y:S02]  /*32430*/  LDL.LU R21, [R1+0x2e4] ;  /* 0x0002e40001157983 */ /* 0x000f240000300800 */
[----:B------:R-:W4:Y:S01]  /*32440*/  LDL.LU R22, [R1+0x2e8] ;  /* 0x0002e80001167983 */ /* 0x000f220000300800 */
[----:B------:R-:W4:Y:S01]  /*32450*/  LDL.LU R23, [R1+0x2ec] ;  /* 0x0002ec0001177983 */ /* 0x000f220000300800 */
[----:B---3--:R-:W-:-:S02]  /*32460*/  IMAD.MOV.U32 R14, RZ, RZ, R5 ;  /* 0x000000ffff0e7224 */ /* 0x008fc400078e0005 */
[----:B--2---:R-:W-:Y:S01]  /*32470*/  IMAD.MOV.U32 R15, RZ, RZ, R9 ;  /* 0x000000ffff0f7224 */ /* 0x004fe200078e0009 */
[----:B------:R-:W2:Y:S01]  /*32480*/  LDL.LU R5, [R1+0x16c4] ;  /* 0x0016c40001057983 */ /* 0x000ea20000300800 */
[----:B------:R-:W3:Y:S03]  /*32490*/  LDL.LU R9, [R1+0x16c0] ;  /* 0x0016c00001097983 */ /* 0x000ee60000300800 */
[----:B------:R-:W-:Y:S04]  /*324a0*/  STL.64 [R1+0x14d0], R14 ;  /* 0x0014d00e01007387 */ /* 0x000fe80000100a00 */
[----:B----4-:R-:W-:Y:S01]  /*324b0*/  STL.64 [R1+0x14b0], R22 ;  /* 0x0014b01601007387 */ /* 0x010fe20000100a00 */
[----:B------:R0:W-:Y:S03]  /*324c0*/  STL.64 [R1+0x14a8], R20 ;  /* 0x0014a81401007387 */ /* 0x0001e60000100a00 */
[----:B0-----:R-:W4:Y:S01]  /*324d0*/  LDL.LU R20, [R1+0x2f0] ;  /* 0x0002f00001147983 */ /* 0x001f220000300800 */
[----:B------:R-:W4:Y:S02]  /*324e0*/  LDL.LU R21, [R1+0x2f4] ;  /* 0x0002f40001157983 */ /* 0x000f240000300800 */
[----:B------:R-:W2:Y:S02]  /*324f0*/  LDL.LU R22, [R1+0x2f8] ;  /* 0x0002f80001167983 */ /* 0x000ea40000300800 */
[----:B------:R-:W2:Y:S01]  /*32500*/  LDL.LU R23, [R1+0x2fc] ;  /* 0x0002fc0001177983 */ /* 0x000ea20000300800 */
[----:B------:R-:W2:Y:S01]  /*32510*/  LDL.LU R14, [R1+0x98] ;  /* 0x00009800010e7983 */ /* 0x000ea20000300800 */
[----:B------:R-:W2:Y:S03]  /*32520*/  LDL.LU R15, [R1+0x9c] ;  /* 0x00009c00010f7983 */ /* 0x000ea60000300800 */
[----:B--2---:R-:W-:Y:S01]  /*32530*/  STL.64 [R1+0x14e8], R14 ;  /* 0x0014e80e01007387 */ /* 0x004fe20000100a00 */
[----:B------:R-:W-:Y:S02]  /*32540*/  STL.64 [R1+0x14c8], R22 ;  /* 0x0014c81601007387 */ /* 0x000fe40000100a00 */
[----:B----4-:R0:W-:Y:S02]  /*32550*/  STL.64 [R1+0x14c0], R20 ;  /* 0x0014c01401007387 */ /* 0x0101e40000100a00 */
[----:B0-----:R-:W2:Y:S01]  /*32560*/  LDL.LU R20, [R1+0x300] ;  /* 0x0003000001147983 */ /* 0x001ea20000300800 */
[----:B------:R-:W2:Y:S02]  /*32570*/  LDL.LU R21, [R1+0x304] ;  /* 0x0003040001157983 */ /* 0x000ea40000300800 */
[----:B------:R-:W4:Y:S02]  /*32580*/  LDL.LU R22, [R1+0x308] ;  /* 0x0003080001167983 */ /* 0x000f240000300800 */
[----:B------:R-:W4:Y:S02]  /*32590*/  LDL.LU R23, [R1+0x30c] ;  /* 0x00030c0001177983 */ /* 0x000f240000300800 */
[----:B---3--:R-:W-:-:S02]  /*325a0*/  IMAD.MOV.U32 R14, RZ, RZ, R9 ;  /* 0x000000ffff0e7224 */ /* 0x008fc400078e0009 */
[----:B------:R-:W-:Y:S01]  /*325b0*/  IMAD.MOV.U32 R15, RZ, RZ, R5 ;  /* 0x000000ffff0f7224 */ /* 0x000fe200078e0005 */
[----:B------:R-:W3:Y:S01]  /*325c0*/  LDL.LU R9, [R1+0x16bc] ;  /* 0x0016bc0001097983 */ /* 0x000ee20000300800 */
[----:B------:R-:W3:Y:S03]  /*325d0*/  LDL.LU R5, [R1+0x16b8] ;  /* 0x0016b80001057983 */ /* 0x000ee60000300800 */
[----:B------:R-:W-:Y:S04]  /*325e0*/  STL.64 [R1+0x1500], R14 ;  /* 0x0015000e01007387 */ /* 0x000fe80000100a00 */
[----:B----4-:R-:W-:Y:S01]  /*325f0*/  STL.64 [R1+0x14e0], R22 ;  /* 0x0014e01601007387 */ /* 0x010fe20000100a00 */
[----:B--2---:R0:W-:Y:S03]  /*32600*/  STL.64 [R1+0x14d8], R20 ;  /* 0x0014d81401007387 */ /* 0x0041e60000100a00 */
[----:B0-----:R-:W2:Y:S01]  /*32610*/  LDL.LU R20, [R1+0x310] ;  /* 0x0003100001147983 */ /* 0x001ea20000300800 */
[----:B------:R-:W2:Y:S02]  /*32620*/  LDL.LU R21, [R1+0x314] ;  /* 0x0003140001157983 */ /* 0x000ea40000300800 */
[----:B------:R-:W4:Y:S02]  /*32630*/  LDL.LU R22, [R1+0x318] ;  /* 0x0003180001167983 */ /* 0x000f240000300800 */
[----:B------:R-:W4:Y:S01]  /*32640*/  LDL.LU R23, [R1+0x31c] ;  /* 0x00031c0001177983 */ /* 0x000f220000300800 */
[----:B------:R-:W2:Y:S01]  /*32650*/  LDL.LU R14, [R1+0xb8] ;  /* 0x0000b800010e7983 */ /* 0x000ea20000300800 */
[----:B------:R-:W2:Y:S03]  /*32660*/  LDL.LU R15, [R1+0xbc] ;  /* 0x0000bc00010f7983 */ /* 0x000ea60000300800 */
[----:B--2---:R3:W-:Y:S01]  /*32670*/  STL.64 [R1+0x1518], R14 ;  /* 0x0015180e01007387 */ /* 0x0047e20000100a00 */
[----:B----4-:R-:W-:Y:S02]  /*32680*/  STL.64 [R1+0x14f8], R22 ;  /* 0x0014f81601007387 */ /* 0x010fe40000100a00 */
[----:B------:R0:W-:Y:S02]  /*32690*/  STL.64 [R1+0x14f0], R20 ;  /* 0x0014f01401007387 */ /* 0x0001e40000100a00 */
[----:B---3--:R-:W-:-:S02]  /*326a0*/  IMAD.MOV.U32 R14, RZ, RZ, R5 ;  /* 0x000000ffff0e7224 */ /* 0x008fc400078e0005 */
[----:B------:R-:W-:Y:S01]  /*326b0*/  IMAD.MOV.U32 R15, RZ, RZ, R9 ;  /* 0x000000ffff0f7224 */ /* 0x000fe200078e0009 */
[----:B0-----:R-:W2:Y:S01]  /*326c0*/  LDL.LU R20, [R1+0x320] ;  /* 0x0003200001147983 */ /* 0x001ea20000300800 */
[----:B------:R-:W2:Y:S02]  /*326d0*/  LDL.LU R21, [R1+0x324] ;  /* 0x0003240001157983 */ /* 0x000ea40000300800 */
[----:B------:R-:W3:Y:S02]  /*326e0*/  LDL.LU R22, [R1+0x328] ;  /* 0x0003280001167983 */ /* 0x000ee40000300800 */
[----:B------:R-:W3:Y:S01]  /*326f0*/  LDL.LU R23, [R1+0x32c] ;  /* 0x00032c0001177983 */ /* 0x000ee20000300800 */
[----:B------:R-:W4:Y:S01]  /*32700*/  LDL.LU R5, [R1+0x16b4] ;  /* 0x0016b40001057983 */ /* 0x000f220000300800 */
[----:B------:R-:W2:Y:S02]  /*32710*/  LDL.LU R9, [R1+0x16b0] ;  /* 0x0016b00001097983 */ /* 0x000ea40000300800 */
[----:B------:R0:W-:Y:S02]  /*32720*/  STL.64 [R1+0x1530], R14 ;  /* 0x0015300e01007387 */ /* 0x0001e40000100a00 */
[----:B0-----:R-:W2:Y:S01]  /*32730*/  LDL.LU R14, [R1+0xd8] ;  /* 0x0000d800010e7983 */ /* 0x001ea20000300800 */
[----:B------:R-:W2:Y:S03]  /*32740*/  LDL.LU R15, [R1+0xdc] ;  /* 0x0000dc00010f7983 */ /* 0x000ea60000300800 */
[----:B--2---:R-:W-:Y:S01]  /*32750*/  STL.64 [R1+0x1548], R14 ;  /* 0x0015480e01007387 */ /* 0x004fe20000100a00 */
[----:B---3--:R-:W-:Y:S02]  /*32760*/  STL.64 [R1+0x1510], R22 ;  /* 0x0015101601007387 */ /* 0x008fe40000100a00 */
[----:B------:R0:W-:Y:S02]  /*32770*/  STL.64 [R1+0x1508], R20 ;  /* 0x0015081401007387 */ /* 0x0001e40000100a00 */
[----:B0-----:R-:W2:Y:S01]  /*32780*/  LDL.LU R20, [R1+0x330] ;  /* 0x0003300001147983 */ /* 0x001ea20000300800 */
[----:B------:R-:W2:Y:S02]  /*32790*/  LDL.LU R21, [R1+0x334] ;  /* 0x0003340001157983 */ /* 0x000ea40000300800 */
[----:B------:R-:W3:Y:S02]  /*327a0*/  LDL.LU R22, [R1+0x338] ;  /* 0x0003380001167983 */ /* 0x000ee40000300800 */
[----:B------:R-:W3:Y:S02]  /*327b0*/  LDL.LU R23, [R1+0x33c] ;  /* 0x00033c0001177983 */ /* 0x000ee40000300800 */
[----:B------:R-:W-:-:S02]  /*327c0*/  IMAD.MOV.U32 R14, RZ, RZ, R9 ;  /* 0x000000ffff0e7224 */ /* 0x000fc400078e0009 */
[----:B----4-:R-:W-:Y:S01]  /*327d0*/  IMAD.MOV.U32 R15, RZ, RZ, R5 ;  /* 0x000000ffff0f7224 */ /* 0x010fe200078e0005 */
[----:B------:R-:W4:Y:S01]  /*327e0*/  LDL.LU R9, [R1+0x16ac] ;  /* 0x0016ac0001097983 */ /* 0x000f220000300800 */
[----:B------:R-:W4:Y:S03]  /*327f0*/  LDL.LU R5, [R1+0x16a8] ;  /* 0x0016a80001057983 */ /* 0x000f260000300800 */
[----:B------:R-:W-:Y:S04]  /*32800*/  STL.64 [R1+0x1560], R14 ;  /* 0x0015600e01007387 */ /* 0x000fe80000100a00 */
[----:B---3--:R-:W-:Y:S01]  /*32810*/  STL.64 [R1+0x1528], R22 ;  /* 0x0015281601007387 */ /* 0x008fe20000100a00 */
[----:B--2---:R0:W-:Y:S03]  /*32820*/  STL.64 [R1+0x1520], R20 ;  /* 0x0015201401007387 */ /* 0x0041e60000100a00 */
[----:B0-----:R-:W2:Y:S01]  /*32830*/  LDL.LU R20, [R1+0x340] ;  /* 0x0003400001147983 */ /* 0x001ea20000300800 */
[----:B------:R-:W2:Y:S02]  /*32840*/  LDL.LU R21, [R1+0x344] ;  /* 0x0003440001157983 */ /* 0x000ea40000300800 */
[----:B------:R-:W3:Y:S02]  /*32850*/  LDL.LU R22, [R1+0x348] ;  /* 0x0003480001167983 */ /* 0x000ee40000300800 */
[----:B------:R-:W3:Y:S01]  /*32860*/  LDL.LU R23, [R1+0x34c] ;  /* 0x00034c0001177983 */ /* 0x000ee20000300800 */
[----:B------:R-:W2:Y:S01]  /*32870*/  LDL.LU R14, [R1+0xf8] ;  /* 0x0000f800010e7983 */ /* 0x000ea20000300800 */
        /* <DEDUP_REMOVED lines=8> */
[----:B----4-:R-:W-:-:S02]  /*32900*/  IMAD.MOV.U32 R14, RZ, RZ, R5 ;  /* 0x000000ffff0e7224 */ /* 0x010fc400078e0005 */
[----:B------:R-:W-:Y:S01]  /*32910*/  IMAD.MOV.U32 R15, RZ, RZ, R9 ;  /* 0x000000ffff0f7224 */ /* 0x000fe200078e0009 */
        /* <DEDUP_REMOVED lines=11> */
[----:B--2---:R4:W-:Y:S01]  /*329d0*/  STL.64 [R1+0x15a8], R14 ;  /* 0x0015a80e01007387 */ /* 0x0049e20000100a00 */
[----:B---3--:R-:W-:Y:S02]  /*329e0*/  STL.64 [R1+0x1570], R22 ;  /* 0x0015701601007387 */ /* 0x008fe40000100a00 */
[----:B------:R0:W-:Y:S02]  /*329f0*/  STL.64 [R1+0x1568], R20 ;  /* 0x0015681401007387 */ /* 0x0001e40000100a00 */
[----:B----4-:R-:W-:-:S02]  /*32a00*/  IMAD.MOV.U32 R14, RZ, RZ, R9 ;  /* 0x000000ffff0e7224 */ /* 0x010fc400078e0009 */
        /* <DEDUP_REMOVED lines=95> */
[----:B------:R-:W-:-:S02]  /*33000*/  IMAD.MOV.U32 R14, RZ, RZ, R9 ;  /* 0x000000ffff0e7224 */ /* 0x000fc400078e0009 */
[----:B----4-:R-:W-:Y:S01]  /*33010*/  IMAD.MOV.U32 R15, RZ, RZ, R5 ;  /* 0x000000ffff0f7224 */ /* 0x010fe200078e0005 */
[----:B---3--:R-:W-:Y:S01]  /*33020*/  STL.64 [R1+0x1678], R22 ;  /* 0x0016781601007387 */ /* 0x008fe20000100a00 */
[----:B--2---:R0:W-:Y:S03]  /*33030*/  STL.64 [R1+0x1670], R20 ;  /* 0x0016701401007387 */ /* 0x0041e60000100a00 */
[----:B0-----:R-:W2:Y:S01]  /*33040*/  LDL.LU R20, [R1+0x420] ;  /* 0x0004200001147983 */ /* 0x001ea20000300800 */
[----:B------:R-:W2:Y:S02]  /*33050*/  LDL.LU R21, [R1+0x424] ;  /* 0x0004240001157983 */ /* 0x000ea40000300800 */
[----:B------:R-:W2:Y:S02]  /*33060*/  LDL.LU R22, [R1+0x428] ;  /* 0x0004280001167983 */ /* 0x000ea40000300800 */
[----:B------:R-:W2:Y:S01]  /*33070*/  LDL.LU R23, [R1+0x42c] ;  /* 0x00042c0001177983 */ /* 0x000ea20000300800 */
[----:B------:R-:W3:Y:S01]  /*33080*/  LDL.LU R24, [R1+0x2c0] ;  /* 0x0002c00001187983 */ /* 0x000ee20000300800 */
[----:B------:R-:W3:Y:S02]  /*33090*/  LDL.LU R25, [R1+0x2c4] ;  /* 0x0002c40001197983 */ /* 0x000ee40000300800 */
[----:B------:R-:W3:Y:S02]  /*330a0*/  LDL.LU R26, [R1+0x2c8] ;  /* 0x0002c800011a7983 */ /* 0x000ee40000300800 */
[----:B------:R-:W3:Y:S01]  /*330b0*/  LDL.LU R27, [R1+0x2cc] ;  /* 0x0002cc00011b7983 */ /* 0x000ee20000300800 */
[----:B------:R-:W-:Y:S01]  /*330c0*/  STL [R1+0x1308], R8 ;  /* 0x0013080801007387 */ /* 0x000fe20000100800 */
[----:B------:R-:W-:Y:S01]  /*330d0*/  STL [R1+0x1304], R4 ;  /* 0x0013040401007387 */ /* 0x000fe20000100800 */
[C---:B--2---:R-:W-:Y:S02]  /*330e0*/  HMMA.16816.F32 R12, R16.reuse, R14, R20 ;  /* 0x0000000e100c723c */ /* 0x044fe40000001814 */
[----:B------:R-:W2:Y:S01]  /*330f0*/  LDL.LU.64 R22, [R1+0x1678] ;  /* 0x0016780001167983 */ /* 0x000ea20000300a00 */
[----:B------:R-:W2:Y:S11]  /*33100*/  LDL.LU.64 R20, [R1+0x1670] ;  /* 0x0016700001147983 */ /* 0x000eb60000300a00 */
[----:B------:R-:W-:Y:S09]  /*33110*/  @!UPT UIADD3 URZ, URZ, URZ, URZ ;  /* 0x0000003f3f3ff290 */ /* 0x000ff2000fffe03f */
[----:B------:R-:W-:Y:S01]  /*33120*/  STL.64 [R1+0x230], R12 ;  /* 0x0002300c01007387 */ /* 0x000fe20000100a00 */
[----:B------:R0:W-:Y:S03]  /*33130*/  STL.64 [R1+0x238], R14 ;  /* 0x0002380e01007387 */ /* 0x0001e60000100a00 */
[----:B0-----:R-:W2:Y:S02]  /*33140*/  LDL.LU.64 R14, [R1+0x1668] ;  /* 0x00166800010e7983 */ /* 0x001ea40000300a00 */
[----:B--2---:R-:W-:Y:S02]  /*33150*/  HMMA.16816.F32 R12, R16, R14, R20 ;  /* 0x0000000e100c723c */ /* 0x004fe40000001814 */
[----:B------:R-:W2:Y:S01]  /*33160*/  LDL.LU.64 R22, [R1+0x1660] ;  /* 0x0016600001167983 */ /* 0x000ea20000300a00 */
[----:B------:R-:W2:Y:S11]  /*33170*/  LDL.LU.64 R20, [R1+0x1658] ;  /* 0x0016580001147983 */ /* 0x000eb60000300a00 */
[----:B------:R-:W-:Y:S09]  /*33180*/  @!UPT UIADD3 URZ, URZ, URZ, URZ ;  /* 0x0000003f3f3ff290 */ /* 0x000ff2000fffe03f */
[----:B------:R-:W-:Y:S01]  /*33190*/  STL.64 [R1+0x240], R12 ;  /* 0x0002400c01007387 */ /* 0x000fe20000100a00 */
[----:B------:R0:W-:Y:S03]  /*331a0*/  STL.64 [R1+0x248], R14 ;  /* 0x0002480e01007387 */ /* 0x0001e60000100a00 */
[----:B0-----:R-:W2:Y:S01]  /*331b0*/  LDL.LU.64 R14, [R1+0x1650] ;  /* 0x00165000010e7983 */ /* 0x001ea20000300a00 */
[----:B------:R-:W-:Y:S02]  /*331c0*/  IMAD.MOV.U32 R5, RZ, RZ, R13 ;  /* 0x000000ffff057224 */ /* 0x000fe400078e000d */
[----:B------:R-:W-:-:S05]  /*331d0*/  IMAD.MOV.U32 R9, RZ, RZ, R12 ;  /* 0x000000ffff097224 */ /* 0x000fca00078e000c */
        /* <DEDUP_REMOVED lines=137> */
[----:B------:R-:W4:Y:S11]  /*33a70*/  LDL.LU.64 R20, [R1+0x1478] ;  /* 0x0014780001147983 */ /* 0x000f360000300a00 */
[----:B------:R-:W-:Y:S09]  /*33a80*/  @!UPT UIADD3 URZ, URZ, URZ, URZ ;  /* 0x0000003f3f3ff290 */ /* 0x000ff2000fffe03f */
[----:B------:R0:W-:Y:S01]  /*33a90*/  STL.64 [R1+0x2d0], R12 ;  /* 0x0002d00c01007387 */ /* 0x0001e20000100a00 */
[----:B------:R1:W-:Y:S02]  /*33aa0*/  STL.64 [R1+0x2d8], R14 ;  /* 0x0002d80e01007387 */ /* 0x0003e40000100a00 */
[----:B0-----:R-:W-:-:S05]  /*33ab0*/  IMAD.MOV.U32 R13, RZ, RZ, R15 ;  /* 0x000000ffff0d7224 */ /* 0x001fca00078e000f */
[----:B------:R3:W-:Y:S01]  /*33ac0*/  STL [R1+0x1314], R13 ;  /* 0x0013140d01007387 */ /* 0x0007e20000100800 */
[----:B-1----:R-:W3:Y:S02]  /*33ad0*/  LDL.LU R14, [R1+0x48] ;  /* 0x00004800010e7983 */ /* 0x002ee40000300800 */
[----:B------:R-:W-:Y:S02]  /*33ae0*/  IMAD.MOV.U32 R15, RZ, RZ, R0 ;  /* 0x000000ffff0f7224 */ /* 0x000fe400078e0000 */
[----:B------:R-:W2:Y:S05]  /*33af0*/  LDL.LU R0, [R1+0x1470] ;  /* 0x0014700001007983 */ /* 0x000eaa0000300800 */
[----:B---3--:R-:W-:Y:S01]  /*33b00*/  HMMA.16816.F32 R12, R16, R14, R24 ;  /* 0x0000000e100c723c */ /* 0x008fe20000001818 */
[----:B------:R-:W3:Y:S01]  /*33b10*/  LDL.LU.64 R26, [R1+0x1468] ;  /* 0x00146800011a7983 */ /* 0x000ee20000300a00 */
[----:B------:R-:W2:Y:S11]  /*33b20*/  LDL.LU.64 R24, [R1+0x1460] ;  /* 0x0014600001187983 */ /* 0x000eb60000300a00 */
[----:B------:R-:W-:Y:S10]  /*33b30*/  @!UPT UIADD3 URZ, URZ, URZ, URZ ;  /* 0x0000003f3f3ff290 */ /* 0x000ff4000fffe03f */
[----:B------:R0:W-:Y:S01]  /*33b40*/  STL.64 [R1+0x2c0], R12 ;  /* 0x0002c00c01007387 */ /* 0x0001e20000100a00 */
[----:B------:R-:W-:Y:S03]  /*33b50*/  STL.64 [R1+0x2c8], R14 ;  /* 0x0002c80e01007387 */ /* 0x000fe60000100a00 */
[----:B0-----:R-:W2:Y:S01]  /*33b60*/  LDL.LU R13, [R1+0x680] ;  /* 0x00068000010d7983 */ /* 0x001ea20000300800 */
[----:B------:R-:W2:Y:S02]  /*33b70*/  LDL.LU R5, [R1+0x684] ;  /* 0x0006840001057983 */ /* 0x000ea40000300800 */
[----:B------:R-:W2:Y:S02]  /*33b80*/  LDL.LU R9, [R1+0x678] ;  /* 0x0006780001097983 */ /* 0x000ea40000300800 */
[----:B------:R-:W2:Y:S01]  /*33b90*/  LDL.LU R4, [R1+0x670] ;  /* 0x0006700001047983 */ /* 0x000ea20000300800 */
[----:B------:R-:W-:Y:S04]  /*33ba0*/  STL.64 [R1+0x13c0], R6 ;  /* 0x0013c00601007387 */ /* 0x000fe80000100a00 */
[----:B--2---:R0:W-:Y:S04]  /*33bb0*/  STL.64 [R1+0x13b8], R4 ;  /* 0x0013b80401007387 */ /* 0x0041e80000100a00 */
[----:B0-----:R-:W2:Y:S01]  /*33bc0*/  LDL.LU R4, [R1+0x1d0] ;  /* 0x0001d00001047983 */ /* 0x001ea20000300800 */
[----:B------:R-:W2:Y:S02]  /*33bd0*/  LDL.LU R5, [R1+0x1d4] ;  /* 0x0001d40001057983 */ /* 0x000ea40000300800 */
[----:B------:R-:W2:Y:S02]  /*33be0*/  LDL.LU R6, [R1+0x1d8] ;  /* 0x0001d80001067983 */ /* 0x000ea40000300800 */
[----:B------:R-:W2:Y:S02]  /*33bf0*/  LDL.LU R7, [R1+0x1dc] ;  /* 0x0001dc0001077983 */ /* 0x000ea40000300800 */
[----:B--2---:R-:W-:Y:S01]  /*33c00*/  STL.64 [R1+0x13d0], R6 ;  /* 0x0013d00601007387 */ /* 0x004fe20000100a00 */
[----:B------:R0:W-:Y:S03]  /*33c10*/  STL.64 [R1+0x13c8], R4 ;  /* 0x0013c80401007387 */ /* 0x0001e60000100a00 */
[----:B0-----:R-:W2:Y:S01]  /*33c20*/  LDL.LU R4, [R1+0x1e0] ;  /* 0x0001e00001047983 */ /* 0x001ea20000300800 */
[----:B------:R-:W2:Y:S02]  /*33c30*/  LDL.LU R5, [R1+0x1e4] ;  /* 0x0001e40001057983 */ /* 0x000ea40000300800 */
[----:B------:R-:W2:Y:S02]  /*33c40*/  LDL.LU R6, [R1+0x1e8] ;  /* 0x0001e80001067983 */ /* 0x000ea40000300800 */
[----:B------:R-:W-:-:S02]  /*33c50*/  IMAD.MOV.U32 R7, RZ, RZ, R0 ;  /* 0x000000ffff077224 */ /* 0x000fc400078e0000 */
[----:B------:R-:W3:Y:S04]  /*33c60*/  LDL.LU R0, [R1+0x145c] ;  /* 0x00145c0001007983 */ /* 0x000ee80000300800 */
[----:B--2---:R-:W-:Y:S01]  /*33c70*/  STL.64 [R1+0x13e0], R6 ;  /* 0x0013e00601007387 */ /* 0x004fe20000100a00 */
[----:B------:R0:W-:Y:S03]  /*33c80*/  STL.64 [R1+0x13d8], R4 ;  /* 0x0013d80401007387 */ /* 0x0001e60000100a00 */
[----:B0-----:R-:W2:Y:S01]  /*33c90*/  LDL.LU R4, [R1+0x1f0] ;  /* 0x0001f00001047983 */ /* 0x001ea20000300800 */
[----:B------:R-:W2:Y:S02]  /*33ca0*/  LDL.LU R5, [R1+0x1f4] ;  /* 0x0001f40001057983 */ /* 0x000ea40000300800 */
[----:B------:R-:W2:Y:S02]  /*33cb0*/  LDL.LU R6, [R1+0x1f8] ;  /* 0x0001f80001067983 */ /* 0x000ea40000300800 */
[----:B------:R-:W2:Y:S02]  /*33cc0*/  LDL.LU R7, [R1+0x1fc] ;  /* 0x0001fc0001077983 */ /* 0x000ea40000300800 */
[----:B--2---:R0:W-:Y:S01]  /*33cd0*/  STL.64 [R1+0x13f0], R6 ;  /* 0x0013f00601007387 */ /* 0x0041e20000100a00 */
[----:B------:R-:W-:Y:S02]  /*33ce0*/  STL.64 [R1+0x13e8], R4 ;  /* 0x0013e80401007387 */ /* 0x000fe40000100a00 */
[----:B0-----:R-:W-:-:S02]  /*33cf0*/  IMAD.MOV.U32 R6, RZ, RZ, R2 ;  /* 0x000000ffff067224 */ /* 0x001fc400078e0002 */
[----:B------:R-:W-:Y:S01]  /*33d00*/  IMAD.MOV.U32 R7, RZ, RZ, R29 ;  /* 0x000000ffff077224 */ /* 0x000fe200078e001d */
[----:B------:R-:W2:Y:S04]  /*33d10*/  LDL.LU R2, [R1+0x1458] ;  /* 0x0014580001027983 */ /* 0x000ea80000300800 */
[----:B------:R0:W-:Y:S02]  /*33d20*/  STL.64 [R1+0x1408], R6 ;  /* 0x0014080601007387 */ /* 0x0001e40000100a00 */
[----:B0-----:R-:W-:Y:S02]  /*33d30*/  IMAD.MOV.U32 R6, RZ, RZ, R28 ;  /* 0x000000ffff067224 */ /* 0x001fe400078e001c */
[----:B------:R-:W-:-:S05]  /*33d40*/  IMAD.MOV.U32 R7, RZ, RZ, R25 ;  /* 0x000000ffff077224 */ /* 0x000fca00078e0019 */
[----:B------:R0:W-:Y:S02]  /*33d50*/  STL.64 [R1+0x1420], R6 ;  /* 0x0014200601007387 */ /* 0x0001e40000100a00 */
[----:B0-----:R-:W-:Y:S02]  /*33d60*/  IMAD.MOV.U32 R6, RZ, RZ, R24 ;  /* 0x000000ffff067224 */ /* 0x001fe400078e0018 */
[----:B----4-:R-:W-:-:S05]  /*33d70*/  IMAD.MOV.U32 R7, RZ, RZ, R21 ;  /* 0x000000ffff077224 */ /* 0x010fca00078e0015 */
[----:B------:R-:W-:Y:S01]  /*33d80*/  STL.64 [R1+0x1438], R6 ;  /* 0x0014380601007387 */ /* 0x000fe20000100a00 */
[----:B------:R-:W4:Y:S02]  /*33d90*/  LDL.LU R8, [R1+0x664] ;  /* 0x0006640001087983 */ /* 0x000f240000300800 */
[----:B------:R-:W-:Y:S01]  /*33da0*/  STL.64 [R1+0x1400], R10 ;  /* 0x0014000a01007387 */ /* 0x000fe20000100a00 */
[----:B----4-:R0:W-:Y:S04]  /*33db0*/  STL.64 [R1+0x13f8], R8 ;  /* 0x0013f80801007387 */ /* 0x0101e80000100a00 */
[----:B0-----:R-:W4:Y:S01]  /*33dc0*/  LDL.LU R8, [R1+0x200] ;  /* 0x0002000001087983 */ /* 0x001f220000300800 */
[----:B------:R-:W4:Y:S02]  /*33dd0*/  LDL.LU R9, [R1+0x204] ;  /* 0x0002040001097983 */ /* 0x000f240000300800 */
[----:B------:R-:W2:Y:S02]  /*33de0*/  LDL.LU R10, [R1+0x208] ;  /* 0x00020800010a7983 */ /* 0x000ea40000300800 */
[----:B---3--:R-:W-:-:S05]  /*33df0*/  IMAD.MOV.U32 R11, RZ, RZ, R0 ;  /* 0x000000ffff0b7224 */ /* 0x008fca00078e0000 */
[----:B--2---:R-:W-:Y:S01]  /*33e00*/  STL.64 [R1+0x1418], R10 ;  /* 0x0014180a01007387 */ /* 0x004fe20000100a00 */
[----:B----4-:R0:W-:Y:S03]  /*33e10*/  STL.64 [R1+0x1410], R8 ;  /* 0x0014100801007387 */ /* 0x0101e60000100a00 */
[----:B0-----:R-:W2:Y:S01]  /*33e20*/  LDL.LU R8, [R1+0x290] ;  /* 0x0002900001087983 */ /* 0x001ea20000300800 */
[----:B------:R-:W-:Y:S02]  /*33e30*/  IMAD.MOV.U32 R9, RZ, RZ, R2 ;  /* 0x000000ffff097224 */ /* 0x000fe400078e0002 */
[----:B------:R-:W3:Y:S02]  /*33e40*/  LDL.LU R2, [R1+0x1454] ;  /* 0x0014540001027983 */ /* 0x000ee40000300800 */
[----:B------:R-:W4:Y:S01]  /*33e50*/  LDL.LU R10, [R1+0x298] ;  /* 0x00029800010a7983 */ /* 0x000f220000300800 */
[----:B------:R-:W4:Y:S04]  /*33e60*/  LDL.LU R11, [R1+0x29c] ;  /* 0x00029c00010b7983 */ /* 0x000f280000300800 */
[----:B----4-:R3:W-:Y:S01]  /*33e70*/  STL.64 [R1+0x1430], R10 ;  /* 0x0014300a01007387 */ /* 0x0107e20000100a00 */
[----:B--2---:R0:W-:Y:S02]  /*33e80*/  STL.64 [R1+0x1428], R8 ;  /* 0x0014280801007387 */ /* 0x0041e40000100a00 */
[----:B---3--:R-:W-:Y:S01]  /*33e90*/  IMAD.MOV.U32 R10, RZ, RZ, R2 ;  /* 0x000000ffff0a7224 */ /* 0x008fe200078e0002 */
[----:B0-----:R-:W2:Y:S01]  /*33ea0*/  LDL.LU R8, [R1+0x2a0] ;  /* 0x0002a00001087983 */ /* 0x001ea20000300800 */
[----:B------:R-:W2:Y:S02]  /*33eb0*/  LDL.LU R9, [R1+0x2a4] ;  /* 0x0002a40001097983 */ /* 0x000ea40000300800 */
[----:B------:R-:W3:Y:S02]  /*33ec0*/  LDL.LU R2, [R1+0x1450] ;  /* 0x0014500001027983 */ /* 0x000ee40000300800 */
[----:B------:R-:W4:Y:S02]  /*33ed0*/  LDL.LU R11, [R1+0x2ac] ;  /* 0x0002ac00010b7983 */ /* 0x000f240000300800 */
[----:B------:R-:W-:-:S02]  /*33ee0*/  IMAD.MOV.U32 R6, RZ, RZ, R20 ;  /* 0x000000ffff067224 */ /* 0x000fc400078e0014 */
[----:B------:R-:W-:Y:S01]  /*33ef0*/  IMAD.MOV.U32 R7, RZ, RZ, R3 ;  /* 0x000000ffff077224 */ /* 0x000fe200078e0003 */
[----:B----4-:R-:W-:Y:S01]  /*33f00*/  STL.64 [R1+0x1448], R10 ;  /* 0x0014480a01007387 */ /* 0x010fe20000100a00 */
[----:B--2---:R0:W-:Y:S03]  /*33f10*/  STL.64 [R1+0x1440], R8 ;  /* 0x0014400801007387 */ /* 0x0041e60000100a00 */
[----:B0-----:R-:W2:Y:S01]  /*33f20*/  LDL.LU R8, [R1+0x2b0] ;  /* 0x0002b00001087983 */ /* 0x001ea20000300800 */
[----:B------:R-:W2:Y:S02]  /*33f30*/  LDL.LU R9, [R1+0x2b4] ;  /* 0x0002b40001097983 */ /* 0x000ea40000300800 */
[----:B------:R-:W2:Y:S02]  /*33f40*/  LDL.LU R10, [R1+0x2b8] ;  /* 0x0002b800010a7983 */ /* 0x000ea40000300800 */
[----:B---3--:R-:W-:-:S02]  /*33f50*/  IMAD.MOV.U32 R11, RZ, RZ, R2 ;  /* 0x000000ffff0b7224 */ /* 0x008fc400078e0002 */
[----:B------:R-:W-:Y:S01]  /*33f60*/  IMAD.MOV.U32 R12, RZ, RZ, R15 ;  /* 0x000000ffff0c7224 */ /* 0x000fe200078e000f */
[----:B------:R-:W3:Y:S01]  /*33f70*/  LDL.LU R14, [R1+0x65c] ;  /* 0x00065c00010e7983 */ /* 0x000ee20000300800 */
[----:B------:R-:W4:Y:S02]  /*33f80*/  LDL.LU R15, [R1+0x66c] ;  /* 0x00066c00010f7983 */ /* 0x000f240000300800 */
[----:B------:R-:W3:Y:S02]  /*33f90*/  LDL.LU R29, [R1+0x654] ;  /* 0x00065400011d7983 */ /* 0x000ee40000300800 */
        /* <DEDUP_REMOVED lines=8> */
[----:B------:R-:W-:Y:S01]  /*34020*/  STL [R1+0x1318], R12 ;  /* 0x0013180c01007387 */ /* 0x000fe20000100800 */
[C---:B--2---:R-:W-:Y:S01]  /*34030*/  HMMA.16816.F32 R4, R16.reuse, R6, R8 ;  /* 0x000000061004723c */ /* 0x044fe20000001808 */
[----:B------:R-:W2:Y:S01]  /*34040*/  LDL.LU.64 R10, [R1+0x1448] ;  /* 0x00144800010a7983 */ /* 0x000ea20000300a00 */
[----:B------:R-:W2:Y:S11]  /*34050*/  LDL.LU.64 R8, [R1+0x1440] ;  /* 0x0014400001087983 */ /* 0x000eb60000300a00 */
[----:B------:R-:W-:Y:S10]  /*34060*/  @!UPT UIADD3 URZ, URZ, URZ, URZ ;  /* 0x0000003f3f3ff290 */ /* 0x000ff4000fffe03f */
        /* <DEDUP_REMOVED lines=32> */
[----:B---3--:R0:W-:Y:S02]  /*34270*/  STL.64 [R1+0x13b0], R24 ;  /* 0x0013b01801007387 */ /* 0x0081e40000100a00 */
[----:B0-----:R-:W3:Y:S01]  /*34280*/  LDL.LU R24, [R1+0x1c0] ;  /* 0x0001c00001187983 */ /* 0x001ee20000300800 */
[----:B------:R-:W3:Y:S02]  /*34290*/  LDL.LU R25, [R1+0x1c4] ;  /* 0x0001c40001197983 */ /* 0x000ee40000300800 */
[----:B------:R-:W3:Y:S02]  /*342a0*/  LDL.LU R26, [R1+0x1c8] ;  /* 0x0001c800011a7983 */ /* 0x000ee40000300800 */
[----:B------:R-:W3:Y:S01]  /*342b0*/  LDL.LU R27, [R1+0x1cc] ;  /* 0x0001cc00011b7983 */ /* 0x000ee20000300800 */
[C---:B--2---:R-:W-:Y:S11]  /*342c0*/  HMMA.16816.F32 R4, R16.reuse, R22, R4 ;  /* 0x000000161004723c */ /* 0x044ff60000001804 */
[----:B------:R-:W-:Y:S11]  /*342d0*/  @!UPT UIADD3 URZ, URZ, URZ, URZ ;  /* 0x0000003f3f3ff290 */ /* 0x000ff6000fffe03f */
[----:B------:R-:W-:Y:S01]  /*342e0*/  @!UPT UIADD3 URZ, URZ, URZ, URZ ;  /* 0x0000003f3f3ff290 */ /* 0x000fe2000fffe03f */
[----:B------:R-:W-:Y:S01]  /*342f0*/  STL.64 [R1+0x1e0], R4 ;  /* 0x0001e00401007387 */ /* 0x000fe20000100a00 */
[----:B------:R0:W-:Y:S03]  /*34300*/  STL.64 [R1+0x1e8], R6 ;  /* 0x0001e80601007387 */ /* 0x0001e60000100a00 */
[----:B0-----:R-:W2:Y:S01]  /*34310*/  LDL.LU.64 R6, [R1+0x13d0] ;  /* 0x0013d00001067983 */ /* 0x001ea20000300a00 */
[----:B------:R-:W2:Y:S02]  /*34320*/  LDL.LU.64 R4, [R1+0x13c8] ;  /* 0x0013c80001047983 */ /* 0x000ea40000300a00 */
[----:B--2---:R-:W-:Y:S11]  /*34330*/  HMMA.16816.F32 R4, R16, R10, R4 ;  /* 0x0000000a1004723c */ /* 0x004ff60000001804 */
[----:B------:R-:W-:Y:S11]  /*34340*/  @!UPT UIADD3 URZ, URZ, URZ, URZ ;  /* 0x0000003f3f3ff290 */ /* 0x000ff6000fffe03f */
[----:B------:R-:W-:Y:S01]  /*34350*/  @!UPT UIADD3 URZ, URZ, URZ, URZ ;  /* 0x0000003f3f3ff290 */ /* 0x000fe2000fffe03f */
[----:B------:R-:W-:Y:S01]  /*34360*/  STL.64 [R1+0x1d0], R4 ;  /* 0x0001d00401007387 */ /* 0x000fe20000100a00 */
[----:B------:R0:W-:Y:S02]  /*34370*/  STL.64 [R1+0x1d8], R6 ;  /* 0x0001d80601007387 */ /* 0x0001e40000100a00 */
[----:B------:R-:W-:Y:S02]  /*34380*/  IMAD.MOV.U32 R10, RZ, RZ, R7 ;  /* 0x000000ffff0a7224 */ /* 0x000fe400078e0007 */
[----:B0-----:R-:W3:Y:S01]  /*34390*/  LDL.LU.64 R6, [R1+0x13c0] ;  /* 0x0013c00001067983 */ /* 0x001ee20000300a00 */
[----:B------:R-:W2:Y:S02]  /*343a0*/  LDL.LU.64 R4, [R1+0x13b8] ;  /* 0x0013b80001047983 */ /* 0x000ea40000300a00 */
[----:B------:R-:W-:Y:S01]  /*343b0*/  STL [R1+0x131c], R10 ;  /* 0x00131c0a01007387 */ /* 0x000fe20000100800 */
[----:B------:R-:W-:Y:S02]  /*343c0*/  IADD3 R13, P6, R13, UR12, RZ ;  /* 0x0000000c0d0d7c10 */ /* 0x000fe4000ffde0ff */
[----:B------:R-:W-:-:S02]  /*343d0*/  IADD3 R9, P2, R9, UR12, RZ ;  /* 0x0000000c09097c10 */ /* 0x000fc4000ff5e0ff */
[----:B------:R-:W-:Y:S01]  /*343e0*/  IADD3 R8, P4, R8, UR12, RZ ;  /* 0x0000000c08087c10 */ /* 0x000fe2000ff9e0ff */
[----:B---3--:R-:W-:Y:S01]  /*343f0*/  HMMA.16816.F32 R16, R16, R6, R24 ;  /* 0x000000061010723c */ /* 0x008fe20000001818 */
[----:B------:R-:W3:Y:S01]  /*34400*/  LDL.LU.64 R24, [R1+0x13b0] ;  /* 0x0013b00001187983 */ /* 0x000ee20000300a00 */
[----:B--2---:R-:W-:Y:S02]  /*34410*/  IADD3 R5, P1, R5, UR12, RZ ;  /* 0x0000000c05057c10 */ /* 0x004fe4000ff3e0ff */
[----:B------:R-:W-:Y:S02]  /*34420*/  IADD3 R4, P3, R4, UR12, RZ ;  /* 0x0000000c04047c10 */ /* 0x000fe4000ff7e0ff */
[----:B------:R-:W-:Y:S02]  /*34430*/  IADD3 R14, P5, R14, UR12, RZ ;  /* 0x0000000c0e0e7c10 */ /* 0x000fe4000ffbe0ff */
[----:B----4-:R-:W-:Y:S01]  /*34440*/  IADD3.X R15, R15, UR6, RZ, P6, !PT ;  /* 0x000000060f0f7c10 */ /* 0x010fe2000b7fe4ff */
[----:B------:R-:W-:Y:S01]  /*34450*/  IADD3 R29, P6, R29, UR12, RZ ;  /* 0x0000000c1d1d7c10 */ /* 0x000fe2000ffde0ff */
[----:B------:R-:W-:Y:S01]  /*34460*/  IADD3.X R28, R28, UR6, RZ, P1, !PT ;  /* 0x000000061c1c7c10 */ /* 0x000fe20008ffe4ff */
[----:B------:R-:W-:Y:S01]  /*34470*/  IADD3 R21, P1, R21, UR12, RZ ;  /* 0x0000000c15157c10 */ /* 0x000fe2000ff3e0ff */
[----:B------:R-:W-:Y:S11]  /*34480*/  IADD3.X R20, R20, UR6, RZ, P3, !PT ;  /* 0x0000000614147c10 */ /* 0x000ff60009ffe4ff */
[----:B------:R-:W-:Y:S01]  /*34490*/  @!UPT UIADD3 URZ, URZ, URZ, URZ ;  /* 0x0000003f3f3ff290 */ /* 0x000fe2000fffe03f */
[----:B------:R-:W-:Y:S01]  /*344a0*/  IMAD.MOV.U32 R6, RZ, RZ, R19 ;  /* 0x000000ffff067224 */ /* 0x000fe200078e0013 */
[----:B------:R-:W-:Y:S01]  /*344b0*/  STL.64 [R1+0x1c0], R16 ;  /* 0x0001c01001007387 */ /* 0x000fe20000100a00 */
[----:B------:R-:W-:Y:S03]  /*344c0*/  STL.64 [R1+0x1c8], R18 ;  /* 0x0001c81201007387 */ /* 0x000fe60000100a00 */
[----:B------:R0:W-:Y:S01]  /*344d0*/  STL [R1+0x1320], R6 ;  /* 0x0013200601007387 */ /* 0x0001e20000100800 */
[----:B------:R-:W-:Y:S02]  /*344e0*/  STL [R1+0x680], R13 ;  /* 0x0006800d01007387 */ /* 0x000fe40000100800 */
[----:B------:R-:W-:Y:S02]  /*344f0*/  STL [R1+0x684], R5 ;  /* 0x0006840501007387 */ /* 0x000fe40000100800 */
[----:B------:R-:W-:Y:S01]  /*34500*/  STL [R1+0x678], R9 ;  /* 0x0006780901007387 */ /* 0x000fe20000100800 */
[----:B------:R-:W-:Y:S01]  /*34510*/  STL [R1+0x670], R4 ;  /* 0x0006700401007387 */ /* 0x000fe20000100800 */
[----:B------:R-:W-:Y:S02]  /*34520*/  STL [R1+0x664], R8 ;  /* 0x0006640801007387 */ /* 0x000fe40000100800 */
[----:B------:R-:W-:Y:S02]  /*34530*/  STL [R1+0x65c], R14 ;  /* 0x00065c0e01007387 */ /* 0x000fe40000100800 */
[----:B------:R-:W-:Y:S01]  /*34540*/  STL [R1+0x66c], R15 ;  /* 0x00066c0f01007387 */ /* 0x000fe20000100800 */
[----:B------:R-:W-:Y:S01]  /*34550*/  STL [R1+0x654], R29 ;  /* 0x0006541d01007387 */ /* 0x000fe20000100800 */
[----:B------:R-:W-:Y:S02]  /*34560*/  STL [R1+0x67c], R28 ;  /* 0x00067c1c01007387 */ /* 0x000fe40000100800 */
[----:B------:R-:W-:Y:S01]  /*34570*/  STL [R1+0x64c], R21 ;  /* 0x00064c1501007387 */ /* 0x000fe20000100800 */
[----:B---3--:R-:W-:Y:S01]  /*34580*/  IADD3.X R25, R25, UR6, RZ, P2, !PT ;  /* 0x0000000619197c10 */ /* 0x008fe200097fe4ff */
[----:B------:R-:W-:-:S04]  /*34590*/  IADD3 R24, P2, R24, UR12, RZ ;  /* 0x0000000c18187c10 */ /* 0x000fc8000ff5e0ff */
[----:B------:R-:W-:Y:S01]  /*345a0*/  STL [R1+0x674], R25 ;  /* 0x0006741901007387 */ /* 0x000fe20000100800 */
[----:B------:R-:W-:Y:S02]  /*345b0*/  STL [R1+0x644], R24 ;  /* 0x0006441801007387 */ /* 0x000fe40000100800 */
[----:B------:R-:W-:Y:S02]  /*345c0*/  STL [R1+0x668], R20 ;  /* 0x0006681401007387 */ /* 0x000fe40000100800 */
[----:B0-----:R-:W2:Y:S01]  /*345d0*/  LDL.LU R6, [R1+0x650] ;  /* 0x0006500001067983 */ /* 0x001ea20000300800 */
[----:B------:R-:W-:Y:S02]  /*345e0*/  IADD3 R3, P3, R3, UR12, RZ ;  /* 0x0000000c03037c10 */ /* 0x000fe4000ff7e0ff */
[----:B------:R-:W-:-:S03]  /*345f0*/  IADD3.X R0, R0, UR6, RZ, P4, !PT ;  /* 0x0000000600007c10 */ /* 0x000fc6000a7fe4ff */
[----:B------:R-:W-:Y:S04]  /*34600*/  STL [R1+0x63c], R3 ;  /* 0x00063c0301007387 */ /* 0x000fe80000100800 */
[----:B--2---:R0:W-:Y:S01]  /*34610*/  STL [R1+0x13a4], R6 ;  /* 0x0013a40601007387 */ /* 0x0041e20000100800 */
[----:B------:R-:W-:Y:S03]  /*34620*/  STL [R1+0x660], R0 ;  /* 0x0006600001007387 */ /* 0x000fe60000100800 */
[----:B0-----:R-:W2:Y:S01]  /*34630*/  LDL.LU R6, [R1+0x62c] ;  /* 0x00062c0001067983 */ /* 0x001ea20000300800 */
[----:B------:R-:W-:-:S05]  /*34640*/  IADD3 R2, P4, R2, UR12, RZ ;  /* 0x0000000c02027c10 */ /* 0x000fca000ff9e0ff */
[----:B------:R-:W-:Y:S01]  /*34650*/  STL [R1+0x634], R2 ;  /* 0x0006340201007387 */ /* 0x000fe20000100800 */
[----:B------:R-:W-:-:S05]  /*34660*/  IMAD.MOV.U32 R23, RZ, RZ, 0x1f ;  /* 0x0000001fff177424 */ /* 0x000fca00078e00ff */
[----:B------:R-:W-:-:S04]  /*34670*/  IADD3 R23, R23, c[0x0][0x180], RZ ;  /* 0x0000600017177a10 */ /* 0x000fc80007ffe0ff */
[----:B------:R-:W-:Y:S01]  /*34680*/  SHF.R.S32.HI R12, RZ, 0x1f, R23 ;  /* 0x0000001fff0c7819 */ /* 0x000fe20000011417 */
[----:B------:R-:W-:-:S03]  /*34690*/  UIADD3 UR4, UR4, 0x1, URZ ;  /* 0x0000000104047890 */ /* 0x000fc6000fffe03f */
[----:B------:R-:W-:Y:S01]  /*346a0*/  LEA.HI R12, R12, R23, RZ, 0x5 ;  /* 0x000000170c0c7211 */ /* 0x000fe200078f28ff */
[----:B--2---:R0:W-:Y:S04]  /*346b0*/  STL [R1+0x13a8], R6 ;  /* 0x0013a80601007387 */ /* 0x0041e80000100800 */
[----:B0-----:R-:W2:Y:S01]  /*346c0*/  LDL.LU R6, [R1+0x658] ;  /* 0x0006580001067983 */ /* 0x001ea20000300800 */
[----:B------:R-:W3:Y:S02]  /*346d0*/  LDL.LU R16, [R1+0x624] ;  /* 0x0006240001107983 */ /* 0x000ee40000300800 */
[----:B------:R-:W4:Y:S02]  /*346e0*/  LDL.LU R17, [R1+0x648] ;  /* 0x0006480001117983 */ /* 0x000f240000300800 */
[----:B------:R-:W3:Y:S01]  /*346f0*/  LDL.LU R18, [R1+0x61c] ;  /* 0x00061c0001127983 */ /* 0x000ee20000300800 */
[----:B------:R-:W3:Y:S01]  /*34700*/  LDL.LU R19, [R1+0x640] ;  /* 0x0006400001137983 */ /* 0x000ee20000300800 */
[----:B------:R-:W3:Y:S01]  /*34710*/  LDL.LU R7, [R1+0x614] ;  /* 0x0006140001077983 */ /* 0x000ee20000300800 */
[----:B------:R-:W-:Y:S01]  /*34720*/  SHF.R.S32.HI R12, RZ, 0x5, R12 ;  /* 0x00000005ff0c7819 */ /* 0x000fe2000001140c */
[----:B------:R-:W3:Y:S01]  /*34730*/  LDL.LU R10, [R1+0x638] ;  /* 0x00063800010a7983 */ /* 0x000ee20000300800 */
[----:B------:R-:W3:Y:S01]  /*34740*/  LDL.LU R11, [R1+0x5cc] ;  /* 0x0005cc00010b7983 */ /* 0x000ee20000300800 */
[----:B------:R-:W3:Y:S02]  /*34750*/  LDL.LU R22, [R1+0x630] ;  /* 0x0006300001167983 */ /* 0x000ee40000300800 */
[----:B------:R-:W3:Y:S02]  /*34760*/  LDL.LU R23, [R1+0xe44] ;  /* 0x000e440001177983 */ /* 0x000ee40000300800 */
[----:B------:R-:W3:Y:S01]  /*34770*/  LDL.LU R26, [R1+0x628] ;  /* 0x00062800011a7983 */ /* 0x000ee20000300800 */
[----:B------:R-:W-:Y:S01]  /*34780*/  ISETP.NE.U32.AND P0, PT, R12, UR4, PT ;  /* 0x000000040c007c0c */ /* 0x000fe2000bf05070 */
        /* <DEDUP_REMOVED lines=17> */
[----:B------:R-:W3:Y:S01]  /*348a0*/  LDL.LU R2, [R1+0x690] ;  /* 0x0006900001027983 */ /* 0x000ee20000300800 */
[----:B--2---:R-:W-:-:S05]  /*348b0*/  IADD3.X R6, R6, UR6, RZ, P5, !PT ;  /* 0x0000000606067c10 */ /* 0x004fca000affe4ff */
[----:B------:R0:W-:Y:S04]  /*348c0*/  STL [R1+0x658], R6 ;  /* 0x0006580601007387 */ /* 0x0001e80000100800 */
[----:B0-----:R-:W2:Y:S02]  /*348d0*/  LDL.LU R6, [R1+0x13a8] ;  /* 0x0013a80001067983 */ /* 0x001ea40000300800 */
[----:B--2---:R-:W-:-:S05]  /*348e0*/  IADD3 R6, P5, R6, UR12, RZ ;  /* 0x0000000c06067c10 */ /* 0x004fca000ffbe0ff */
[----:B------:R0:W-:Y:S04]  /*348f0*/  STL [R1+0x62c], R6 ;  /* 0x00062c0601007387 */ /* 0x0001e80000100800 */
[----:B0-----:R-:W2:Y:S01]  /*34900*/  LDL.LU R6, [R1+0x13a4] ;  /* 0x0013a40001067983 */ /* 0x001ea20000300800 */
[----:B----4-:R-:W-:Y:S01]  /*34910*/  IADD3.X R17, R17, UR6, RZ, P1, !PT ;  /* 0x0000000611117c10 */ /* 0x010fe20008ffe4ff */
[----:B---3--:R-:W-:Y:S01]  /*34920*/  IADD3 R18, P1, R18, UR12, RZ ;  /* 0x0000000c12127c10 */ /* 0x008fe2000ff3e0ff */
[----:B------:R-:W-:Y:S01]  /*34930*/  IADD3.X R19, R19, UR6, RZ, P2, !PT ;  /* 0x0000000613137c10 */ /* 0x000fe200097fe4ff */
[----:B------:R-:W-:Y:S01]  /*34940*/  IADD3 R7, P2, R7, UR12, RZ ;  /* 0x0000000c07077c10 */ /* 0x000fe2000ff5e0ff */
        /* <DEDUP_REMOVED lines=16> */
[----:B--2---:R-:W-:Y:S01]  /*34a50*/  IADD3.X R6, R6, UR6, RZ, P6, !PT ;  /* 0x0000000606067c10 */ /* 0x004fe2000b7fe4ff */
[----:B------:R-:W-:-:S04]  /*34a60*/  IADD3 R16, P6, R16, UR12, RZ ;  /* 0x0000000c10107c10 */ /* 0x000fc8000ffde0ff */
        /* <DEDUP_REMOVED lines=8> */
[----:B------:R-:W-:Y:S01]  /*34af0*/  IADD3.X R12, R12, UR6, RZ, P6, !PT ;  /* 0x000000060c0c7c10 */ /* 0x000fe2000b7fe4ff */
[----:B------:R-:W-:Y:S01]  /*34b00*/  STL [R1+0x630], R22 ;  /* 0x0006301601007387 */ /* 0x000fe20000100800 */
[----:B------:R-:W-:Y:S01]  /*34b10*/  IADD3 R13, P6, R13, UR9, RZ ;  /* 0x000000090d0d7c10 */ /* 0x000fe2000ffde0ff */
        /* <DEDUP_REMOVED lines=11> */
[----:B------:R-:W-:Y:S01]  /*34bd0*/  IADD3.X R24, R24, UR7, RZ, P6, !PT ;  /* 0x0000000718187c10 */ /* 0x000fe2000b7fe4ff */
[----:B------:R-:W-:Y:S01]  /*34be0*/  STL [R1+0x6a0], R29 ;  /* 0x0006a01d01007387 */ /* 0x000fe20000100800 */
[----:B------:R-:W-:Y:S01]  /*34bf0*/  IADD3 R20, P6, R20, UR9, RZ ;  /* 0x0000000914147c10 */ /* 0x000fe2000ffde0ff */
[----:B------:R-:W-:Y:S01]  /*34c00*/  STL [R1+0xe30], R28 ;  /* 0x000e301c01007387 */ /* 0x000fe20000100800 */
[----:B------:R-:W-:Y:S02]  /*34c10*/  STL [R1+0x5c4], R21 ;  /* 0x0005c41501007387 */ /* 0x000fe40000100800 */
[----:B------:R-:W-:Y:S02]  /*34c20*/  STL [R1+0xe2c], R25 ;  /* 0x000e2c1901007387 */ /* 0x000fe40000100800 */
[----:B------:R-:W-:Y:S01]  /*34c30*/  STL [R1+0x698], R24 ;  /* 0x0006981801007387 */ /* 0x000fe20000100800 */
[----:B------:R-:W-:Y:S01]  /*34c40*/  STL [R1+0xe24], R20 ;  /* 0x000e241401007387 */ /* 0x000fe20000100800 */
[----:B0-----:R-:W2:Y:S01]  /*34c50*/  LDL.LU R6, [R1+0xe0c] ;  /* 0x000e0c0001067983 */ /* 0x001ea20000300800 */
[----:B------:R-:W-:Y:S01]  /*34c60*/  IADD3.X R3, R3, UR7, RZ, P1, !PT ;  /* 0x0000000703037c10 */ /* 0x000fe20008ffe4ff */
[----:B------:R-:W-:-:S04]  /*34c70*/  IADD3 R0, P1, R0, UR9, RZ ;  /* 0x0000000900007c10 */ /* 0x000fc8000ff3e0ff */
[----:B------:R-:W-:Y:S04]  /*34c80*/  STL [R1+0x694], R3 ;  /* 0x0006940301007387 */ /* 0x000fe80000100800 */
[----:B--2---:R0:W-:Y:S01]  /*34c90*/  STL [R1+0x139c], R6 ;  /* 0x00139c0601007387 */ /* 0x0041e20000100800 */
[----:B------:R-:W-:Y:S03]  /*34ca0*/  STL [R1+0xe1c], R0 ;  /* 0x000e1c0001007387 */ /* 0x000fe60000100800 */
[----:B0-----:R-:W2:Y:S01]  /*34cb0*/  LDL.LU R6, [R1+0x68c] ;  /* 0x00068c0001067983 */ /* 0x001ea20000300800 */
[----:B------:R-:W-:-:S05]  /*34cc0*/  IADD3.X R2, R2, UR7, RZ, P2, !PT ;  /* 0x0000000702027c10 */ /* 0x000fca00097fe4ff */
[----:B------:R-:W-:Y:S04]  /*34cd0*/  STL [R1+0x690], R2 ;  /* 0x0006900201007387 */ /* 0x000fe80000100800 */
[----:B--2---:R0:W-:Y:S04]  /*34ce0*/  STL [R1+0x13a0], R6 ;  /* 0x0013a00601007387 */ /* 0x0041e80000100800 */
[----:B0-----:R-:W2:Y:S01]  /*34cf0*/  LDL.LU R6, [R1+0xe14] ;  /* 0x000e140001067983 */ /* 0x001ea20000300800 */
[----:B------:R-:W3:Y:S02]  /*34d00*/  LDL.LU R16, [R1+0x688] ;  /* 0x0006880001107983 */ /* 0x000ee40000300800 */
[----:B------:R-:W4:Y:S02]  /*34d10*/  LDL.LU R17, [R1+0xe04] ;  /* 0x000e040001117983 */ /* 0x000f240000300800 */
        /* <DEDUP_REMOVED lines=26> */
[----:B--2---:R-:W-:-:S05]  /*34ec0*/  IADD3 R6, P2, R6, UR9, RZ ;  /* 0x0000000906067c10 */ /* 0x004fca000ff5e0ff */
[----:B------:R0:W-:Y:S04]  /*34ed0*/  STL [R1+0xe14], R6 ;  /* 0x000e140601007387 */ /* 0x0001e80000100800 */
[----:B0-----:R-:W2:Y:S02]  /*34ee0*/  LDL.LU R6, [R1+0x13a0] ;  /* 0x0013a00001067983 */ /* 0x001ea40000300800 */
[----:B--2---:R-:W-:-:S05]  /*34ef0*/  IADD3.X R6, R6, UR7, RZ, P3, !PT ;  /* 0x0000000706067c10 */ /* 0x004fca0009ffe4ff */
[----:B------:R0:W-:Y:S04]  /*34f00*/  STL [R1+0x68c], R6 ;  /* 0x00068c0601007387 */ /* 0x0001e80000100800 */
[----:B0-----:R-:W2:Y:S01]  /*34f10*/  LDL.LU R6, [R1+0x139c] ;  /* 0x00139c0001067983 */ /* 0x001ea20000300800 */
[----:B---3--:R-:W-:Y:S01]  /*34f20*/  IADD3.X R16, R16, UR7, RZ, P4, !PT ;  /* 0x0000000710107c10 */ /* 0x008fe2000a7fe4ff */
[----:B----4-:R-:W-:Y:S01]  /*34f30*/  IADD3 R17, P4, R17, UR9, RZ ;  /* 0x0000000911117c10 */ /* 0x010fe2000ff9e0ff */
        /* <DEDUP_REMOVED lines=18> */
[----:B------:R-:W-:-:S02]  /*35060*/  IADD3.X R20, R20, UR7, RZ, P4, !PT ;  /* 0x0000000714147c10 */ /* 0x000fc4000a7fe4ff */
[----:B--2---:R-:W-:-:S05]  /*35070*/  IADD3 R6, P3, R6, UR9, RZ ;  /* 0x0000000906067c10 */ /* 0x004fca000ff7e0ff */
[----:B------:R0:W-:Y:S01]  /*35080*/  STL [R1+0xe0c], R6 ;  /* 0x000e0c0601007387 */ /* 0x0001e20000100800 */
[----:B------:R-:W-:Y:S02]  /*35090*/  STL [R1+0x688], R16 ;  /* 0x0006881001007387 */ /* 0x000fe40000100800 */
[----:B------:R-:W-:Y:S02]  /*350a0*/  STL [R1+0xe04], R17 ;  /* 0x000e041101007387 */ /* 0x000fe40000100800 */
[----:B------:R-:W-:Y:S01]  /*350b0*/  STL [R1+0xe28], R18 ;  /* 0x000e281201007387 */ /* 0x000fe20000100800 */
[----:B------:R-:W-:Y:S01]  /*350c0*/  STL [R1+0xdfc], R19 ;  /* 0x000dfc1301007387 */ /* 0x000fe20000100800 */
        /* <DEDUP_REMOVED lines=24> */
[----:B------:R-:W-:Y:S02]  /*35250*/  STL [R1+0xdd0], R20 ;  /* 0x000dd01401007387 */ /* 0x000fe40000100800 */
[----:B0-----:R-:W2:Y:S01]  /*35260*/  LDL.LU R6, [R1+0xdb8] ;  /* 0x000db80001067983 */ /* 0x001ea20000300800 */
[----:B------:R-:W-:-:S02]  /*35270*/  IADD3 R3, P4, R3, UR9, RZ ;  /* 0x0000000903037c10 */ /* 0x000fc4000ff9e0ff */
[----:B------:R-:W-:-:S03]  /*35280*/  IADD3.X R0, R0, UR7, RZ, P5, !PT ;  /* 0x0000000700007c10 */ /* 0x000fc6000affe4ff */
[----:B------:R-:W-:Y:S04]  /*35290*/  STL [R1+0xda4], R3 ;  /* 0x000da40301007387 */ /* 0x000fe80000100800 */
[----:B--2---:R0:W-:Y:S01]  /*352a0*/  STL [R1+0x1394], R6 ;  /* 0x0013940601007387 */ /* 0x0041e20000100800 */
[----:B------:R-:W-:Y:S03]  /*352b0*/  STL [R1+0xdc8], R0 ;  /* 0x000dc80001007387 */ /* 0x000fe60000100800 */
[----:B0-----:R-:W2:Y:S01]  /*352c0*/  LDL.LU R6, [R1+0xd94] ;  /* 0x000d940001067983 */ /* 0x001ea20000300800 */
[----:B------:R-:W-:-:S05]  /*352d0*/  IADD3 R2, P5, R2, UR9, RZ ;  /* 0x0000000902027c10 */ /* 0x000fca000ffbe0ff */
        /* <DEDUP_REMOVED lines=1408> */
[----:B--2---:R-:W-:Y:S01]  /*3aae0*/  IADD3.X R6, R6, UR7, RZ, P2, !PT ;  /* 0x0000000706067c10 */ /* 0x004fe200097fe4ff */
[----:B------:R-:W-:-:S04]  /*3aaf0*/  IADD3 R10, P2, R10, UR9, RZ ;  /* 0x000000090a0a7c10 */ /* 0x000fc8000ff5e0ff */
[----:B------:R0:W-:Y:S04]  /*3ab00*/  STL [R1+0x6f0], R6 ;  /* 0x0006f00601007387 */ /* 0x0001e80000100800 */
[----:B0-----:R0:W5:Y:S01]  /*3ab10*/  LDL.LU R6, [R1+0x1320] ;  /* 0x0013200001067983 */ /* 0x0011620000300800 */
[----:B------:R1:W-:Y:S03]  /*3ab20*/  STL [R1+0x6c4], R10 ;  /* 0x0006c40a01007387 */ /* 0x0003e60000100800 */
[----:B-1----:R0:W5:Y:S01]  /*3ab30*/  LDL.LU R10, [R1+0x131c] ;  /* 0x00131c00010a7983 */ /* 0x0021620000300800 */
[----:B------:R1:W-:Y:S03]  /*3ab40*/  STL [R1+0x6e8], R12 ;  /* 0x0006e80c01007387 */ /* 0x0003e60000100800 */
[----:B-1----:R0:W5:Y:S01]  /*3ab50*/  LDL.LU R12, [R1+0x1318] ;  /* 0x00131800010c7983 */ /* 0x0021620000300800 */
[----:B------:R1:W-:Y:S03]  /*3ab60*/  STL [R1+0xe4c], R13 ;  /* 0x000e4c0d01007387 */ /* 0x0003e60000100800 */
[----:B-1----:R0:W5:Y:S01]  /*3ab70*/  LDL.LU R13, [R1+0x1314] ;  /* 0x00131400010d7983 */ /* 0x0021620000300800 */
[----:B------:R1:W-:Y:S03]  /*3ab80*/  STL [R1+0x6e0], R9 ;  /* 0x0006e00901007387 */ /* 0x0003e60000100800 */
[----:B-1----:R0:W5:Y:S01]  /*3ab90*/  LDL.LU R9, [R1+0x1310] ;  /* 0x0013100001097983 */ /* 0x0021620000300800 */
[----:B------:R1:W-:Y:S01]  /*3aba0*/  STL [R1+0xe54], R5 ;  /* 0x000e540501007387 */ /* 0x0003e20000100800 */
[----:B------:R-:W-:-:S02]  /*3abb0*/  IADD3.X R24, R24, UR7, RZ, P2, !PT ;  /* 0x0000000718187c10 */ /* 0x000fc400097fe4ff */
[----:B-1----:R0:W5:Y:S01]  /*3abc0*/  LDL.LU R5, [R1+0x130c] ;  /* 0x00130c0001057983 */ /* 0x0021620000300800 */
[----:B------:R1:W-:Y:S01]  /*3abd0*/  STL [R1+0x6d8], R8 ;  /* 0x0006d80801007387 */ /* 0x0003e20000100800 */
[----:B------:R-:W-:Y:S02]  /*3abe0*/  IADD3 R3, P2, R3, UR9, RZ ;  /* 0x0000000903037c10 */ /* 0x000fe4000ff5e0ff */
[----:B-1----:R0:W5:Y:S01]  /*3abf0*/  LDL.LU R8, [R1+0x1308] ;  /* 0x0013080001087983 */ /* 0x0021620000300800 */
        /* <DEDUP_REMOVED lines=19> */
[----:B-1----:R-:W2:Y:S01]  /*3ad30*/  LDL.LU R2, [R1+0x12e0] ;  /* 0x0012e00001027983 */ /* 0x002ea20000300800 */
[----:B------:R-:W-:-:S02]  /*3ad40*/  IADD3 R16, P4, R16, UR9, RZ ;  /* 0x0000000910107c10 */ /* 0x000fc4000ff9e0ff */
[----:B------:R-:W-:Y:S01]  /*3ad50*/  IADD3.X R17, R17, UR7, RZ, P5, !PT ;  /* 0x0000000711117c10 */ /* 0x000fe2000affe4ff */
[----:B------:R-:W-:Y:S01]  /*3ad60*/  IADD3 R18, P5, R18, UR9, RZ ;  /* 0x0000000912127c10 */ /* 0x000fe2000ffbe0ff */
[----:B------:R-:W-:Y:S01]  /*3ad70*/  IADD3.X R19, R19, UR7, RZ, P6, !PT ;  /* 0x0000000713137c10 */ /* 0x000fe2000b7fe4ff */
[----:B------:R-:W-:Y:S01]  /*3ad80*/  IADD3 R7, P6, R7, UR9, RZ ;  /* 0x0000000907077c10 */ /* 0x000fe2000ffde0ff */
[----:B------:R-:W-:Y:S01]  /*3ad90*/  STL [R1+0xe74], R16 ;  /* 0x000e741001007387 */ /* 0x000fe20000100800 */
[----:B------:R-:W-:Y:S01]  /*3ada0*/  IADD3.X R11, R11, UR7, RZ, P1, !PT ;  /* 0x000000070b0b7c10 */ /* 0x000fe20008ffe4ff */
[----:B------:R-:W-:Y:S01]  /*3adb0*/  STL [R1+0x6b4], R17 ;  /* 0x0006b41101007387 */ /* 0x000fe20000100800 */
[----:B------:R-:W-:Y:S01]  /*3adc0*/  IADD3 R22, P1, R22, UR9, RZ ;  /* 0x0000000916167c10 */ /* 0x000fe2000ff3e0ff */
[----:B------:R-:W-:Y:S01]  /*3add0*/  STL [R1+0xe70], R18 ;  /* 0x000e701201007387 */ /* 0x000fe20000100800 */
[----:B------:R-:W-:Y:S01]  /*3ade0*/  IADD3.X R23, R23, UR7, RZ, P2, !PT ;  /* 0x0000000717177c10 */ /* 0x000fe200097fe4ff */
[----:B------:R-:W-:Y:S01]  /*3adf0*/  STL [R1+0x6b0], R19 ;  /* 0x0006b01301007387 */ /* 0x000fe20000100800 */
[----:B------:R-:W-:Y:S01]  /*3ae00*/  IADD3.X R26, R26, UR7, RZ, P3, !PT ;  /* 0x000000071a1a7c10 */ /* 0x000fe20009ffe4ff */
[----:B------:R-:W-:Y:S01]  /*3ae10*/  STL [R1+0xe6c], R7 ;  /* 0x000e6c0701007387 */ /* 0x000fe20000100800 */
[----:B------:R-:W-:Y:S01]  /*3ae20*/  IADD3.X R27, R27, UR7, RZ, P4, !PT ;  /* 0x000000071b1b7c10 */ /* 0x000fe2000a7fe4ff */
[----:B------:R-:W-:Y:S02]  /*3ae30*/  STL [R1+0x6ac], R11 ;  /* 0x0006ac0b01007387 */ /* 0x000fe40000100800 */
[----:B------:R-:W-:Y:S01]  /*3ae40*/  STL [R1+0xe68], R22 ;  /* 0x000e681601007387 */ /* 0x000fe20000100800 */
[----:B------:R-:W-:Y:S01]  /*3ae50*/  STL [R1+0x6a8], R23 ;  /* 0x0006a81701007387 */ /* 0x000fe20000100800 */
[----:B------:R-:W-:Y:S02]  /*3ae60*/  STL [R1+0x6a4], R26 ;  /* 0x0006a41a01007387 */ /* 0x000fe40000100800 */
[----:B------:R-:W-:Y:S01]  /*3ae70*/  STL [R1+0xe48], R27 ;  /* 0x000e481b01007387 */ /* 0x000fe20000100800 */
[----:B------:R-:W-:-:S02]  /*3ae80*/  IADD3.X R14, R14, UR7, RZ, P5, !PT ;  /* 0x000000070e0e7c10 */ /* 0x000fc4000affe4ff */
[----:B------:R-:W-:Y:S02]  /*3ae90*/  IADD3.X R15, R15, UR7, RZ, P6, !PT ;  /* 0x000000070f0f7c10 */ /* 0x000fe4000b7fe4ff */
[----:B--2---:R-:W-:-:S05]  /*3aea0*/  IADD3.X R2, R2, UR7, RZ, P1, !PT ;  /* 0x0000000702027c10 */ /* 0x004fca0008ffe4ff */
[----:B------:R1:W-:Y:S01]  /*3aeb0*/  STL [R1+0xe60], R2 ;  /* 0x000e600201007387 */ /* 0x0003e20000100800 */
[----:B------:R0:W-:Y:S03]  /*3aec0*/  STL [R1+0xe50], R14 ;  /* 0x000e500e01007387 */ /* 0x0001e60000100800 */
[----:B-1----:R-:W1:Y:S01]  /*3aed0*/  S2R R2, SR_TID.X ;  /* 0x0000000000027919 */ /* 0x002e620000002100 */
[----:B------:R0:W-:Y:S01]  /*3aee0*/  STL [R1+0xe58], R15 ;  /* 0x000e580f01007387 */ /* 0x0001e20000100800 */
[----:B-1----:R-:W-:-:S05]  /*3aef0*/  LOP3.LUT R2, R2, 0x3f, RZ, 0xc0, !PT ;  /* 0x0000003f02027812 */ /* 0x002fca00078ec0ff */
[----:B------:R-:W-:Y:S01]  /*3af00*/  IMAD.SHL.U32 R2, R2, 0x2, RZ ;  /* 0x0000000202027824 */ /* 0x000fe200078e00ff */
[----:B0-----:R-:W-:Y:S01]  /*3af10*/  @!P0 CALL.REL.NOINC `(.L_x_2) ;  /* 0x0000001000008944 */ /* 0x001fe20003c00000 */
[----:B------:R-:W-:Y:S05]  /*3af20*/  BRA `(.L_x_3) ;  /* 0xfffe61d000007947 */ /* 0x000fea000383ffff */
.L_x_2:
[----:B-----5:R0:W-:Y:S04]  /*3af30*/  STL [R1+0x1488], R13 ;  /* 0x0014880d01007387 */ /* 0x0201e80000100800 */
[----:B0-----:R-:W2:Y:S04]  /*3af40*/  LDL.LU R13, [R1+0x46c] ;  /* 0x00046c00010d7983 */ /* 0x001ea80000300800 */
[----:B--2---:R0:W-:Y:S04]  /*3af50*/  STL [R1+0x1490], R13 ;  /* 0x0014900d01007387 */ /* 0x0041e80000100800 */
        /* <DEDUP_REMOVED lines=32> */
[----:B------:R1:W-:Y:S01]  /*3b160*/  STL [R1+0x1484], R12 ;  /* 0x0014840c01007387 */ /* 0x0003e20000100800 */
[----:B0-----:R-:W-:-:S03]  /*3b170*/  IMAD.MOV.U32 R13, RZ, RZ, R10 ;  /* 0x000000ffff0d7224 */ /* 0x001fc600078e000a */
[----:B-1----:R-:W2:Y:S04]  /*3b180*/  LDL.LU R12, [R1+0x47c] ;  /* 0x00047c00010c7983 */ /* 0x002ea80000300800 */
        /* <DEDUP_REMOVED lines=35> */
[----:B------:R-:W2:Y:S04]  /*3b3c0*/  LDL.LU R0, [R1+0x5d4] ;  /* 0x0005d40001007983 */ /* 0x000ea80000300800 */
[----:B------:R-:W2:Y:S01]  /*3b3d0*/  LDL.LU R2, [R1+0x444] ;  /* 0x0004440001027983 */ /* 0x000ea20000300800 */
[----:B0-----:R-:W-:-:S03]  /*3b3e0*/  IMAD.MOV.U32 R12, RZ, RZ, R6 ;  /* 0x000000ffff0c7224 */ /* 0x001fc600078e0006 */
[----:B------:R-:W3:Y:S04]  /*3b3f0*/  LDL.LU R16, [R1+0x454] ;  /* 0x0004540001107983 */ /* 0x000ee80000300800 */
[----:B------:R-:W3:Y:S04]  /*3b400*/  LDL.LU R17, [R1+0x464] ;  /* 0x0004640001117983 */ /* 0x000ee80000300800 */
[----:B------:R-:W4:Y:S04]  /*3b410*/  LDL.LU R18, [R1+0x474] ;  /* 0x0004740001127983 */ /* 0x000f280000300800 */
[----:B------:R-:W4:Y:S04]  /*3b420*/  LDL.LU R19, [R1+0x484] ;  /* 0x0004840001137983 */ /* 0x000f280000300800 */
[----:B------:R-:W2:Y:S04]  /*3b430*/  LDL.LU R6, [R1+0x494] ;  /* 0x0004940001067983 */ /* 0x000ea80000300800 */
        /* <DEDUP_REMOVED lines=9> */
[----:B------:R0:W-:Y:S04]  /*3b4d0*/  STL [R1+0x1324], R5 ;  /* 0x0013240501007387 */ /* 0x0001e80000100800 */
[----:B0-----:R-:W2:Y:S04]  /*3b4e0*/  LDL.LU R5, [R1+0x4a8] ;  /* 0x0004a80001057983 */ /* 0x001ea80000300800 */
[----:B------:R0:W-:Y:S04]  /*3b4f0*/  STL [R1+0x1320], R4 ;  /* 0x0013200401007387 */ /* 0x0001e80000100800 */
[----:B0-----:R-:W2:Y:S04]  /*3b500*/  LDL.LU R4, [R1+0x498] ;  /* 0x0004980001047983 */ /* 0x001ea80000300800 */
[----:B------:R0:W-:Y:S04]  /*3b510*/  STL [R1+0x1314], R9 ;  /* 0x0013140901007387 */ /* 0x0001e80000100800 */
[----:B0-----:R-:W2:Y:S04]  /*3b520*/  LDL.LU R9, [R1+0x488] ;  /* 0x0004880001097983 */ /* 0x001ea80000300800 */
[----:B------:R0:W-:Y:S04]  /*3b530*/  STL [R1+0x1310], R8 ;  /* 0x0013100801007387 */ /* 0x0001e80000100800 */
[----:B0-----:R-:W2:Y:S04]  /*3b540*/  LDL.LU R8, [R1+0x478] ;  /* 0x0004780001087983 */ /* 0x001ea80000300800 */
[----:B------:R0:W-:Y:S01]  /*3b550*/  STL [R1+0x12f8], R21 ;  /* 0x0012f81501007387 */ /* 0x0001e20000100800 */
[----:B------:R-:W-:-:S03]  /*3b560*/  F2FP.PACK_AB R13, R12, R13 ;  /* 0x0000000d0c0d723e */ /* 0x000fc600000000ff */
[----:B0-----:R-:W2:Y:S04]  /*3b570*/  LDL.LU R21, [R1+0x468] ;  /* 0x0004680001157983 */ /* 0x001ea80000300800 */
        /* <DEDUP_REMOVED lines=12> */
[----:B------:R-:W2:Y:S04]  /*3b640*/  LDL.LU R12, [R1+0x1514] ;  /* 0x00151400010c7983 */ /* 0x000ea80000300800 */
[----:B------:R0:W-:Y:S04]  /*3b650*/  STL [R1+0x19c], R13 ;  /* 0x00019c0d01007387 */ /* 0x0001e80000100800 */
[----:B0-----:R-:W2:Y:S02]  /*3b660*/  LDL.LU R13, [R1+0x1510] ;  /* 0x00151000010d7983 */ /* 0x001ea40000300800 */
[----:B--2---:R-:W-:-:S02]  /*3b670*/  F2FP.PACK_AB R13, R12, R13 ;  /* 0x0000000d0c0d723e */ /* 0x004fc400000000ff */
        /* <DEDUP_REMOVED lines=64> */
[----:B------:R-:W2:Y:S01]  /*3ba80*/  LDL.LU R12, [R1+0x148c] ;  /* 0x00148c00010c7983 */ /* 0x000ea20000300800 */
[----:B------:R-:W-:-:S03]  /*3ba90*/  F2FP.PACK_AB R24, R24, R28 ;  /* 0x0000001c1818723e */ /* 0x000fc600000000ff */
[----:B------:R0:W-:Y:S01]  /*3baa0*/  STL [R1+0x158], R13 ;  /* 0x0001580d01007387 */ /* 0x0001e20000100800 */
[----:B------:R-:W-:-:S03]  /*3bab0*/  F2FP.PACK_AB R20, R20, R21 ;  /* 0x000000151414723e */ /* 0x000fc600000000ff */
[----:B0-----:R-:W4:Y:S01]  /*3bac0*/  LDL.LU R13, [R1+0x1488] ;  /* 0x00148800010d7983 */ /* 0x001f220000300800 */
[----:B------:R-:W-:Y:S02]  /*3bad0*/  F2FP.PACK_AB R8, R8, R9 ;  /* 0x000000090808723e */ /* 0x000fe400000000ff */
[----:B------:R-:W-:Y:S02]  /*3bae0*/  F2FP.PACK_AB R2, R0, R2 ;  /* 0x000000020002723e */ /* 0x000fe400000000ff */
[----:B---3--:R-:W-:Y:S02]  /*3baf0*/  F2FP.PACK_AB R0, R16, R17 ;  /* 0x000000111000723e */ /* 0x008fe400000000ff */
[----:B--2---:R-:W-:Y:S02]  /*3bb00*/  F2FP.PACK_AB R3, R12, R3 ;  /* 0x000000030c03723e */ /* 0x004fe400000000ff */
[----:B------:R-:W2:Y:S04]  /*3bb10*/  LDL.LU R12, [R1+0x1484] ;  /* 0x00148400010c7983 */ /* 0x000ea80000300800 */
[----:B------:R0:W-:Y:S04]  /*3bb20*/  STL [R1+0x154], R3 ;  /* 0x0001540301007387 */ /* 0x0001e80000100800 */
[----:B------:R-:W-:Y:S01]  /*3bb30*/  STL [R1+0x150], R24 ;  /* 0x0001501801007387 */ /* 0x000fe20000100800 */
[----:B0-----:R-:W-:-:S05]  /*3bb40*/  F2FP.PACK_AB R3, R25, R29 ;  /* 0x0000001d1903723e */ /* 0x001fca00000000ff */
[----:B------:R0:W-:Y:S04]  /*3bb50*/  STL [R1+0x14c], R3 ;  /* 0x00014c0301007387 */ /* 0x0001e80000100800 */
[----:B------:R-:W-:Y:S01]  /*3bb60*/  STL [R1+0x148], R20 ;  /* 0x0001481401007387 */ /* 0x000fe20000100800 */
[----:B0-----:R-:W-:-:S03]  /*3bb70*/  F2FP.PACK_AB R3, R4, R5 ;  /* 0x000000050403723e */ /* 0x001fc600000000ff */
[----:B------:R-:W-:Y:S04]  /*3bb80*/  STL [R1+0x144], R8 ;  /* 0x0001440801007387 */ /* 0x000fe80000100800 */
[----:B------:R4:W-:Y:S04]  /*3bb90*/  STL [R1+0x140], R3 ;  /* 0x0001400301007387 */ /* 0x0009e80000100800 */
[----:B------:R0:W-:Y:S01]  /*3bba0*/  STL [R1+0x13c], R2 ;  /* 0x00013c0201007387 */ /* 0x0001e20000100800 */
[----:B----4-:R-:W-:-:S03]  /*3bbb0*/  F2FP.PACK_AB R3, R18, R19 ;  /* 0x000000131203723e */ /* 0x010fc600000000ff */
[----:B------:R1:W-:Y:S01]  /*3bbc0*/  STL [R1+0x138], R0 ;  /* 0x0001380001007387 */ /* 0x0003e20000100800 */
[----:B0-----:R-:W-:-:S03]  /*3bbd0*/  F2FP.PACK_AB R2, R6, R7 ;  /* 0x000000070602723e */ /* 0x001fc600000000ff */
[----:B------:R0:W-:Y:S01]  /*3bbe0*/  STL [R1+0x134], R3 ;  /* 0x0001340301007387 */ /* 0x0001e20000100800 */
[----:B-1----:R-:W-:-:S03]  /*3bbf0*/  F2FP.PACK_AB R0, R10, R11 ;  /* 0x0000000b0a00723e */ /* 0x002fc600000000ff */
[----:B------:R-:W-:Y:S01]  /*3bc00*/  STL [R1+0x130], R2 ;  /* 0x0001300201007387 */ /* 0x000fe20000100800 */
[----:B0-----:R-:W-:-:S03]  /*3bc10*/  F2FP.PACK_AB R3, R22, R23 ;  /* 0x000000171603723e */ /* 0x001fc600000000ff */
[----:B------:R-:W-:Y:S04]  /*3bc20*/  STL [R1+0x12c], R0 ;  /* 0x00012c0001007387 */ /* 0x000fe80000100800 */
[----:B------:R0:W-:Y:S04]  /*3bc30*/  STL [R1+0x128], R3 ;  /* 0x0001280301007387 */ /* 0x0001e80000100800 */
[----:B0-----:R-:W3:Y:S01]  /*3bc40*/  LDL.LU R3, [R1+0x4ec] ;  /* 0x0004ec0001037983 */ /* 0x001ee20000300800 */
[----:B------:R-:W-:Y:S02]  /*3bc50*/  F2FP.PACK_AB R2, R26, R27 ;  /* 0x0000001b1a02723e */ /* 0x000fe400000000ff */
[----:B------:R-:W-:-:S03]  /*3bc60*/  F2FP.PACK_AB R0, R14, R15 ;  /* 0x0000000f0e00723e */ /* 0x000fc600000000ff */
[----:B------:R-:W-:Y:S04]  /*3bc70*/  STL [R1+0x124], R2 ;  /* 0x0001240201007387 */ /* 0x000fe80000100800 */
[----:B---3--:R0:W-:Y:S04]  /*3bc80*/  STL [R1+0x13fc], R3 ;  /* 0x0013fc0301007387 */ /* 0x0081e80000100800 */
[----:B------:R-:W-:Y:S04]  /*3bc90*/  STL [R1+0x120], R0 ;  /* 0x0001200001007387 */ /* 0x000fe80000100800 */
[----:B0-----:R-:W3:Y:S04]  /*3bca0*/  LDL.LU R3, [R1+0x4cc] ;  /* 0x0004cc0001037983 */ /* 0x001ee80000300800 */
[----:B---3--:R0:W-:Y:S04]  /*3bcb0*/  STL [R1+0x1404], R3 ;  /* 0x0014040301007387 */ /* 0x0081e80000100800 */
        /* <DEDUP_REMOVED lines=29> */
[----:B---3--:R-:W-:Y:S04]  /*3be90*/  STL [R1+0x147c], R3 ;  /* 0x00147c0301007387 */ /* 0x008fe80000100800 */
[----:B------:R-:W3:Y:S04]  /*3bea0*/  LDL.LU R24, [R1+0x4fc] ;  /* 0x0004fc0001187983 */ /* 0x000ee80000300800 */
        /* <DEDUP_REMOVED lines=33> */
[----:B0-----:R-:W3:Y:S01]  /*3c0c0*/  LDL.LU R24, [R1+0x2ec] ;  /* 0x0002ec0001187983 */ /* 0x001ee20000300800 */
[----:B------:R-:W-:-:S03]  /*3c0d0*/  IMAD.MOV.U32 R3, RZ, RZ, R13 ;  /* 0x000000ffff037224 */ /* 0x000fc600078e000d */
[----:B---3--:R2:W-:Y:S04]  /*3c0e0*/  STL [R1+0x1480], R24 ;  /* 0x0014801801007387 */ /* 0x0085e80000100800 */
[----:B------:R-:W3:Y:S04]  /*3c0f0*/  LDL.LU R28, [R1+0x50c] ;  /* 0x00050c00011c7983 */ /* 0x000ee80000300800 */
[----:B------:R-:W4:Y:S04]  /*3c100*/  LDL.LU R25, [R1+0x51c] ;  /* 0x00051c0001197983 */ /* 0x000f280000300800 */
        /* <DEDUP_REMOVED lines=13> */
[----:B--2---:R-:W-:-:S03]  /*3c1e0*/  IMAD.MOV.U32 R24, RZ, RZ, R12 ;  /* 0x000000ffff187224 */ /* 0x004fc600078e000c */
[----:B------:R-:W2:Y:S04]  /*3c1f0*/  LDL.LU R6, [R1+0x4f4] ;  /* 0x0004f40001067983 */ /* 0x000ea80000300800 */
[----:B------:R-:W2:Y:S04]  /*3c200*/  LDL.LU R7, [R1+0x504] ;  /* 0x0005040001077983 */ /* 0x000ea80000300800 */
[----:B------:R-:W2:Y:S04]  /*3c210*/  LDL.LU R10, [R1+0x514] ;  /* 0x00051400010a7983 */ /* 0x000ea80000300800 */
[----:B------:R-:W2:Y:S04]  /*3c220*/  LDL.LU R11, [R1+0x524] ;  /* 0x00052400010b7983 */ /* 0x000ea80000300800 */
[----:B------:R-:W2:Y:S01]  /*3c230*/  LDL.LU R22, [R1+0x4b0] ;  /* 0x0004b00001167983 */ /* 0x000ea20000300800 */
[----:B------:R-:W-:-:S03]  /*3c240*/  F2FP.PACK_AB R3, R24, R3 ;  /* 0x000000031803723e */ /* 0x000fc600000000ff */
        /* <DEDUP_REMOVED lines=76> */
[----:B------:R0:W-:Y:S01]  /*3c710*/  STL [R1+0xd8], R3 ;  /* 0x0000d80301007387 */ /* 0x0001e20000100800 */
[----:B---3--:R-:W-:Y:S02]  /*3c720*/  F2FP.PACK_AB R8, R8, R9 ;  /* 0x000000090808723e */ /* 0x008fe400000000ff */
[----:B------:R-:W-:Y:S02]  /*3c730*/  F2FP.PACK_AB R4, R4, R5 ;  /* 0x000000050404723e */ /* 0x000fe400000000ff */
[----:B0-----:R-:W-:Y:S02]  /*3c740*/  F2FP.PACK_AB R3, R20, R21 ;  /* 0x000000151403723e */ /* 0x001fe400000000ff */
[----:B--2---:R-:W-:-:S02]  /*3c750*/  F2FP.PACK_AB R28, R24, R28 ;  /* 0x0000001c181c723e */ /* 0x004fc400000000ff */
[----:B----4-:R-:W-:-:S03]  /*3c760*/  F2FP.PACK_AB R24, R25, R29 ;  /* 0x0000001d1918723e */ /* 0x010fc600000000ff */
[----:B------:R-:W-:Y:S04]  /*3c770*/  STL [R1+0xd4], R28 ;  /* 0x0000d41c01007387 */ /* 0x000fe80000100800 */
[----:B------:R-:W-:Y:S04]  /*3c780*/  STL [R1+0xd0], R24 ;  /* 0x0000d01801007387 */ /* 0x000fe80000100800 */
[----:B------:R0:W-:Y:S04]  /*3c790*/  STL [R1+0xcc], R3 ;  /* 0x0000cc0301007387 */ /* 0x0001e80000100800 */
[----:B------:R-:W-:Y:S01]  /*3c7a0*/  STL [R1+0xc8], R8 ;  /* 0x0000c80801007387 */ /* 0x000fe20000100800 */
[----:B0-----:R-:W-:-:S03]  /*3c7b0*/  F2FP.PACK_AB R3, R0, R2 ;  /* 0x000000020003723e */ /* 0x001fc600000000ff */
[----:B------:R-:W-:Y:S01]  /*3c7c0*/  STL [R1+0xc4], R4 ;  /* 0x0000c40401007387 */ /* 0x000fe20000100800 */
[----:B------:R-:W-:Y:S02]  /*3c7d0*/  F2FP.PACK_AB R2, R16, R17 ;  /* 0x000000111002723e */ /* 0x000fe400000000ff */
[----:B------:R-:W-:Y:S01]  /*3c7e0*/  F2FP.PACK_AB R0, R18, R19 ;  /* 0x000000131200723e */ /* 0x000fe200000000ff */
[----:B------:R0:W-:Y:S04]  /*3c7f0*/  STL [R1+0xc0], R3 ;  /* 0x0000c00301007387 */ /* 0x0001e80000100800 */
[----:B------:R1:W-:Y:S01]  /*3c800*/  STL [R1+0xbc], R2 ;  /* 0x0000bc0201007387 */ /* 0x0003e20000100800 */
[----:B0-----:R-:W-:-:S03]  /*3c810*/  F2FP.PACK_AB R3, R6, R7 ;  /* 0x000000070603723e */ /* 0x001fc600000000ff */
[----:B------:R0:W-:Y:S01]  /*3c820*/  STL [R1+0xb8], R0 ;  /* 0x0000b80001007387 */ /* 0x0001e20000100800 */
[----:B-1----:R-:W-:-:S03]  /*3c830*/  F2FP.PACK_AB R2, R10, R11 ;  /* 0x0000000b0a02723e */ /* 0x002fc600000000ff */
[----:B------:R1:W-:Y:S01]  /*3c840*/  STL [R1+0xb4], R3 ;  /* 0x0000b40301007387 */ /* 0x0003e20000100800 */
[----:B0-----:R-:W-:-:S03]  /*3c850*/  F2FP.PACK_AB R0, R22, R23 ;  /* 0x000000171600723e */ /* 0x001fc600000000ff */
[----:B------:R-:W-:Y:S01]  /*3c860*/  STL [R1+0xb0], R2 ;  /* 0x0000b00201007387 */ /* 0x000fe20000100800 */
[----:B-1----:R-:W-:-:S03]  /*3c870*/  F2FP.PACK_AB R3, R26, R27 ;  /* 0x0000001b1a03723e */ /* 0x002fc600000000ff */
[----:B------:R-:W-:Y:S04]  /*3c880*/  STL [R1+0xac], R0 ;  /* 0x0000ac0001007387 */ /* 0x000fe80000100800 */
[----:B------:R0:W-:Y:S04]  /*3c890*/  STL [R1+0xa8], R3 ;  /* 0x0000a80301007387 */ /* 0x0001e80000100800 */
[----:B0-----:R-:W2:Y:S01]  /*3c8a0*/  LDL.LU R3, [R1+0x54c] ;  /* 0x00054c0001037983 */ /* 0x001ea20000300800 */
[----:B------:R-:W-:Y:S02]  /*3c8b0*/  F2FP.PACK_AB R2, R12, R13 ;  /* 0x0000000d0c02723e */ /* 0x000fe400000000ff */
[----:B------:R-:W-:-:S03]  /*3c8c0*/  F2FP.PACK_AB R0, R14, R15 ;  /* 0x0000000f0e00723e */ /* 0x000fc600000000ff */
        /* <DEDUP_REMOVED lines=68> */
[----:B0-----:R-:W2:Y:S04]  /*3cd10*/  LDL.LU R24, [R1+0x34c] ;  /* 0x00034c0001187983 */ /* 0x001ea80000300800 */
        /* <DEDUP_REMOVED lines=27> */
[----:B--2---:R-:W-:-:S03]  /*3ced0*/  F2FP.PACK_AB R3, R24, R3 ;  /* 0x000000031803723e */ /* 0x004fc600000000ff */
        /* <DEDUP_REMOVED lines=86> */
[----:B------:R0:W-:Y:S01]  /*3d440*/  STL [R1+0x34], R2 ;  /* 0x0000340201007387 */ /* 0x0001e20000100800 */
[----:B-1----:R-:W-:-:S03]  /*3d450*/  F2FP.PACK_AB R3, R26, R27 ;  /* 0x0000001b1a03723e */ /* 0x002fc600000000ff */
[----:B------:R1:W-:Y:S04]  /*3d460*/  STL [R1+0x30], R0 ;  /* 0x0000300001007387 */ /* 0x0003e80000100800 */
[----:B------:R-:W-:Y:S04]  /*3d470*/  STL [R1+0x2c], R3 ;  /* 0x00002c0301007387 */ /* 0x000fe80000100800 */
[----:B------:R-:W2:Y:S01]  /*3d480*/  LDL.LU R7, [R1+0x3d4] ;  /* 0x0003d40001077983 */ /* 0x000ea20000300800 */
[----:B0-----:R-:W-:Y:S02]  /*3d490*/  F2FP.PACK_AB R2, R12, R13 ;  /* 0x0000000d0c02723e */ /* 0x001fe400000000ff */
[----:B-1----:R-:W-:-:S03]  /*3d4a0*/  F2FP.PACK_AB R0, R14, R15 ;  /* 0x0000000f0e00723e */ /* 0x002fc600000000ff */
        /* <DEDUP_REMOVED lines=43> */
[----:B------:R-:W2:Y:S04]  /*3d760*/  LDL.LU R11, [R1+0x3d0] ;  /* 0x0003d000010b7983 */ /* 0x000ea80000300800 */
[----:B--2---:R0:W-:Y:S04]  /*3d770*/  STL [R1+0x131c], R11 ;  /* 0x00131c0b01007387 */ /* 0x0041e80000100800 */
[----:B0-----:R-:W2:Y:S04]  /*3d780*/  LDL.LU R11, [R1+0x234] ;  /* 0x00023400010b7983 */ /* 0x001ea80000300800 */
[----:B------:R-:W2:Y:S04]  /*3d790*/  LDL.LU R9, [R1+0x3e0] ;  /* 0x0003e00001097983 */ /* 0x000ea80000300800 */
[----:B--2---:R0:W-:Y:S04]  /*3d7a0*/  STL [R1+0x1318], R9 ;  /* 0x0013180901007387 */ /* 0x0041e80000100800 */
[----:B0-----:R-:W2:Y:S04]  /*3d7b0*/  LDL.LU R9, [R1+0x3c0] ;  /* 0x0003c00001097983 */ /* 0x001ea80000300800 */
[----:B------:R-:W2:Y:S04]  /*3d7c0*/  LDL.LU R10, [R1+0x3f0] ;  /* 0x0003f000010a7983 */ /* 0x000ea80000300800 */
[----:B------:R-:W2:Y:S04]  /*3d7d0*/  LDL.LU R8, [R1+0x400] ;  /* 0x0004000001087983 */ /* 0x000ea80000300800 */
[----:B------:R-:W2:Y:S04]  /*3d7e0*/  LDL.LU R15, [R1+0x5ec] ;  /* 0x0005ec00010f7983 */ /* 0x000ea80000300800 */
[----:B--2---:R0:W-:Y:S04]  /*3d7f0*/  STL [R1+0x130c], R15 ;  /* 0x00130c0f01007387 */ /* 0x0041e80000100800 */
[----:B0-----:R-:W2:Y:S04]  /*3d800*/  LDL.LU R15, [R1+0x230] ;  /* 0x00023000010f7983 */ /* 0x001ea80000300800 */
        /* <DEDUP_REMOVED lines=9> */
[----:B------:R-:W2:Y:S01]  /*3d8a0*/  LDL.LU R21, [R1+0x5b8] ;  /* 0x0005b80001157983 */ /* 0x000ea20000300800 */
[----:B------:R-:W-:-:S03]  /*3d8b0*/  F2FP.PACK_AB R7, R5, R7 ;  /* 0x000000070507723e */ /* 0x000fc600000000ff */
[----:B--2---:R0:W-:Y:S04]  /*3d8c0*/  STL [R1+0x12fc], R21 ;  /* 0x0012fc1501007387 */ /* 0x0041e80000100800 */
[----:B0-----:R-:W2:Y:S04]  /*3d8d0*/  LDL.LU R21, [R1+0x27c] ;  /* 0x00027c0001157983 */ /* 0x001ea80000300800 */
        /* <DEDUP_REMOVED lines=49> */
[----:B------:R0:W-:Y:S04]  /*3dbf0*/  STL [R1], R7 ;  /* 0x0000000701007387 */ /* 0x0001e80000100800 */
[----:B0-----:R-:W2:Y:S02]  /*3dc00*/  LDL.LU R7, [R1+0x132c] ;  /* 0x00132c0001077983 */ /* 0x001ea40000300800 */
[----:B--2---:R-:W-:-:S02]  /*3dc10*/  F2FP.PACK_AB R7, R5, R7 ;  /* 0x000000070507723e */ /* 0x004fc400000000ff */
[----:B------:R-:W3:Y:S02]  /*3dc20*/  LDL.LU R5, [R1+0x1328] ;  /* 0x0013280001057983 */ /* 0x000ee40000300800 */
[----:B---3--:R-:W-:Y:S02]  /*3dc30*/  F2FP.PACK_AB R6, R5, R6 ;  /* 0x000000060506723e */ /* 0x008fe400000000ff */
[----:B------:R-:W4:Y:S02]  /*3dc40*/  LDL.LU R5, [R1+0x1324] ;  /* 0x0013240001057983 */ /* 0x000f240000300800 */
[----:B----4-:R-:W-:Y:S02]  /*3dc50*/  F2FP.PACK_AB R5, R4, R5 ;  /* 0x000000050405723e */ /* 0x010fe400000000ff */
[----:B------:R-:W2:Y:S02]  /*3dc60*/  LDL.LU R4, [R1+0x1320] ;  /* 0x0013200001047983 */ /* 0x000ea40000300800 */
[----:B--2---:R-:W-:-:S02]  /*3dc70*/  F2FP.PACK_AB R4, R11, R4 ;  /* 0x000000040b04723e */ /* 0x004fc400000000ff */
[----:B------:R-:W2:Y:S02]  /*3dc80*/  LDL.LU R11, [R1+0x131c] ;  /* 0x00131c00010b7983 */ /* 0x000ea40000300800 */
[----:B--2---:R-:W-:Y:S02]  /*3dc90*/  F2FP.PACK_AB R11, R9, R11 ;  /* 0x0000000b090b723e */ /* 0x004fe400000000ff */
[----:B------:R-:W2:Y:S02]  /*3dca0*/  LDL.LU R9, [R1+0x1318] ;  /* 0x0013180001097983 */ /* 0x000ea40000300800 */
[----:B--2---:R-:W-:Y:S02]  /*3dcb0*/  F2FP.PACK_AB R10, R9, R10 ;  /* 0x0000000a090a723e */ /* 0x004fe400000000ff */
        /* <DEDUP_REMOVED lines=12> */
[----:B------:R-:W2:Y:S01]  /*3dd80*/  LDL.LU R21, [R1+0x12fc] ;  /* 0x0012fc0001157983 */ /* 0x000ea20000300800 */
[----:B------:R-:W-:Y:S02]  /*3dd90*/  F2FP.PACK_AB R18, R20, R18 ;  /* 0x000000121412723e */ /* 0x000fe400000000ff */
[----:B------:R-:W-:-:S02]  /*3dda0*/  F2FP.PACK_AB R17, R29, R17 ;  /* 0x000000111d11723e */ /* 0x000fc400000000ff */
[----:B--2---:R-:W-:Y:S02]  /*3ddb0*/  F2FP.PACK_AB R19, R21, R19 ;  /* 0x000000131513723e */ /* 0x004fe400000000ff */
[----:B------:R-:W2:Y:S01]  /*3ddc0*/  LDL.LU R21, [R1+0x12f8] ;  /* 0x0012f80001157983 */ /* 0x000ea20000300800 */
[----:B------:R-:W-:-:S03]  /*3ddd0*/  F2FP.PACK_AB R16, R25, R16 ;  /* 0x000000101910723e */ /* 0x000fc600000000ff */
[----:B------:R-:W3:Y:S01]  /*3dde0*/  LDL.LU R20, [R1+0x12f4] ;  /* 0x0012f40001147983 */ /* 0x000ee20000300800 */
[----:B------:R-:W-:-:S03]  /*3ddf0*/  F2FP.PACK_AB R23, R28, R23 ;  /* 0x000000171c17723e */ /* 0x000fc600000000ff */
[----:B------:R-:W4:Y:S01]  /*3de00*/  LDL.LU R29, [R1+0x12f0] ;  /* 0x0012f000011d7983 */ /* 0x000f220000300800 */
[----:B------:R-:W-:-:S03]  /*3de10*/  F2FP.PACK_AB R22, R24, R22 ;  /* 0x000000161816723e */ /* 0x000fc600000000ff */
[----:B------:R-:W4:Y:S04]  /*3de20*/  LDL.LU R25, [R1+0x12ec] ;  /* 0x0012ec0001197983 */ /* 0x000f280000300800 */
[----:B------:R-:W4:Y:S04]  /*3de30*/  LDL.LU R28, [R1+0x12e8] ;  /* 0x0012e800011c7983 */ /* 0x000f280000300800 */
[----:B------:R-:W4:Y:S01]  /*3de40*/  LDL.LU R24, [R1+0x12e4] ;  /* 0x0012e40001187983 */ /* 0x000f220000300800 */
[----:B--2---:R-:W-:-:S03]  /*3de50*/  F2FP.PACK_AB R21, R3, R21 ;  /* 0x000000150315723e */ /* 0x004fc600000000ff */
[----:B------:R-:W2:Y:S01]  /*3de60*/  LDL.LU R3, [R1+0x12e0] ;  /* 0x0012e00001037983 */ /* 0x000ea20000300800 */
[----:B------:R-:W-:Y:S02]  /*3de70*/  F2FP.PACK_AB R27, R2, R27 ;  /* 0x0000001b021b723e */ /* 0x000fe400000000ff */
[----:B---3--:R-:W-:Y:S02]  /*3de80*/  F2FP.PACK_AB R20, R0, R20 ;  /* 0x000000140014723e */ /* 0x008fe400000000ff */
[----:B----4-:R-:W-:Y:S02]  /*3de90*/  F2FP.PACK_AB R26, R26, R29 ;  /* 0x0000001d1a1a723e */ /* 0x010fe400000000ff */
[----:B------:R-:W-:Y:S02]  /*3dea0*/  F2FP.PACK_AB R25, R28, R25 ;  /* 0x000000191c19723e */ /* 0x000fe400000000ff */
[----:B--2---:R-:W-:Y:S02]  /*3deb0*/  F2FP.PACK_AB R24, R24, R3 ;  /* 0x000000031818723e */ /* 0x004fe400000000ff */
.L_x_1:
[----:B0-----:R-:W2:Y:S04]  /*3dec0*/  LDL.LU R0, [R1+0xea0] ;  /* 0x000ea00001007983 */ /* 0x001ea80000300800 */
[----:B------:R-:W0:Y:S02]  /*3ded0*/  S2R R3, SR_TID.X ;  /* 0x0000000000037919 */ /* 0x000e240000002100 */
[----:B0-----:R-:W-:-:S05]  /*3dee0*/  IMAD.SHL.U32 R28, R3, 0x100, RZ ;  /* 0x00000100031c7824 */ /* 0x001fca00078e00ff */
[----:B------:R-:W-:Y:S01]  /*3def0*/  LOP3.LUT R28, R28, 0x1800, RZ, 0xc0, !PT ;  /* 0x000018001c1c7812 */ /* 0x000fe200078ec0ff */
[----:B------:R-:W-:Y:S03]  /*3df00*/  BAR.SYNC.DEFER_BLOCKING 0x0 ;  /* 0x0000000000007b1d */ /* 0x000fe60000010000 */
[----:B--2---:R-:W-:Y:S01]  /*3df10*/  LOP3.LUT R28, R28, 0x460, R0, 0xf8, !PT ;  /* 0x000004601c1c7812 */ /* 0x004fe200078ef800 */
[----:B------:R-:W-:-:S05]  /*3df20*/  IMAD.SHL.U32 R0, R3, 0x4, RZ ;  /* 0x0000000403007824 */ /* 0x000fca00078e00ff */
[----:B------:R-:W-:-:S05]  /*3df30*/  LOP3.LUT R28, R28, 0x70, R0, 0x78, !PT ;  /* 0x000000701c1c7812 */ /* 0x000fca00078e7800 */
[----:B------:R0:W-:Y:S04]  /*3df40*/  STS.128 [R28], R24 ;  /* 0x000000181c007388 */ /* 0x0001e80000000c00 */
[----:B------:R1:W-:Y:S04]  /*3df50*/  STS.128 [R28+0x200], R20 ;  /* 0x000200141c007388 */ /* 0x0003e80000000c00 */
[----:B0-----:R-:W2:Y:S04]  /*3df60*/  LDL.LU R24, [R1+0x10] ;  /* 0x0000100001187983 */ /* 0x001ea80000300800 */
[----:B------:R-:W2:Y:S04]  /*3df70*/  LDL.LU R25, [R1+0x14] ;  /* 0x0000140001197983 */ /* 0x000ea80000300800 */
[----:B------:R-:W2:Y:S04]  /*3df80*/  LDL.LU R26, [R1+0x18] ;  /* 0x00001800011a7983 */ /* 0x000ea80000300800 */
[----:B------:R-:W2:Y:S04]  /*3df90*/  LDL.LU R27, [R1+0x1c] ;  /* 0x00001c00011b7983 */ /* 0x000ea80000300800 */
[----:B-1----:R-:W3:Y:S04]  /*3dfa0*/  LDL.LU R20, [R1] ;  /* 0x0000000001147983 */ /* 0x002ee80000300800 */
[----:B------:R-:W3:Y:S04]  /*3dfb0*/  LDL.LU R21, [R1+0x4] ;  /* 0x0000040001157983 */ /* 0x000ee80000300800 */
[----:B------:R-:W3:Y:S04]  /*3dfc0*/  LDL.LU R22, [R1+0x8] ;  /* 0x0000080001167983 */ /* 0x000ee80000300800 */
[----:B------:R-:W3:Y:S01]  /*3dfd0*/  LDL.LU R23, [R1+0xc] ;  /* 0x00000c0001177983 */ /* 0x000ee20000300800 */
[C---:B------:R-:W-:Y:S01]  /*3dfe0*/  LOP3.LUT R2, R3.reuse, 0x3f, RZ, 0xc0, !PT ;  /* 0x0000003f03027812 */ /* 0x040fe200078ec0ff */
[----:B------:R-:W-:-:S02]  /*3dff0*/  IMAD.SHL.U32 R3, R3, 0x400, RZ ;  /* 0x0000040003037824 */ /* 0x000fc400078e00ff */
[----:B------:R-:W-:Y:S03]  /*3e000*/  STS.128 [R28+0x80], R16 ;  /* 0x000080101c007388 */ /* 0x000fe60000000c00 */
[----:B------:R-:W-:Y:S01]  /*3e010*/  LOP3.LUT R3, R3, 0x1800, RZ, 0xc0, !PT ;  /* 0x0000180003037812 */ /* 0x000fe200078ec0ff */
[----:B------:R-:W-:Y:S04]  /*3e020*/  STS.128 [R28+0x280], R12 ;  /* 0x0002800c1c007388 */ /* 0x000fe80000000c00 */
[----:B------:R-:W-:Y:S01]  /*3e030*/  STS.128 [R28+0x100], R8 ;  /* 0x000100081c007388 */ /* 0x000fe20000000c00 */
[----:B------:R-:W-:-:S03]  /*3e040*/  IMAD R3, R2, 0x10, R3 ;  /* 0x0000001002037824 */ /* 0x000fc600078e0203 */
[----:B------:R-:W-:Y:S02]  /*3e050*/  STS.128 [R28+0x300], R4 ;  /* 0x000300041c007388 */ /* 0x000fe40000000c00 */
[C---:B------:R-:W-:Y:S02]  /*3e060*/  LOP3.LUT R29, R3.reuse, 0x20, RZ, 0x3c, !PT ;  /* 0x00000020031d7812 */ /* 0x040fe400078e3cff */
[C---:B------:R-:W-:Y:S02]  /*3e070*/  LOP3.LUT R2, R3.reuse, 0x40, RZ, 0x3c, !PT ;  /* 0x0000004003027812 */ /* 0x040fe400078e3cff */
[----:B------:R-:W-:Y:S01]  /*3e080*/  LOP3.LUT R0, R3, 0x60, RZ, 0x3c, !PT ;  /* 0x0000006003007812 */ /* 0x000fe200078e3cff */
[----:B--2---:R-:W-:Y:S04]  /*3e090*/  STS.128 [R28+0x380], R24 ;  /* 0x000380181c007388 */ /* 0x004fe80000000c00 */
[----:B---3--:R-:W-:Y:S04]  /*3e0a0*/  STS.128 [R28+0x180], R20 ;  /* 0x000180141c007388 */ /* 0x008fe80000000c00 */
[----:B------:R-:W-:Y:S06]  /*3e0b0*/  BAR.SYNC.DEFER_BLOCKING 0x0 ;  /* 0x0000000000007b1d */ /* 0x000fec0000010000 */
[----:B------:R-:W0:Y:S04]  /*3e0c0*/  LDS.128 R4, [R3] ;  /* 0x0000000003047984 */ /* 0x000e280000000c00 */
[----:B------:R-:W1:Y:S04]  /*3e0d0*/  LDS.128 R12, [R3+0x400] ;  /* 0x00040000030c7984 */ /* 0x000e680000000c00 */
[----:B------:R-:W2:Y:S04]  /*3e0e0*/  LDS.128 R8, [R29] ;  /* 0x000000001d087984 */ /* 0x000ea80000000c00 */
[----:B0-----:R-:W-:Y:S04]  /*3e0f0*/  STL.64 [R1+0x1a0], R4 ;  /* 0x0001a00401007387 */ /* 0x001fe80000100a00 */
[----:B------:R-:W-:Y:S04]  /*3e100*/  STL.64 [R1+0x1a8], R6 ;  /* 0x0001a80601007387 */ /* 0x000fe80000100a00 */
[----:B------:R-:W0:Y:S04]  /*3e110*/  LDS.128 R4, [R29+0x400] ;  /* 0x000400001d047984 */ /* 0x000e280000000c00 */
[----:B-1----:R1:W-:Y:S04]  /*3e120*/  STL.64 [R1+0x1e0], R12 ;  /* 0x0001e00c01007387 */ /* 0x0023e80000100a00 */
[----:B------:R3:W-:Y:S04]  /*3e130*/  STL.64 [R1+0x1e8], R14 ;  /* 0x0001e80e01007387 */ /* 0x0007e80000100a00 */
[----:B------:R-:W4:Y:S04]  /*3e140*/  LDL.LU R20, [R1+0x100] ;  /* 0x0001000001147983 */ /* 0x000f280000300800 */
[----:B--2---:R-:W-:Y:S04]  /*3e150*/  STL.64 [R1+0x10], R8 ;  /* 0x0000100801007387 */ /* 0x004fe80000100a00 */
[----:B------:R-:W-:Y:S04]  /*3e160*/  STL.64 [R1+0x18], R10 ;  /* 0x0000180a01007387 */ /* 0x000fe80000100a00 */
[----:B0-----:R-:W-:Y:S04]  /*3e170*/  STL.64 [R1+0x1d0], R4 ;  /* 0x0001d00401007387 */ /* 0x001fe80000100a00 */
[----:B------:R-:W-:Y:S04]  /*3e180*/  STL.64 [R1+0x1d8], R6 ;  /* 0x0001d80601007387 */ /* 0x000fe80000100a00 */
[----:B------:R-:W4:Y:S04]  /*3e190*/  LDL.LU R21, [R1+0x104] ;  /* 0x0001040001157983 */ /* 0x000f280000300800 */
[----:B------:R-:W2:Y:S04]  /*3e1a0*/  LDL.LU R22, [R1+0x108] ;  /* 0x0001080001167983 */ /* 0x000ea80000300800 */
[----:B------:R-:W2:Y:S04]  /*3e1b0*/  LDL.LU R23, [R1+0x10c] ;  /* 0x00010c0001177983 */ /* 0x000ea80000300800 */
[----:B--2---:R-:W-:Y:S04]  /*3e1c0*/  STL.64 [R1+0x1390], R22 ;  /* 0x0013901601007387 */ /* 0x004fe80000100a00 */
[----:B----4-:R-:W-:Y:S04]  /*3e1d0*/  STL.64 [R1+0x1388], R20 ;  /* 0x0013881401007387 */ /* 0x010fe80000100a00 */
[----:B------:R-:W2:Y:S04]  /*3e1e0*/  LDL.LU R16, [R1+0xf0] ;  /* 0x0000f00001107983 */ /* 0x000ea80000300800 */
[----:B------:R-:W2:Y:S04]  /*3e1f0*/  LDL.LU R17, [R1+0xf4] ;  /* 0x0000f40001117983 */ /* 0x000ea80000300800 */
[----:B------:R-:W4:Y:S04]  /*3e200*/  LDL.LU R18, [R1+0xf8] ;  /* 0x0000f80001127983 */ /* 0x000f280000300800 */
[----:B------:R-:W4:Y:S04]  /*3e210*/  LDL.LU R19, [R1+0xfc] ;  /* 0x0000fc0001137983 */ /* 0x000f280000300800 */
[----:B----4-:R-:W-:Y:S04]  /*3e220*/  STL.64 [R1+0x13a0], R18 ;  /* 0x0013a01201007387 */ /* 0x010fe80000100a00 */
[----:B--2---:R-:W-:Y:S04]  /*3e230*/  STL.64 [R1+0x1398], R16 ;  /* 0x0013981001007387 */ /* 0x004fe80000100a00 */
[----:B-1----:R-:W2:Y:S04]  /*3e240*/  LDL.LU R12, [R1+0xe0] ;  /* 0x0000e000010c7983 */ /* 0x002ea80000300800 */
[----:B------:R-:W2:Y:S04]  /*3e250*/  LDL.LU R13, [R1+0xe4] ;  /* 0x0000e400010d7983 */ /* 0x000ea80000300800 */
[----:B---3--:R-:W3:Y:S04]  /*3e260*/  LDL.LU R14, [R1+0xe8] ;  /* 0x0000e800010e7983 */ /* 0x008ee80000300800 */
[----:B------:R-:W3:Y:S04]  /*3e270*/  LDL.LU R15, [R1+0xec] ;  /* 0x0000ec00010f7983 */ /* 0x000ee80000300800 */
[----:B---3--:R-:W-:Y:S04]  /*3e280*/  STL.64 [R1+0x13b0], R14 ;  /* 0x0013b00e01007387 */ /* 0x008fe80000100a00 */
[----:B--2---:R0:W-:Y:S04]  /*3e290*/  STL.64 [R1+0x13a8], R12 ;  /* 0x0013a80c01007387 */ /* 0x0041e80000100a00 */
[----:B0-----:R-:W2:Y:S04]  /*3e2a0*/  LDL.LU R12, [R1+0x90] ;  /* 0x00009000010c7983 */ /* 0x001ea80000300800 */
[----:B------:R-:W2:Y:S04]  /*3e2b0*/  LDL.LU R13, [R1+0x94] ;  /* 0x00009400010d7983 */ /* 0x000ea80000300800 */
[----:B------:R-:W3:Y:S04]  /*3e2c0*/  LDL.LU R14, [R1+0x98] ;  /* 0x00009800010e7983 */ /* 0x000ee80000300800 */
        /* <DEDUP_REMOVED lines=44> */
[----:B--2---:R-:W-:Y:S04]  /*3e590*/  STL.64 [R1+0x1428], R12 ;  /* 0x0014280c01007387 */ /* 0x004fe80000100a00 */
[----:B------:R-:W0:Y:S04]  /*3e5a0*/  LDS.128 R12, [R2] ;  /* 0x00000000020c7984 */ /* 0x000e280000000c00 */
[----:B------:R-:W2:Y:S04]  /*3e5b0*/  LDL.LU R4, [R1+0xc0] ;  /* 0x0000c00001047983 */ /* 0x000ea80000300800 */
[----:B------:R-:W2:Y:S04]  /*3e5c0*/  LDL.LU R5, [R1+0xc4] ;  /* 0x0000c40001057983 */ /* 0x000ea80000300800 */
[----:B------:R-:W2:Y:S04]  /*3e5d0*/  LDL.LU R6, [R1+0xc8] ;  /* 0x0000c80001067983 */ /* 0x000ea80000300800 */
[----:B------:R-:W2:Y:S04]  /*3e5e0*/  LDL.LU R7, [R1+0xcc] ;  /* 0x0000cc0001077983 */ /* 0x000ea80000300800 */
[----:B------:R-:W3:Y:S04]  /*3e5f0*/  LDL.LU R20, [R1+0xb0] ;  /* 0x0000b00001147983 */ /* 0x000ee80000300800 */
[----:B------:R-:W3:Y:S04]  /*3e600*/  LDL.LU R21, [R1+0xb4] ;  /* 0x0000b40001157983 */ /* 0x000ee80000300800 */
[----:B------:R-:W3:Y:S04]  /*3e610*/  LDL.LU R22, [R1+0xb8] ;  /* 0x0000b80001167983 */ /* 0x000ee80000300800 */
[----:B------:R-:W3:Y:S04]  /*3e620*/  LDL.LU R23, [R1+0xbc] ;  /* 0x0000bc0001177983 */ /* 0x000ee80000300800 */
[----:B------:R-:W4:Y:S04]  /*3e630*/  LDL.LU R16, [R1+0xa0] ;  /* 0x0000a00001107983 */ /* 0x000f280000300800 */
[----:B------:R-:W4:Y:S04]  /*3e640*/  LDL.LU R17, [R1+0xa4] ;  /* 0x0000a40001117983 */ /* 0x000f280000300800 */
[----:B------:R-:W4:Y:S04]  /*3e650*/  LDL.LU R18, [R1+0xa8] ;  /* 0x0000a80001127983 */ /* 0x000f280000300800 */
[----:B------:R-:W4:Y:S04]  /*3e660*/  LDL.LU R19, [R1+0xac] ;  /* 0x0000ac0001137983 */ /* 0x000f280000300800 */
[----:B------:R-:W5:Y:S04]  /*3e670*/  LDL.LU R8, [R1+0xd0] ;  /* 0x0000d00001087983 */ /* 0x000f680000300800 */
[----:B------:R-:W5:Y:S04]  /*3e680*/  LDL.LU R9, [R1+0xd4] ;  /* 0x0000d40001097983 */ /* 0x000f680000300800 */
[----:B------:R-:W5:Y:S04]  /*3e690*/  LDL.LU R10, [R1+0xd8] ;  /* 0x0000d800010a7983 */ /* 0x000f680000300800 */
[----:B------:R-:W5:Y:S04]  /*3e6a0*/  LDL.LU R11, [R1+0xdc] ;  /* 0x0000dc00010b7983 */ /* 0x000f680000300800 */
[----:B------:R-:W2:Y:S04]  /*3e6b0*/  LDL.LU R24, [R1+0x110] ;  /* 0x0001100001187983 */ /* 0x000ea80000300800 */
[----:B------:R-:W2:Y:S04]  /*3e6c0*/  LDL.LU R25, [R1+0x114] ;  /* 0x0001140001197983 */ /* 0x000ea80000300800 */
[----:B------:R-:W2:Y:S04]  /*3e6d0*/  LDL.LU R26, [R1+0x118] ;  /* 0x00011800011a7983 */ /* 0x000ea80000300800 */
[----:B------:R-:W2:Y:S04]  /*3e6e0*/  LDL.LU R27, [R1+0x11c] ;  /* 0x00011c00011b7983 */ /* 0x000ea80000300800 */
[----:B0-----:R-:W-:Y:S04]  /*3e6f0*/  STL.64 [R1+0x1b0], R12 ;  /* 0x0001b00c01007387 */ /* 0x001fe80000100a00 */
[----:B------:R-:W-:Y:S04]  /*3e700*/  STL.64 [R1+0x1b8], R14 ;  /* 0x0001b80e01007387 */ /* 0x000fe80000100a00 */
[----:B------:R-:W0:Y:S04]  /*3e710*/  LDS.128 R12, [R2+0x400] ;  /* 0x00040000020c7984 */ /* 0x000e280000000c00 */
[----:B0-----:R-:W-:Y:S04]  /*3e720*/  STL.64 [R1+0x1f0], R12 ;  /* 0x0001f00c01007387 */ /* 0x001fe80000100a00 */
[----:B------:R-:W-:Y:S04]  /*3e730*/  STL.64 [R1+0x1f8], R14 ;  /* 0x0001f80e01007387 */ /* 0x000fe80000100a00 */
[----:B------:R-:W0:Y:S04]  /*3e740*/  LDS.128 R12, [R0] ;  /* 0x00000000000c7984 */ /* 0x000e280000000c00 */
[----:B0-----:R-:W-:Y:S04]  /*3e750*/  STL.64 [R1+0x1c0], R12 ;  /* 0x0001c00c01007387 */ /* 0x001fe80000100a00 */
[----:B------:R-:W-:Y:S04]  /*3e760*/  STL.64 [R1+0x1c8], R14 ;  /* 0x0001c80e01007387 */ /* 0x000fe80000100a00 */
[----:B------:R-:W0:Y:S04]  /*3e770*/  LDS.128 R12, [R0+0x400] ;  /* 0x00040000000c7984 */ /* 0x000e280000000c00 */
[----:B0-----:R-:W-:Y:S04]  /*3e780*/  STL.64 [R1], R12 ;  /* 0x0000000c01007387 */ /* 0x001fe80000100a00 */
[----:B------:R0:W-:Y:S04]  /*3e790*/  STL.64 [R1+0x8], R14 ;  /* 0x0000080e01007387 */ /* 0x0001e80000100a00 */
[----:B0-----:R-:W2:Y:S04]  /*3e7a0*/  LDL.LU.64 R14, [R1+0x1430] ;  /* 0x00143000010e7983 */ /* 0x001ea80000300a00 */
[----:B------:R-:W2:Y:S04]  /*3e7b0*/  LDL.LU.64 R12, [R1+0x1428] ;  /* 0x00142800010c7983 */ /* 0x000ea80000300a00 */
[----:B------:R-:W-:Y:S06]  /*3e7c0*/  BAR.SYNC.DEFER_BLOCKING 0x0 ;  /* 0x0000000000007b1d */ /* 0x000fec0000010000 */
[----:B--2---:R0:W-:Y:S04]  /*3e7d0*/  STS.128 [R28], R12 ;  /* 0x0000000c1c007388 */ /* 0x0041e80000000c00 */
[----:B0-----:R-:W2:Y:S04]  /*3e7e0*/  LDL.LU.64 R14, [R1+0x1420] ;  /* 0x00142000010e7983 */ /* 0x001ea80000300a00 */
[----:B------:R-:W2:Y:S04]  /*3e7f0*/  LDL.LU.64 R12, [R1+0x1418] ;  /* 0x00141800010c7983 */ /* 0x000ea80000300a00 */
[----:B--2---:R0:W-:Y:S04]  /*3e800*/  STS.128 [R28+0x200], R12 ;  /* 0x0002000c1c007388 */ /* 0x0041e80000000c00 */
        /* <DEDUP_REMOVED lines=17> */
[----:B--2---:R-:W-:Y:S04]  /*3e920*/  STS.128 [R28+0x380], R12 ;  /* 0x0003800c1c007388 */ /* 0x004fe80000000c00 */
[----:B------:R-:W-:Y:S06]  /*3e930*/  BAR.SYNC.DEFER_BLOCKING 0x0 ;  /* 0x0000000000007b1d */ /* 0x000fec0000010000 */
[----:B------:R-:W0:Y:S04]  /*3e940*/  LDS.128 R12, [R3] ;  /* 0x00000000030c7984 */ /* 0x000e280000000c00 */
        /* <DEDUP_REMOVED lines=21> */
[----:B------:R-:W-:Y:S06]  /*3eaa0*/  BAR.SYNC.DEFER_BLOCKING 0x0 ;  /* 0x0000000000007b1d */ /* 0x000fec0000010000 */
[----:B----4-:R-:W-:Y:S04]  /*3eab0*/  STS.128 [R28], R16 ;  /* 0x000000101c007388 */ /* 0x010fe80000000c00 */
[----:B---3--:R-:W-:Y:S04]  /*3eac0*/  STS.128 [R28+0x200], R20 ;  /* 0x000200141c007388 */ /* 0x008fe80000000c00 */
[----:B0-----:R-:W-:Y:S04]  /*3ead0*/  STL.64 [R1+0x20], R12 ;  /* 0x0000200c01007387 */ /* 0x001fe80000100a00 */
[----:B------:R0:W-:Y:S04]  /*3eae0*/  STL.64 [R1+0x28], R14 ;  /* 0x0000280e01007387 */ /* 0x0001e80000100a00 */
[----:B0-----:R-:W2:Y:S04]  /*3eaf0*/  LDL.LU.64 R14, [R1+0x13b0] ;  /* 0x0013b000010e7983 */ /* 0x001ea80000300a00 */
[----:B------:R-:W2:Y:S04]  /*3eb00*/  LDL.LU.64 R12, [R1+0x13a8] ;  /* 0x0013a800010c7983 */ /* 0x000ea80000300a00 */
[----:B------:R-:W3:Y:S04]  /*3eb10*/  LDL.LU.64 R18, [R1+0x13a0] ;  /* 0x0013a00001127983 */ /* 0x000ee80000300a00 */
[----:B------:R-:W3:Y:S04]  /*3eb20*/  LDL.LU.64 R16, [R1+0x1398] ;  /* 0x0013980001107983 */ /* 0x000ee80000300a00 */
[----:B------:R-:W4:Y:S04]  /*3eb30*/  LDL.LU.64 R22, [R1+0x1390] ;  /* 0x0013900001167983 */ /* 0x000f280000300a00 */
[----:B------:R-:W4:Y:S04]  /*3eb40*/  LDL.LU.64 R20, [R1+0x1388] ;  /* 0x0013880001147983 */ /* 0x000f280000300a00 */
[----:B------:R-:W-:Y:S04]  /*3eb50*/  STS.128 [R28+0x80], R4 ;  /* 0x000080041c007388 */ /* 0x000fe80000000c00 */
[----:B-----5:R-:W-:Y:S04]  /*3eb60*/  STS.128 [R28+0x280], R8 ;  /* 0x000280081c007388 */ /* 0x020fe80000000c00 */
[----:B------:R-:W-:Y:S04]  /*3eb70*/  STS.128 [R28+0x380], R24 ;  /* 0x000380181c007388 */ /* 0x000fe80000000c00 */
[----:B--2---:R-:W-:Y:S04]  /*3eb80*/  STS.128 [R28+0x100], R12 ;  /* 0x0001000c1c007388 */ /* 0x004fe80000000c00 */
[----:B---3--:R-:W-:Y:S04]  /*3eb90*/  STS.128 [R28+0x300], R16 ;  /* 0x000300101c007388 */ /* 0x008fe80000000c00 */
[----:B----4-:R-:W-:Y:S04]  /*3eba0*/  STS.128 [R28+0x180], R20 ;  /* 0x000180141c007388 */ /* 0x010fe80000000c00 */
[----:B------:R-:W-:Y:S06]  /*3ebb0*/  BAR.SYNC.DEFER_BLOCKING 0x0 ;  /* 0x0000000000007b1d */ /* 0x000fec0000010000 */
[----:B------:R-:W0:Y:S04]  /*3ebc0*/  LDS.128 R4, [R3+0x400] ;  /* 0x0004000003047984 */ /* 0x000e280000000c00 */
[----:B------:R-:W1:Y:S04]  /*3ebd0*/  LDS.128 R8, [R3] ;  /* 0x0000000003087984 */ /* 0x000e680000000c00 */
[----:B------:R-:W-:Y:S04]  /*3ebe0*/  LDS.128 R12, [R29+0x400] ;  /* 0x000400001d0c7984 */ /* 0x000fe80000000c00 */
[----:B------:R-:W-:Y:S04]  /*3ebf0*/  LDS.128 R16, [R0] ;  /* 0x0000000000107984 */ /* 0x000fe80000000c00 */
[----:B0-----:R-:W-:Y:S04]  /*3ec00*/  STL [R1+0x1310], R4 ;  /* 0x0013100401007387 */ /* 0x001fe80000100800 */
[----:B-1----:R-:W-:Y:S04]  /*3ec10*/  STL.64 [R1+0xa0], R8 ;  /* 0x0000a00801007387 */ /* 0x002fe80000100a00 */
[----:B------:R-:W-:Y:S04]  /*3ec20*/  STL.64 [R1+0xa8], R10 ;  /* 0x0000a80a01007387 */ /* 0x000fe80000100a00 */
[----:B------:R-:W0:Y:S04]  /*3ec30*/  LDS.128 R8, [R29] ;  /* 0x000000001d087984 */ /* 0x000e280000000c00 */
[----:B------:R-:W-:Y:S04]  /*3ec40*/  STL [R1+0x1300], R5 ;  /* 0x0013000501007387 */ /* 0x000fe80000100800 */
[----:B------:R-:W-:Y:S04]  /*3ec50*/  STL [R1+0x12f8], R6 ;  /* 0x0012f80601007387 */ /* 0x000fe80000100800 */
[----:B------:R-:W-:Y:S04]  /*3ec60*/  STL [R1+0x12f4], R7 ;  /* 0x0012f40701007387 */ /* 0x000fe80000100800 */
[----:B------:R-:W-:Y:S04]  /*3ec70*/  STL [R1+0x12f0], R3 ;  /* 0x0012f00301007387 */ /* 0x000fe80000100800 */
[----:B------:R-:W1:Y:S04]  /*3ec80*/  LDS.128 R4, [R2+0x400] ;  /* 0x0004000002047984 */ /* 0x000e680000000c00 */
[----:B0-----:R-:W-:Y:S04]  /*3ec90*/  STL [R1+0x1314], R8 ;  /* 0x0013140801007387 */ /* 0x001fe80000100800 */
[----:B------:R0:W-:Y:S04]  /*3eca0*/  STL [R1+0x1308], R9 ;  /* 0x0013080901007387 */ /* 0x0001e80000100800 */
[----:B------:R-:W-:Y:S04]  /*3ecb0*/  STL [R1+0x1304], R10 ;  /* 0x0013040a01007387 */ /* 0x000fe80000100800 */
[----:B------:R-:W-:Y:S01]  /*3ecc0*/  STL [R1+0x12fc], R11 ;  /* 0x0012fc0b01007387 */ /* 0x000fe20000100800 */
[----:B0-----:R-:W-:-:S03]  /*3ecd0*/  IMAD.MOV.U32 R9, RZ, RZ, R12 ;  /* 0x000000ffff097224 */ /* 0x001fc600078e000c */
[----:B------:R-:W-:Y:S04]  /*3ece0*/  STL [R1+0xc4], R13 ;  /* 0x0000c40d01007387 */ /* 0x000fe80000100800 */
[----:B------:R-:W-:Y:S04]  /*3ecf0*/  STL.64 [R1+0xc8], R14 ;  /* 0x0000c80e01007387 */ /* 0x000fe80000100a00 */
[----:B------:R-:W2:Y:S04]  /*3ed00*/  LDL.LU R24, [R1+0x180] ;  /* 0x0001800001187983 */ /* 0x000ea80000300800 */
[----:B------:R-:W2:Y:S04]  /*3ed10*/  LDL.LU R25, [R1+0x184] ;  /* 0x0001840001197983 */ /* 0x000ea80000300800 */
[----:B------:R-:W3:Y:S04]  /*3ed20*/  LDL.LU R26, [R1+0x188] ;  /* 0x00018800011a7983 */ /* 0x000ee80000300800 */
[----:B------:R-:W3:Y:S04]  /*3ed30*/  LDL.LU R27, [R1+0x18c] ;  /* 0x00018c00011b7983 */ /* 0x000ee80000300800 */
[----:B------:R-:W0:Y:S04]  /*3ed40*/  LDS.128 R12, [R2] ;  /* 0x00000000020c7984 */ /* 0x000e280000000c00 */
[----:B---3--:R-:W-:Y:S04]  /*3ed50*/  STL.64 [R1+0x1350], R26 ;  /* 0x0013501a01007387 */ /* 0x008fe80000100a00 */
[----:B--2---:R2:W-:Y:S04]  /*3ed60*/  STL.64 [R1+0x1348], R24 ;  /* 0x0013481801007387 */ /* 0x0045e80000100a00 */
[----:B------:R-:W3:Y:S04]  /*3ed70*/  LDL.LU R20, [R1+0x170] ;  /* 0x0001700001147983 */ /* 0x000ee80000300800 */
[----:B------:R-:W3:Y:S04]  /*3ed80*/  LDL.LU R21, [R1+0x174] ;  /* 0x0001740001157983 */ /* 0x000ee80000300800 */
[----:B------:R-:W4:Y:S04]  /*3ed90*/  LDL.LU R22, [R1+0x178] ;  /* 0x0001780001167983 */ /* 0x000f280000300800 */
[----:B------:R-:W4:Y:S04]  /*3eda0*/  LDL.LU R23, [R1+0x17c] ;  /* 0x00017c0001177983 */ /* 0x000f280000300800 */
[----:B----4-:R-:W-:Y:S04]  /*3edb0*/  STL.64 [R1+0x1360], R22 ;  /* 0x0013601601007387 */ /* 0x010fe80000100a00 */
[----:B---3--:R3:W-:Y:S04]  /*3edc0*/  STL.64 [R1+0x1358], R20 ;  /* 0x0013581401007387 */ /* 0x0087e80000100a00 */
[----:B--2---:R-:W2:Y:S04]  /*3edd0*/  LDL.LU R24, [R1+0x150] ;  /* 0x0001500001187983 */ /* 0x004ea80000300800 */
[----:B------:R-:W2:Y:S04]  /*3ede0*/  LDL.LU R25, [R1+0x154] ;  /* 0x0001540001197983 */ /* 0x000ea80000300800 */
[----:B------:R-:W4:Y:S04]  /*3edf0*/  LDL.LU R26, [R1+0x158] ;  /* 0x00015800011a7983 */ /* 0x000f280000300800 */
[----:B------:R-:W4:Y:S04]  /*3ee00*/  LDL.LU R27, [R1+0x15c] ;  /* 0x00015c00011b7983 */ /* 0x000f280000300800 */
[----:B----4-:R-:W-:Y:S04]  /*3ee10*/  STL.64 [R1+0x1370], R26 ;  /* 0x0013701a01007387 */ /* 0x010fe80000100a00 */
[----:B--2---:R2:W-:Y:S04]  /*3ee20*/  STL.64 [R1+0x1368], R24 ;  /* 0x0013681801007387 */ /* 0x0045e80000100a00 */
[----:B---3--:R-:W3:Y:S04]  /*3ee30*/  LDL.LU R20, [R1+0x130] ;  /* 0x0001300001147983 */ /* 0x008ee80000300800 */
[----:B------:R-:W3:Y:S04]  /*3ee40*/  LDL.LU R21, [R1+0x134] ;  /* 0x0001340001157983 */ /* 0x000ee80000300800 */
[----:B------:R-:W4:Y:S04]  /*3ee50*/  LDL.LU R22, [R1+0x138] ;  /* 0x0001380001167983 */ /* 0x000f280000300800 */
[----:B------:R-:W4:Y:S01]  /*3ee60*/  LDL.LU R23, [R1+0x13c] ;  /* 0x00013c0001177983 */ /* 0x000f220000300800 */
[----:B-1----:R-:W-:-:S02]  /*3ee70*/  IMAD.MOV.U32 R11, RZ, RZ, R5 ;  /* 0x000000ffff0b7224 */ /* 0x002fc400078e0005 */
[----:B------:R-:W-:Y:S01]  /*3ee80*/  IMAD.MOV.U32 R10, RZ, RZ, R4 ;  /* 0x000000ffff0a7224 */ /* 0x000fe200078e0004 */
[----:B----4-:R-:W-:Y:S04]  /*3ee90*/  STL.64 [R1+0x1380], R22 ;  /* 0x0013801601007387 */ /* 0x010fe80000100a00 */
[----:B---3--:R-:W-:Y:S04]  /*3eea0*/  STL.64 [R1+0x1378], R20 ;  /* 0x0013781401007387 */ /* 0x008fe80000100a00 */
[----:B--2---:R-:W2:Y:S04]  /*3eeb0*/  LDL.LU R24, [R1+0x120] ;  /* 0x0001200001187983 */ /* 0x004ea80000300800 */
[----:B------:R-:W2:Y:S04]  /*3eec0*/  LDL.LU R25, [R1+0x124] ;  /* 0x0001240001197983 */ /* 0x000ea80000300800 */
[----:B------:R-:W2:Y:S04]  /*3eed0*/  LDL.LU R26, [R1+0x128] ;  /* 0x00012800011a7983 */ /* 0x000ea80000300800 */
[----:B------:R-:W2:Y:S04]  /*3eee0*/  LDL.LU R27, [R1+0x12c] ;  /* 0x00012c00011b7983 */ /* 0x000ea80000300800 */
[----:B------:R-:W1:Y:S04]  /*3eef0*/  LDS.128 R20, [R0+0x400] ;  /* 0x0004000000147984 */ /* 0x000e680000000c00 */
[----:B------:R-:W-:Y:S04]  /*3ef00*/  STL [R1+0x1318], R9 ;  /* 0x0013180901007387 */ /* 0x000fe80000100800 */
[----:B------:R-:W-:Y:S04]  /*3ef10*/  STL [R1+0x130c], R29 ;  /* 0x00130c1d01007387 */ /* 0x000fe80000100800 */
[----:B0-----:R0:W-:Y:S04]  /*3ef20*/  STL [R1+0x1328], R12 ;  /* 0x0013280c01007387 */ /* 0x0011e80000100800 */
[----:B------:R3:W-:Y:S04]  /*3ef30*/  STL [R1+0x1324], R13 ;  /* 0x0013240d01007387 */ /* 0x0007e80000100800 */
[----:B------:R4:W-:Y:S04]  /*3ef40*/  STL [R1+0x1320], R14 ;  /* 0x0013200e01007387 */ /* 0x0009e80000100800 */
[----:B------:R5:W-:Y:S04]  /*3ef50*/  STL [R1+0x131c], R15 ;  /* 0x00131c0f01007387 */ /* 0x000be80000100800 */
[----:B0-----:R-:W2:Y:S04]  /*3ef60*/  LDL.LU R12, [R1+0x160] ;  /* 0x00016000010c7983 */ /* 0x001ea80000300800 */
[----:B---3--:R-:W3:Y:S04]  /*3ef70*/  LDL.LU R13, [R1+0x164] ;  /* 0x00016400010d7983 */ /* 0x008ee80000300800 */
[----:B----4-:R-:W3:Y:S04]  /*3ef80*/  LDL.LU R14, [R1+0x168] ;  /* 0x00016800010e7983 */ /* 0x010ee80000300800 */
[----:B-----5:R-:W3:Y:S04]  /*3ef90*/  LDL.LU R15, [R1+0x16c] ;  /* 0x00016c00010f7983 */ /* 0x020ee80000300800 */
[----:B------:R-:W-:Y:S06]  /*3efa0*/  BAR.SYNC.DEFER_BLOCKING 0x0 ;  /* 0x0000000000007b1d */ /* 0x000fec0000010000 */
[----:B------:R0:W-:Y:S02]  /*3efb0*/  STL [R1+0xbc], R7 ;  /* 0x0000bc0701007387 */ /* 0x0001e40000100800 */
[----:B0-----:R-:W-:-:S05]  /*3efc0*/  IMAD.MOV.U32 R7, RZ, RZ, R6 ;  /* 0x000000ffff077224 */ /* 0x001fca00078e0006 */
[----:B------:R-:W-:Y:S04]  /*3efd0*/  STL [R1+0x1334], R7 ;  /* 0x0013340701007387 */ /* 0x000fe80000100800 */
[----:B------:R-:W-:Y:S04]  /*3efe0*/  STL [R1+0x1330], R11 ;  /* 0x0013300b01007387 */ /* 0x000fe80000100800 */
[----:B------:R0:W-:Y:S04]  /*3eff0*/  STL [R1+0x132c], R10 ;  /* 0x00132c0a01007387 */ /* 0x0001e80000100800 */
[----:B------:R-:W4:Y:S04]  /*3f000*/  LDL.LU R8, [R1+0x140] ;  /* 0x0001400001087983 */ /* 0x000f280000300800 */
[----:B------:R-:W4:Y:S04]  /*3f010*/  LDL.LU R9, [R1+0x144] ;  /* 0x0001440001097983 */ /* 0x000f280000300800 */
[----:B0-----:R-:W4:Y:S04]  /*3f020*/  LDL.LU R10, [R1+0x148] ;  /* 0x00014800010a7983 */ /* 0x001f280000300800 */
[----:B------:R-:W4:Y:S04]  /*3f030*/  LDL.LU R11, [R1+0x14c] ;  /* 0x00014c00010b7983 */ /* 0x000f280000300800 */
[----:B------:R-:W-:Y:S04]  /*3f040*/  STL.64 [R1+0x1340], R18 ;  /* 0x0013401201007387 */ /* 0x000fe80000100a00 */
[----:B------:R0:W-:Y:S01]  /*3f050*/  STL.64 [R1+0x1338], R16 ;  /* 0x0013381001007387 */ /* 0x0001e20000100a00 */
[----:B-1----:R-:W-:-:S02]  /*3f060*/  IMAD.MOV.U32 R3, RZ, RZ, R22 ;  /* 0x000000ffff037224 */ /* 0x002fc400078e0016 */
[----:B------:R-:W-:Y:S02]  /*3f070*/  IMAD.MOV.U32 R5, RZ, RZ, R20 ;  /* 0x000000ffff057224 */ /* 0x000fe400078e0014 */
[----:B------:R-:W-:Y:S01]  /*3f080*/  IMAD.MOV.U32 R6, RZ, RZ, R21 ;  /* 0x000000ffff067224 */ /* 0x000fe200078e0015 */
[----:B0-----:R-:W5:Y:S04]  /*3f090*/  LDL.LU R16, [R1+0x190] ;  /* 0x0001900001107983 */ /* 0x001f680000300800 */
[----:B------:R-:W5:Y:S04]  /*3f0a0*/  LDL.LU R17, [R1+0x194] ;  /* 0x0001940001117983 */ /* 0x000f680000300800 */
[----:B------:R-:W5:Y:S04]  /*3f0b0*/  LDL.LU R18, [R1+0x198] ;  /* 0x0001980001127983 */ /* 0x000f680000300800 */
[----:B------:R-:W5:Y:S04]  /*3f0c0*/  LDL.LU R19, [R1+0x19c] ;  /* 0x00019c0001137983 */ /* 0x000f680000300800 */
[----:B------:R0:W-:Y:S04]  /*3f0d0*/  STL [R1+0xdc], R23 ;  /* 0x0000dc1701007387 */ /* 0x0001e80000100800 */
[----:B0-----:R-:W3:Y:S04]  /*3f0e0*/  LDL.LU.64 R22, [R1+0x1380] ;  /* 0x0013800001167983 */ /* 0x001ee80000300a00 */
[----:B------:R-:W3:Y:S04]  /*3f0f0*/  LDL.LU.64 R20, [R1+0x1378] ;  /* 0x0013780001147983 */ /* 0x000ee80000300a00 */
[----:B------:R-:W5:Y:S04]  /*3f100*/  LDL.LU R2, [R1+0xea4] ;  /* 0x000ea40001027983 */ /* 0x000f680000300800 */
[----:B------:R-:W5:Y:S04]  /*3f110*/  LDL.LU R0, [R1+0xee4] ;  /* 0x000ee40001007983 */ /* 0x000f680000300800 */
[----:B--2---:R0:W-:Y:S04]  /*3f120*/  STS.128 [R28], R24 ;  /* 0x000000181c007388 */ /* 0x0041e80000000c00 */
[----:B0-----:R-:W2:Y:S04]  /*3f130*/  LDL.LU.64 R26, [R1+0x1370] ;  /* 0x00137000011a7983 */ /* 0x001ea80000300a00 */
[----:B------:R-:W2:Y:S04]  /*3f140*/  LDL.LU.64 R24, [R1+0x1368] ;  /* 0x0013680001187983 */ /* 0x000ea80000300a00 */
[----:B------:R-:W5:Y:S04]  /*3f150*/  LDL.LU R4, [R1+0x5c0] ;  /* 0x0005c00001047983 */ /* 0x000f680000300800 */
[----:B----4-:R-:W-:Y:S04]  /*3f160*/  STS.128 [R28+0x80], R8 ;  /* 0x000080081c007388 */ /* 0x010fe80000000c00 */
[----:B---3--:R0:W-:Y:S04]  /*3f170*/  STS.128 [R28+0x200], R20 ;  /* 0x000200141c007388 */ /* 0x0081e80000000c00 */
[----:B0-----:R-:W3:Y:S04]  /*3f180*/  LDL.LU.64 R22, [R1+0x1360] ;  /* 0x0013600001167983 */ /* 0x001ee80000300a00 */
[----:B------:R-:W3:Y:S04]  /*3f190*/  LDL.LU.64 R20, [R1+0x1358] ;  /* 0x0013580001147983 */ /* 0x000ee80000300a00 */
[----:B------:R-:W4:Y:S04]  /*3f1a0*/  LDL.LU R8, [R1+0xea8] ;  /* 0x000ea80001087983 */ /* 0x000f280000300800 */
[----:B------:R-:W4:Y:S04]  /*3f1b0*/  LDL.LU R11, [R1+0x1a0] ;  /* 0x0001a000010b7983 */ /* 0x000f280000300800 */
[----:B--2---:R0:W-:Y:S04]  /*3f1c0*/  STS.128 [R28+0x280], R24 ;  /* 0x000280181c007388 */ /* 0x0041e80000000c00 */
[----:B0-----:R-:W2:Y:S04]  /*3f1d0*/  LDL.LU.64 R26, [R1+0x1350] ;  /* 0x00135000011a7983 */ /* 0x001ea80000300a00 */
[----:B------:R-:W2:Y:S04]  /*3f1e0*/  LDL.LU.64 R24, [R1+0x1348] ;  /* 0x0013480001187983 */ /* 0x000ea80000300a00 */
[----:B------:R0:W-:Y:S01]  /*3f1f0*/  STS.128 [R28+0x100], R12 ;  /* 0x0001000c1c007388 */ /* 0x0001e20000000c00 */
[----:B-----5:R-:W-:-:S04]  /*3f200*/  ISETP.GE.AND P0, PT, R2, c[0x0][0x178], PT ;  /* 0x00005e0002007a0c */ /* 0x020fc80003f06270 */
[C---:B------:R-:W-:Y:S01]  /*3f210*/  ISETP.LT.AND P2, PT, R4.reuse, c[0x0][0x17c], !P0 ;  /* 0x00005f0004007a0c */ /* 0x040fe20004741270 */
[----:B0-----:R-:W5:Y:S04]  /*3f220*/  LDL.LU R15, [R1+0x10] ;  /* 0x00001000010f7983 */ /* 0x001f680000300800 */
[----:B------:R-:W4:Y:S04]  /*3f230*/  LDL.LU R7, [R1+0xeac] ;  /* 0x000eac0001077983 */ /* 0x000f280000300800 */
[----:B------:R-:W4:Y:S04]  /*3f240*/  LDL.LU R14, [R1+0x1b0] ;  /* 0x0001b000010e7983 */ /* 0x000f280000300800 */
[----:B------:R-:W4:Y:S04]  /*3f250*/  LDL.LU R13, [R1+0x1c0] ;  /* 0x0001c000010d7983 */ /* 0x000f280000300800 */
[----:B------:R-:W-:Y:S04]  /*3f260*/  STS.128 [R28+0x380], R16 ;  /* 0x000380101c007388 */ /* 0x000fe80000000c00 */
[----:B---3--:R-:W-:Y:S04]  /*3f270*/  STS.128 [R28+0x300], R20 ;  /* 0x000300141c007388 */ /* 0x008fe80000000c00 */
[----:B--2---:R0:W-:Y:S02]  /*3f280*/  STS.128 [R28+0x180], R24 ;  /* 0x000180181c007388 */ /* 0x0041e40000000c00 */
[----:B0-----:R-:W-:-:S02]  /*3f290*/  IMAD R27, R4, c[0x0][0x198], RZ ;  /* 0x00006600041b7a24 */ /* 0x001fc400078e02ff */
[----:B------:R-:W2:Y:S01]  /*3f2a0*/  LDL.LU R4, [R1+0xeb0] ;  /* 0x000eb00001047983 */ /* 0x000ea20000300800 */
[----:B------:R-:W-:-:S03]  /*3f2b0*/  IMAD R2, R2, c[0x0][0x194], RZ ;  /* 0x0000650002027a24 */ /* 0x000fc600078e02ff */
[----:B------:R-:W-:Y:S01]  /*3f2c0*/  BAR.SYNC.DEFER_BLOCKING 0x0 ;  /* 0x0000000000007b1d */ /* 0x000fe20000010000 */
[----:B------:R-:W-:Y:S02]  /*3f2d0*/  ISETP.LT.AND P5, PT, R0, c[0x0][0x17c], !P0 ;  /* 0x00005f0000007a0c */ /* 0x000fe400047a1270 */
[----:B------:R-:W-:-:S03]  /*3f2e0*/  LEA R0, P1, R2, c[0x0][0x170], 0x1 ;  /* 0x00005c0002007a11 */ /* 0x000fc600078208ff */
[----:B------:R-:W3:Y:S01]  /*3f2f0*/  LDL.LU.64 R18, [R1+0x1340] ;  /* 0x0013400001127983 */ /* 0x000ee20000300a00 */
[----:B------:R-:W-:Y:S02]  /*3f300*/  LEA.HI.X.SX32 R2, R2, c[0x0][0x174], 0x1, P1 ;  /* 0x00005d0002027a11 */ /* 0x000fe400008f0eff */
[----:B------:R-:W-:Y:S01]  /*3f310*/  LEA R20, P1, R27, R0, 0x1 ;  /* 0x000000001b147211 */ /* 0x000fe200078208ff */
[----:B------:R-:W3:Y:S01]  /*3f320*/  LDL.LU.64 R16, [R1+0x1338] ;  /* 0x0013380001107983 */ /* 0x000ee20000300a00 */
[----:B----4-:R-:W-:Y:S02]  /*3f330*/  IMAD R23, R7, c[0x0][0x198], RZ ;  /* 0x0000660007177a24 */ /* 0x010fe400078e02ff */
[----:B------:R-:W-:Y:S01]  /*3f340*/  LEA.HI.X.SX32 R21, R27, R2, 0x1, P1 ;  /* 0x000000021b157211 */ /* 0x000fe200008f0eff */
[----:B------:R-:W4:Y:S01]  /*3f350*/  LDL.LU R28, [R1+0xeb4] ;  /* 0x000eb400011c7983 */ /* 0x000f220000300800 */
[----:B------:R-:W-:-:S03]  /*3f360*/  ISETP.LT.AND P1, PT, R7, c[0x0][0x17c], !P0 ;  /* 0x00005f0007007a0c */ /* 0x000fc60004721270 */
[----:B------:R-:W3:Y:S04]  /*3f370*/  LDL.LU R12, [R1+0x1e0] ;  /* 0x0001e000010c7983 */ /* 0x000ee80000300800 */
[----:B------:R-:W3:Y:S04]  /*3f380*/  LDL.LU R29, [R1+0x1d0] ;  /* 0x0001d000011d7983 */ /* 0x000ee80000300800 */
[----:B------:R-:W3:Y:S01]  /*3f390*/  LDL.LU R7, [R1+0xeb8] ;  /* 0x000eb80001077983 */ /* 0x000ee20000300800 */
[C---:B------:R-:W-:Y:S01]  /*3f3a0*/  ISETP.LT.AND P4, PT, R8.reuse, c[0x0][0x17c], !P0 ;  /* 0x00005f0008007a0c */ /* 0x040fe20004781270 */
[----:B------:R-:W-:-:S02]  /*3f3b0*/  IMAD R25, R8, c[0x0][0x198], RZ ;  /* 0x0000660008197a24 */ /* 0x000fc400078e02ff */
[----:B------:R-:W3:Y:S04]  /*3f3c0*/  LDL.LU R10, [R1+0xebc] ;  /* 0x000ebc00010a7983 */ /* 0x000ee80000300800 */
[----:B------:R-:W3:Y:S04]  /*3f3d0*/  LDL.LU R9, [R1+0x1f0] ;  /* 0x0001f00001097983 */ /* 0x000ee80000300800 */
[----:B------:R0:W-:Y:S04]  /*3f3e0*/  @P2 STG.E.U16 [R20.64], R11 ;  /* 0x0000000b14002986 */ /* 0x0001e8000c10150a */
[----:B------:R-:W3:Y:S01]  /*3f3f0*/  LDL.LU R8, [R1] ;  /* 0x0000000001087983 */ /* 0x000ee20000300800 */
[C---:B--2---:R-:W-:Y:S01]  /*3f400*/  IMAD R26, R4.reuse, c[0x0][0x198], RZ ;  /* 0x00006600041a7a24 */ /* 0x044fe200078e02ff */
[----:B------:R-:W-:-:S02]  /*3f410*/  ISETP.LT.AND P2, PT, R4, c[0x0][0x17c], !P0 ;  /* 0x00005f0004007a0c */ /* 0x000fc40004741270 */
[----:B------:R-:W2:Y:S01]  /*3f420*/  LDL.LU R4, [R1+0xec0] ;  /* 0x000ec00001047983 */ /* 0x000ea20000300800 */
[-C--:B------:R-:W-:Y:S02]  /*3f430*/  LEA R24, P3, R25, R0.reuse, 0x1 ;  /* 0x0000000019187211 */ /* 0x080fe400078608ff */
[----:B------:R-:W-:Y:S02]  /*3f440*/  LEA R22, P6, R23, R0, 0x1 ;  /* 0x0000000017167211 */ /* 0x000fe400078c08ff */
[-C--:B------:R-:W-:Y:S02]  /*3f450*/  LEA.HI.X.SX32 R25, R25, R2.reuse, 0x1, P3 ;  /* 0x0000000219197211 */ /* 0x080fe400018f0eff */
[----:B------:R-:W-:Y:S02]  /*3f460*/  LEA.HI.X.SX32 R23, R23, R2, 0x1, P6 ;  /* 0x0000000217177211 */ /* 0x000fe400030f0eff */
[C---:B0-----:R-:W-:Y:S01]  /*3f470*/  LEA R20, P3, R26.reuse, R0, 0x1 ;  /* 0x000000001a147211 */ /* 0x041fe200078608ff */
[----:B-----5:R0:W-:Y:S03]  /*3f480*/  @P4 STG.E.U16 [R24.64], R15 ;  /* 0x0000000f18004986 */ /* 0x0201e6000c10150a */
[----:B------:R-:W-:Y:S01]  /*3f490*/  LEA.HI.X.SX32 R21, R26, R2, 0x1, P3 ;  /* 0x000000021a157211 */ /* 0x000fe200018f0eff */
[----:B------:R1:W-:Y:S01]  /*3f4a0*/  @P1 STG.E.U16 [R22.64], R14 ;  /* 0x0000000e16001986 */ /* 0x0003e2000c10150a */
[C---:B----4-:R-:W-:Y:S01]  /*3f4b0*/  ISETP.LT.AND P4, PT, R28.reuse, c[0x0][0x17c], !P0 ;  /* 0x00005f001c007a0c */ /* 0x050fe20004781270 */
[----:B0-----:R-:W-:-:S02]  /*3f4c0*/  IMAD R24, R28, c[0x0][0x198], RZ ;  /* 0x000066001c187a24 */ /* 0x001fc400078e02ff */
[----:B------:R-:W4:Y:S01]  /*3f4d0*/  LDL.LU R28, [R1+0xee8] ;  /* 0x000ee800011c7983 */ /* 0x000f220000300800 */
[C---:B---3--:R-:W-:Y:S01]  /*3f4e0*/  ISETP.LT.AND P1, PT, R7.reuse, c[0x0][0x17c], !P0 ;  /* 0x00005f0007007a0c */ /* 0x048fe20004721270 */
[----:B------:R-:W-:Y:S02]  /*3f4f0*/  IMAD R25, R7, c[0x0][0x198], RZ ;  /* 0x0000660007197a24 */ /* 0x000fe400078e02ff */
[----:B------:R-:W3:Y:S01]  /*3f500*/  LDL.LU R7, [R1+0xec4] ;  /* 0x000ec40001077983 */ /* 0x000ee20000300800 */
[----:B-1----:R-:W-:-:S03]  /*3f510*/  LEA R22, P3, R24, R0, 0x1 ;  /* 0x0000000018167211 */ /* 0x002fc600078608ff */
[----:B------:R0:W-:Y:S01]  /*3f520*/  @P2 STG.E.U16 [R20.64], R13 ;  /* 0x0000000d14002986 */ /* 0x0001e2000c10150a */
[----:B------:R-:W-:Y:S01]  /*3f530*/  LEA.HI.X.SX32 R23, R24, R2, 0x1, P3 ;  /* 0x0000000218177211 */ /* 0x000fe200018f0eff */
[C---:B------:R-:W-:Y:S01]  /*3f540*/  IMAD R24, R10.reuse, c[0x0][0x198], RZ ;  /* 0x000066000a187a24 */ /* 0x040fe200078e02ff */
[----:B------:R-:W-:Y:S02]  /*3f550*/  ISETP.LT.AND P2, PT, R10, c[0x0][0x17c], !P0 ;  /* 0x00005f000a007a0c */ /* 0x000fe40004741270 */
[----:B------:R-:W5:Y:S01]  /*3f560*/  LDL.LU R10, [R1+0xec8] ;  /* 0x000ec800010a7983 */ /* 0x000f620000300800 */
[----:B0-----:R-:W-:-:S04]  /*3f570*/  LEA R20, P6, R25, R0, 0x1 ;  /* 0x0000000019147211 */ /* 0x001fc800078c08ff */
[----:B------:R-:W-:Y:S02]  /*3f580*/  LEA.HI.X.SX32 R21, R25, R2, 0x1, P6 ;  /* 0x0000000219157211 */ /* 0x000fe400030f0eff */
[C---:B--2---:R-:W-:Y:S01]  /*3f590*/  ISETP.LT.AND P3, PT, R4.reuse, c[0x0][0x17c], !P0 ;  /* 0x00005f0004007a0c */ /* 0x044fe20004761270 */
[----:B------:R-:W-:Y:S02]  /*3f5a0*/  IMAD R25, R4, c[0x0][0x198], RZ ;  /* 0x0000660004197a24 */ /* 0x000fe400078e02ff */
[----:B------:R-:W2:Y:S04]  /*3f5b0*/  LDL.LU R4, [R1+0xecc] ;  /* 0x000ecc0001047983 */ /* 0x000ea80000300800 */
[----:B------:R0:W-:Y:S04]  /*3f5c0*/  @P4 STG.E.U16 [R22.64], R12 ;  /* 0x0000000c16004986 */ /* 0x0001e8000c10150a */
[----:B------:R1:W-:Y:S01]  /*3f5d0*/  @P1 STG.E.U16 [R20.64], R29 ;  /* 0x0000001d14001986 */ /* 0x0003e2000c10150a */
[----:B0-----:R-:W-:-:S02]  /*3f5e0*/  LEA R22, P4, R24, R0, 0x1 ;  /* 0x0000000018167211 */ /* 0x001fc400078808ff */
[C---:B-1----:R-:W-:Y:S02]  /*3f5f0*/  LEA R20, P6, R25.reuse, R0, 0x1 ;  /* 0x0000000019147211 */ /* 0x042fe400078c08ff */
[-C--:B------:R-:W-:Y:S02]  /*3f600*/  LEA.HI.X.SX32 R23, R24, R2.reuse, 0x1, P4 ;  /* 0x0000000218177211 */ /* 0x080fe400020f0eff */
[----:B------:R-:W-:Y:S01]  /*3f610*/  LEA.HI.X.SX32 R21, R25, R2, 0x1, P6 ;  /* 0x0000000219157211 */ /* 0x000fe200030f0eff */
[C---:B---3--:R-:W-:Y:S01]  /*3f620*/  IMAD R24, R7.reuse, c[0x0][0x198], RZ ;  /* 0x0000660007187a24 */ /* 0x048fe200078e02ff */
[----:B------:R-:W-:Y:S02]  /*3f630*/  ISETP.LT.AND P4, PT, R7, c[0x0][0x17c], !P0 ;  /* 0x00005f0007007a0c */ /* 0x000fe40004781270 */
[----:B------:R-:W3:Y:S04]  /*3f640*/  LDL.LU R7, [R1+0xed0] ;  /* 0x000ed00001077983 */ /* 0x000ee80000300800 */
[----:B------:R0:W-:Y:S04]  /*3f650*/  @P2 STG.E.U16 [R22.64], R9 ;  /* 0x0000000916002986 */ /* 0x0001e8000c10150a */
[----:B------:R1:W-:Y:S01]  /*3f660*/  @P3 STG.E.U16 [R20.64], R8 ;  /* 0x0000000814003986 */ /* 0x0003e2000c10150a */
[----:B-----5:R-:W-:-:S02]  /*3f670*/  ISETP.LT.AND P3, PT, R10, c[0x0][0x17c], !P0 ;  /* 0x00005f000a007a0c */ /* 0x020fc40004761270 */
[----:B0-----:R-:W-:Y:S01]  /*3f680*/  LEA R22, P2, R24, R0, 0x1 ;  /* 0x0000000018167211 */ /* 0x001fe200078408ff */
[----:B-1----:R-:W-:-:S03]  /*3f690*/  IMAD R20, R10, c[0x0][0x198], RZ ;  /* 0x000066000a147a24 */ /* 0x002fc600078e02ff */
[----:B------:R-:W-:Y:S01]  /*3f6a0*/  LEA.HI.X.SX32 R23, R24, R2, 0x1, P2 ;  /* 0x0000000218177211 */ /* 0x000fe200010f0eff */
[----:B------:R-:W5:Y:S01]  /*3f6b0*/  LDL.LU R10, [R1+0xed4] ;  /* 0x000ed400010a7983 */ /* 0x000f620000300800 */
[C---:B--2---:R-:W-:Y:S01]  /*3f6c0*/  ISETP.LT.AND P2, PT, R4.reuse, c[0x0][0x17c], !P0 ;  /* 0x00005f0004007a0c */ /* 0x044fe20004741270 */
[----:B------:R-:W-:Y:S02]  /*3f6d0*/  IMAD R21, R4, c[0x0][0x198], RZ ;  /* 0x0000660004157a24 */ /* 0x000fe400078e02ff */
[----:B------:R-:W2:Y:S01]  /*3f6e0*/  LDL.LU R4, [R1+0xed8] ;  /* 0x000ed80001047983 */ /* 0x000ea20000300800 */
[----:B------:R-:W-:Y:S02]  /*3f6f0*/  PRMT R25, R11, 0x7632, R25 ;  /* 0x000076320b197816 */ /* 0x000fe40000000019 */
[----:B------:R-:W-:-:S03]  /*3f700*/  LEA R24, P6, R20, R0, 0x1 ;  /* 0x0000000014187211 */ /* 0x000fc600078c08ff */
[----:B------:R0:W-:Y:S01]  /*3f710*/  @P4 STG.E.U16 [R22.64], R25 ;  /* 0x0000001916004986 */ /* 0x0001e2000c10150a */
[----:B------:R-:W-:Y:S02]  /*3f720*/  PRMT R26, R15, 0x7632, R26 ;  /* 0x000076320f1a7816 */ /* 0x000fe4000000001a */
[C---:B0-----:R-:W-:Y:S02]  /*3f730*/  LEA R22, P4, R21.reuse, R0, 0x1 ;  /* 0x0000000015167211 */ /* 0x041fe400078808ff */
[-C--:B------:R-:W-:Y:S02]  /*3f740*/  LEA.HI.X.SX32 R25, R20, R2.reuse, 0x1, P6 ;  /* 0x0000000214197211 */ /* 0x080fe400030f0eff */
[----:B------:R-:W-:Y:S02]  /*3f750*/  LEA.HI.X.SX32 R23, R21, R2, 0x1, P4 ;  /* 0x0000000215177211 */ /* 0x000fe400020f0eff */
[----:B------:R-:W-:Y:S01]  /*3f760*/  PRMT R21, R14, 0x7632, R21 ;  /* 0x000076320e157816 */ /* 0x000fe20000000015 */
[C---:B---3--:R-:W-:Y:S01]  /*3f770*/  IMAD R20, R7.reuse, c[0x0][0x198], RZ ;  /* 0x0000660007147a24 */ /* 0x048fe200078e02ff */
[----:B------:R0:W-:Y:S01]  /*3f780*/  @P3 STG.E.U16 [R24.64], R26 ;  /* 0x0000001a18003986 */ /* 0x0001e2000c10150a */
[----:B------:R-:W-:-:S03]  /*3f790*/  ISETP.LT.AND P6, PT, R7, c[0x0][0x17c], !P0 ;  /* 0x00005f0007007a0c */ /* 0x000fc600047c1270 */
[----:B------:R-:W3:Y:S04]  /*3f7a0*/  LDL.LU R7, [R1+0xedc] ;  /* 0x000edc0001077983 */ /* 0x000ee80000300800 */
[----:B------:R1:W-:Y:S01]  /*3f7b0*/  @P2 STG.E.U16 [R22.64], R21 ;  /* 0x0000001516002986 */ /* 0x0003e2000c10150a */
[----:B0-----:R-:W-:-:S04]  /*3f7c0*/  LEA R24, P3, R20, R0, 0x1 ;  /* 0x0000000014187211 */ /* 0x001fc800078608ff */
[----:B------:R-:W-:Y:S02]  /*3f7d0*/  LEA.HI.X.SX32 R25, R20, R2, 0x1, P3 ;  /* 0x0000000214197211 */ /* 0x000fe400018f0eff */
[C---:B-----5:R-:W-:Y:S01]  /*3f7e0*/  ISETP.LT.AND P2, PT, R10.reuse, c[0x0][0x17c], !P0 ;  /* 0x00005f000a007a0c */ /* 0x060fe20004741270 */
[----:B-1----:R-:W-:Y:S02]  /*3f7f0*/  IMAD R21, R10, c[0x0][0x198], RZ ;  /* 0x000066000a157a24 */ /* 0x002fe400078e02ff */
[----:B------:R-:W5:Y:S01]  /*3f800*/  LDL.LU R10, [R1+0xee0] ;  /* 0x000ee000010a7983 */ /* 0x000f620000300800 */
[C---:B--2---:R-:W-:Y:S01]  /*3f810*/  IMAD R23, R4.reuse, c[0x0][0x198], RZ ;  /* 0x0000660004177a24 */ /* 0x044fe200078e02ff */
[----:B------:R-:W-:Y:S02]  /*3f820*/  ISETP.LT.AND P3, PT, R4, c[0x0][0x17c], !P0 ;  /* 0x00005f0004007a0c */ /* 0x000fe40004761270 */
[----:B------:R-:W2:Y:S01]  /*3f830*/  LDL.LU R4, [R1+0xeec] ;  /* 0x000eec0001047983 */ /* 0x000ea20000300800 */
[----:B------:R-:W-:-:S02]  /*3f840*/  PRMT R22, R13, 0x7632, R22 ;  /* 0x000076320d167816 */ /* 0x000fc40000000016 */
[C---:B------:R-:W-:Y:S01]  /*3f850*/  LEA R20, P4, R21.reuse, R0, 0x1 ;  /* 0x0000000015147211 */ /* 0x040fe200078808ff */
[----:B------:R-:W4:Y:S04]  /*3f860*/  LDL.LU R11, [R1+0x1a4] ;  /* 0x0001a400010b7983 */ /* 0x000f280000300800 */
[----:B------:R0:W-:Y:S01]  /*3f870*/  @P6 STG.E.U16 [R24.64], R22 ;  /* 0x0000001618006986 */ /* 0x0001e2000c10150a */
[----:B------:R-:W-:Y:S02]  /*3f880*/  LEA.HI.X.SX32 R21, R21, R2, 0x1, P4 ;  /* 0x0000000215157211 */ /* 0x000fe400020f0eff */
[----:B0-----:R-:W-:-:S04]  /*3f890*/  LEA R22, P6, R23, R0, 0x1 ;  /* 0x0000000017167211 */ /* 0x001fc800078c08ff */
[----:B------:R-:W-:Y:S02]  /*3f8a0*/  LEA.HI.X.SX32 R23, R23, R2, 0x1, P6 ;  /* 0x0000000217177211 */ /* 0x000fe400030f0eff */
[C---:B---3--:R-:W-:Y:S01]  /*3f8b0*/  ISETP.LT.AND P6, PT, R7.reuse, c[0x0][0x17c], !P0 ;  /* 0x00005f0007007a0c */ /* 0x048fe200047c1270 */
[----:B------:R-:W-:Y:S02]  /*3f8c0*/  IMAD R25, R7, c[0x0][0x198], RZ ;  /* 0x0000660007197a24 */ /* 0x000fe400078e02ff */
[----:B------:R-:W3:Y:S04]  /*3f8d0*/  LDL.LU R7, [R1+0xef0] ;  /* 0x000ef00001077983 */ /* 0x000ee80000300800 */
[----:B------:R-:W3:Y:S04]  /*3f8e0*/  LDL.LU R15, [R1+0x14] ;  /* 0x00001400010f7983 */ /* 0x000ee80000300800 */
[----:B------:R-:W3:Y:S01]  /*3f8f0*/  LDL.LU R14, [R1+0x1b4] ;  /* 0x0001b400010e7983 */ /* 0x000ee20000300800 */
[----:B--2---:R-:W-:-:S03]  /*3f900*/  ISETP.LT.AND P4, PT, R4, c[0x0][0x17c], !P0 ;  /* 0x00005f0004007a0c */ /* 0x004fc60004781270 */
[----:B------:R-:W2:Y:S01]  /*3f910*/  LDL.LU R4, [R1+0xef4] ;  /* 0x000ef40001047983 */ /* 0x000ea20000300800 */
[----:B------:R-:W-:Y:S02]  /*3f920*/  PRMT R26, R12, 0x7632, R26 ;  /* 0x000076320c1a7816 */ /* 0x000fe4000000001a */
[----:B------:R-:W-:-:S03]  /*3f930*/  PRMT R24, R29, 0x7632, R24 ;  /* 0x000076321d187816 */ /* 0x000fc60000000018 */
[----:B------:R0:W-:Y:S04]  /*3f940*/  @P2 STG.E.U16 [R20.64], R26 ;  /* 0x0000001a14002986 */ /* 0x0001e8000c10150a */
[----:B------:R1:W-:Y:S01]  /*3f950*/  @P3 STG.E.U16 [R22.64], R24 ;  /* 0x0000001816003986 */ /* 0x0003e2000c10150a */
[C---:B-----5:R-:W-:Y:S01]  /*3f960*/  ISETP.LT.AND P3, PT, R10.reuse, c[0x0][0x17c], !P0 ;  /* 0x00005f000a007a0c */ /* 0x060fe20004761270 */
[----:B0-----:R-:W-:Y:S01]  /*3f970*/  IMAD R20, R10, c[0x0][0x198], RZ ;  /* 0x000066000a147a24 */ /* 0x001fe200078e02ff */
[----:B-1----:R-:W-:Y:S02]  /*3f980*/  LEA R24, P2, R25, R0, 0x1 ;  /* 0x0000000019187211 */ /* 0x002fe400078408ff */
[----:B------:R-:W-:Y:S02]  /*3f990*/  PRMT R23, R9, 0x7632, R23 ;  /* 0x0000763209177816 */ /* 0x000fe40000000017 */
[----:B------:R-:W-:Y:S01]  /*3f9a0*/  LEA.HI.X.SX32 R25, R25, R2, 0x1, P2 ;  /* 0x0000000219197211 */ /* 0x000fe200010f0eff */
[----:B------:R-:W5:Y:S01]  /*3f9b0*/  LDL.LU R9, [R1+0xef8] ;  /* 0x000ef80001097983 */ /* 0x000f620000300800 */
[----:B------:R-:W-:-:S02]  /*3f9c0*/  LEA R22, P2, R20, R0, 0x1 ;  /* 0x0000000014167211 */ /* 0x000fc400078408ff */
[----:B------:R-:W-:Y:S01]  /*3f9d0*/  PRMT R26, R8, 0x7632, R26 ;  /* 0x00007632081a7816 */ /* 0x000fe2000000001a */
[----:B------:R0:W-:Y:S04]  /*3f9e0*/  @P6 STG.E.U16 [R24.64], R23 ;  /* 0x0000001718006986 */ /* 0x0001e8000c10150a */
[----:B------:R-:W5:Y:S01]  /*3f9f0*/  LDL.LU R13, [R1+0x1c4] ;  /* 0x0001c400010d7983 */ /* 0x000f620000300800 */
[----:B0-----:R-:W-:Y:S02]  /*3fa00*/  LEA.HI.X.SX32 R23, R20, R2, 0x1, P2 ;  /* 0x0000000214177211 */ /* 0x001fe400010f0eff */
[----:B---3--:R-:W-:Y:S02]  /*3fa10*/  ISETP.LT.AND P2, PT, R7, c[0x0][0x17c], !P0 ;  /* 0x00005f0007007a0c */ /* 0x008fe40004741270 */
[----:B------:R-:W3:Y:S04]  /*3fa20*/  LDL.LU R7, [R1+0xefc] ;  /* 0x000efc0001077983 */ /* 0x000ee80000300800 */
[----:B------:R-:W3:Y:S04]  /*3fa30*/  LDL.LU R12, [R1+0x1e4] ;  /* 0x0001e400010c7983 */ /* 0x000ee80000300800 */
[----:B------:R0:W-:Y:S04]  /*3fa40*/  @P3 STG.E.U16 [R22.64], R26 ;  /* 0x0000001a16003986 */ /* 0x0001e8000c10150a */
[----:B------:R-:W3:Y:S01]  /*3fa50*/  LDL.LU R8, [R1+0x1d4] ;  /* 0x0001d40001087983 */ /* 0x000ee20000300800 */
[----:B--2---:R-:W-:-:S03]  /*3fa60*/  ISETP.LT.AND P3, PT, R4, c[0x0][0x17c], !P0 ;  /* 0x00005f0004007a0c */ /* 0x004fc60004761270 */
[----:B------:R-:W2:Y:S01]  /*3fa70*/  LDL.LU R4, [R1+0xf00] ;  /* 0x000f000001047983 */ /* 0x000ea20000300800 */
[----:B----4-:R-:W-:Y:S01]  /*3fa80*/  ISETP.LT.AND P1, PT, R28, c[0x0][0x17c], !P0 ;  /* 0x00005f001c007a0c */ /* 0x010fe20004721270 */
[----:B------:R-:W-:Y:S02]  /*3fa90*/  IMAD.MOV.U32 R28, RZ, RZ, c[0x0][0x198] ;  /* 0x00006600ff1c7624 */ /* 0x000fe400078e00ff */
[----:B------:R-:W4:Y:S02]  /*3faa0*/  LDL.LU R29, [R1+0x1f4] ;  /* 0x0001f400011d7983 */ /* 0x000f240000300800 */
[C---:B------:R-:W-:Y:S02]  /*3fab0*/  IMAD R21, R28.reuse, 0x20, R27 ;  /* 0x000000201c157824 */ /* 0x040fe400078e021b */
[----:B------:R-:W4:Y:S02]  /*3fac0*/  LDL.LU R10, [R1+0xf04] ;  /* 0x000f0400010a7983 */ /* 0x000f240000300800 */
[----:B------:R-:W-:Y:S01]  /*3fad0*/  IMAD R20, R28, 0x2, R21 ;  /* 0x000000021c147824 */ /* 0x000fe200078e0215 */
[----:B------:R-:W-:-:S04]  /*3fae0*/  LEA R24, P6, R21, R0, 0x1 ;  /* 0x0000000015187211 */ /* 0x000fc800078c08ff */
[----:B------:R-:W-:Y:S01]  /*3faf0*/  LEA.HI.X.SX32 R25, R21, R2, 0x1, P6 ;  /* 0x0000000215197211 */ /* 0x000fe200030f0eff */
[----:B------:R-:W-:Y:S01]  /*3fb00*/  IMAD R21, R28, 0x2, R20 ;  /* 0x000000021c157824 */ /* 0x000fe200078e0214 */
[----:B0-----:R-:W-:-:S04]  /*3fb10*/  LEA R22, P6, R20, R0, 0x1 ;  /* 0x0000000014167211 */ /* 0x001fc800078c08ff */
[----:B------:R-:W-:Y:S02]  /*3fb20*/  LEA.HI.X.SX32 R23, R20, R2, 0x1, P6 ;  /* 0x0000000214177211 */ /* 0x000fe400030f0eff */
[----:B------:R-:W-:Y:S01]  /*3fb30*/  LEA R20, P6, R21, R0, 0x1 ;  /* 0x0000000015147211 */ /* 0x000fe200078c08ff */
[----:B------:R0:W-:Y:S01]  /*3fb40*/  @P5 STG.E.U16 [R24.64], R11 ;  /* 0x0000000b18005986 */ /* 0x0001e2000c10150a */
[----:B-----5:R-:W-:-:S03]  /*3fb50*/  ISETP.LT.AND P5, PT, R9, c[0x0][0x17c], !P0 ;  /* 0x00005f0009007a0c */ /* 0x020fc600047a1270 */
[----:B------:R1:W-:Y:S04]  /*3fb60*/  @P1 STG.E.U16 [R22.64], R15 ;  /* 0x0000000f16001986 */ /* 0x0003e8000c10150a */
[----:B------:R-:W5:Y:S01]  /*3fb70*/  LDL.LU R9, [R1+0x4] ;  /* 0x0000040001097983 */ /* 0x000f620000300800 */
[----:B0-----:R-:W-:Y:S01]  /*3fb80*/  IMAD R24, R28, 0x2, R21 ;  /* 0x000000021c187824 */ /* 0x001fe200078e0215 */
[----:B------:R-:W-:-:S05]  /*3fb90*/  LEA.HI.X.SX32 R21, R21, R2, 0x1, P6 ;  /* 0x0000000215157211 */ /* 0x000fca00030f0eff */
[----:B------:R0:W-:Y:S01]  /*3fba0*/  @P4 STG.E.U16 [R20.64], R14 ;  /* 0x0000000e14004986 */ /* 0x0001e2000c10150a */
[----:B---3--:R-:W-:-:S03]  /*3fbb0*/  ISETP.LT.AND P1, PT, R7, c[0x0][0x17c], !P0 ;  /* 0x00005f0007007a0c */ /* 0x008fc60004721270 */
[----:B------:R-:W3:Y:S01]  /*3fbc0*/  LDL.LU R7, [R1+0xf0c] ;  /* 0x000f0c0001077983 */ /* 0x000ee20000300800 */
[----:B--2---:R-:W-:-:S03]  /*3fbd0*/  ISETP.LT.AND P4, PT, R4, c[0x0][0x17c], !P0 ;  /* 0x00005f0004007a0c */ /* 0x004fc60004781270 */
[----:B------:R-:W2:Y:S01]  /*3fbe0*/  LDL.LU R4, [R1+0xf10] ;  /* 0x000f100001047983 */ /* 0x000ea20000300800 */
[----:B-1----:R-:W-:Y:S01]  /*3fbf0*/  LEA R22, P6, R24, R0, 0x1 ;  /* 0x0000000018167211 */ /* 0x002fe200078c08ff */
[----:B------:R-:W-:-:S03]  /*3fc00*/  IMAD R25, R28, 0x2, R24 ;  /* 0x000000021c197824 */ /* 0x000fc600078e0218 */
[----:B------:R-:W-:Y:S01]  /*3fc10*/  LEA.HI.X.SX32 R23, R24, R2, 0x1, P6 ;  /* 0x0000000218177211 */ /* 0x000fe200030f0eff */
[----:B------:R-:W-:Y:S01]  /*3fc20*/  IMAD R24, R28, 0x2, R25 ;  /* 0x000000021c187824 */ /* 0x000fe200078e0219 */
[----:B0-----:R-:W-:-:S03]  /*3fc30*/  LEA R20, P6, R25, R0, 0x1 ;  /* 0x0000000019147211 */ /* 0x001fc600078c08ff */
[----:B------:R0:W-:Y:S01]  /*3fc40*/  @P2 STG.E.U16 [R22.64], R13 ;  /* 0x0000000d16002986 */ /* 0x0001e2000c10150a */
[----:B------:R-:W-:Y:S01]  /*3fc50*/  LEA.HI.X.SX32 R21, R25, R2, 0x1, P6 ;  /* 0x0000000219157211 */ /* 0x000fe200030f0eff */
[----:B------:R-:W-:Y:S01]  /*3fc60*/  IMAD R25, R28, 0x2, R24 ;  /* 0x000000021c197824 */ /* 0x000fe200078e0218 */
[----:B----4-:R-:W-:Y:S02]  /*3fc70*/  ISETP.LT.AND P2, PT, R10, c[0x0][0x17c], !P0 ;  /* 0x00005f000a007a0c */ /* 0x010fe40004741270 */
[----:B------:R-:W4:Y:S01]  /*3fc80*/  LDL.LU R10, [R1+0xf14] ;  /* 0x000f1400010a7983 */ /* 0x000f220000300800 */
[----:B0-----:R-:W-:-:S04]  /*3fc90*/  LEA R22, P6, R24, R0, 0x1 ;  /* 0x0000000018167211 */ /* 0x001fc800078c08ff */
[----:B------:R-:W-:Y:S02]  /*3fca0*/  LEA.HI.X.SX32 R23, R24, R2, 0x1, P6 ;  /* 0x0000000218177211 */ /* 0x000fe400030f0eff */
[----:B------:R-:W4:Y:S04]  /*3fcb0*/  LDL.LU R24, [R1+0xf08] ;  /* 0x000f080001187983 */ /* 0x000f280000300800 */
[----:B------:R0:W-:Y:S04]  /*3fcc0*/  @P3 STG.E.U16 [R20.64], R12 ;  /* 0x0000000c14003986 */ /* 0x0001e8000c10150a */
[----:B------:R1:W-:Y:S01]  /*3fcd0*/  @P5 STG.E.U16 [R22.64], R8 ;  /* 0x0000000816005986 */ /* 0x0003e2000c10150a */
[----:B0-----:R-:W-:-:S04]  /*3fce0*/  LEA R20, P6, R25, R0, 0x1 ;  /* 0x0000000019147211 */ /* 0x001fc800078c08ff */
[----:B------:R-:W-:Y:S02]  /*3fcf0*/  LEA.HI.X.SX32 R21, R25, R2, 0x1, P6 ;  /* 0x0000000219157211 */ /* 0x000fe400030f0eff */
[----:B---3--:R-:W-:Y:S02]  /*3fd00*/  ISETP.LT.AND P5, PT, R7, c[0x0][0x17c], !P0 ;  /* 0x00005f0007007a0c */ /* 0x008fe400047a1270 */
[----:B------:R-:W3:Y:S04]  /*3fd10*/  LDL.LU R7, [R1+0xf18] ;  /* 0x000f180001077983 */ /* 0x000ee80000300800 */
[----:B------:R0:W-:Y:S01]  /*3fd20*/  @P1 STG.E.U16 [R20.64], R29 ;  /* 0x0000001d14001986 */ /* 0x0001e2000c10150a */
[----:B--2---:R-:W-:-:S03]  /*3fd30*/  ISETP.LT.AND P1, PT, R4, c[0x0][0x17c], !P0 ;  /* 0x00005f0004007a0c */ /* 0x004fc60004721270 */
[----:B------:R-:W2:Y:S01]  /*3fd40*/  LDL.LU R4, [R1+0xf1c] ;  /* 0x000f1c0001047983 */ /* 0x000ea20000300800 */
[----:B------:R-:W-:Y:S02]  /*3fd50*/  PRMT R27, R11, 0x7632, R27 ;  /* 0x000076320b1b7816 */ /* 0x000fe4000000001b */
[----:B------:R-:W-:Y:S01]  /*3fd60*/  PRMT R26, R15, 0x7632, R26 ;  /* 0x000076320f1a7816 */ /* 0x000fe2000000001a */
[----:B------:R-:W2:Y:S01]  /*3fd70*/  LDL.LU R11, [R1+0xf20] ;  /* 0x000f2000010b7983 */ /* 0x000ea20000300800 */
[----:B----4-:R-:W-:Y:S01]  /*3fd80*/  ISETP.LT.AND P3, PT, R24, c[0x0][0x17c], !P0 ;  /* 0x00005f0018007a0c */ /* 0x010fe20004761270 */
[----:B------:R-:W-:-:S04]  /*3fd90*/  IMAD R24, R28, 0x2, R25 ;  /* 0x000000021c187824 */ /* 0x000fc800078e0219 */
[----:B------:R-:W-:Y:S01]  /*3fda0*/  IMAD R25, R28, 0x2, R24 ;  /* 0x000000021c197824 */ /* 0x000fe200078e0218 */
[----:B-1----:R-:W-:-:S04]  /*3fdb0*/  LEA R22, P6, R24, R0, 0x1 ;  /* 0x0000000018167211 */ /* 0x002fc800078c08ff */
[----:B------:R-:W-:Y:S01]  /*3fdc0*/  LEA.HI.X.SX32 R23, R24, R2, 0x1, P6 ;  /* 0x0000000218177211 */ /* 0x000fe200030f0eff */
[----:B------:R-:W-:Y:S01]  /*3fdd0*/  IMAD R24, R28, 0x2, R25 ;  /* 0x000000021c187824 */ /* 0x000fe200078e0219 */
[----:B0-----:R-:W-:-:S03]  /*3fde0*/  LEA R20, P6, R25, R0, 0x1 ;  /* 0x0000000019147211 */ /* 0x001fc600078c08ff */
[----:B-----5:R0:W-:Y:S01]  /*3fdf0*/  @P4 STG.E.U16 [R22.64], R9 ;  /* 0x0000000916004986 */ /* 0x0201e2000c10150a */
[----:B------:R-:W-:Y:S02]  /*3fe00*/  LEA.HI.X.SX32 R21, R25, R2, 0x1, P6 ;  /* 0x0000000219157211 */ /* 0x000fe400030f0eff */
[----:B------:R-:W-:Y:S02]  /*3fe10*/  ISETP.LT.AND P4, PT, R10, c[0x0][0x17c], !P0 ;  /* 0x00005f000a007a0c */ /* 0x000fe40004781270 */
[----:B------:R-:W4:Y:S01]  /*3fe20*/  LDL.LU R10, [R1+0xf24] ;  /* 0x000f2400010a7983 */ /* 0x000f220000300800 */
[----:B0-----:R-:W-:-:S04]  /*3fe30*/  LEA R22, P6, R24, R0, 0x1 ;  /* 0x0000000018167211 */ /* 0x001fc800078c08ff */
[----:B------:R-:W-:Y:S01]  /*3fe40*/  LEA.HI.X.SX32 R23, R24, R2, 0x1, P6 ;  /* 0x0000000218177211 */ /* 0x000fe200030f0eff */
[----:B------:R0:W-:Y:S01]  /*3fe50*/  @P2 STG.E.U16 [R20.64], R27 ;  /* 0x0000001b14002986 */ /* 0x0001e2000c10150a */
[----:B---3--:R-:W-:-:S03]  /*3fe60*/  ISETP.LT.AND P2, PT, R7, c[0x0][0x17c], !P0 ;  /* 0x00005f0007007a0c */ /* 0x008fc60004741270 */
[----:B------:R1:W-:Y:S04]  /*3fe70*/  @P3 STG.E.U16 [R22.64], R26 ;  /* 0x0000001a16003986 */ /* 0x0003e8000c10150a */
[----:B------:R-:W3:Y:S01]  /*3fe80*/  LDL.LU R7, [R1+0xf28] ;  /* 0x000f280001077983 */ /* 0x000ee20000300800 */
[----:B--2---:R-:W-:-:S03]  /*3fe90*/  ISETP.LT.AND P3, PT, R4, c[0x0][0x17c], !P0 ;  /* 0x00005f0004007a0c */ /* 0x004fc60004761270 */
[----:B------:R-:W2:Y:S01]  /*3fea0*/  LDL.LU R4, [R1+0xf2c] ;  /* 0x000f2c0001047983 */ /* 0x000ea20000300800 */
[----:B------:R-:W-:-:S05]  /*3feb0*/  IMAD R25, R28, 0x2, R24 ;  /* 0x000000021c197824 */ /* 0x000fca00078e0218 */
[----:B0-----:R-:W-:Y:S01]  /*3fec0*/  LEA R20, P6, R25, R0, 0x1 ;  /* 0x0000000019147211 */ /* 0x001fe200078c08ff */
[----:B-1----:R-:W-:-:S03]  /*3fed0*/  IMAD R23, R28, 0x2, R25 ;  /* 0x000000021c177824 */ /* 0x002fc600078e0219 */
[----:B------:R-:W-:Y:S02]  /*3fee0*/  LEA.HI.X.SX32 R21, R25, R2, 0x1, P6 ;  /* 0x0000000219157211 */ /* 0x000fe400030f0eff */
[----:B------:R-:W-:Y:S01]  /*3fef0*/  PRMT R25, R14, 0x7632, R25 ;  /* 0x000076320e197816 */ /* 0x000fe20000000019 */
[----:B------:R-:W-:Y:S01]  /*3ff00*/  IMAD R22, R28, 0x2, R23 ;  /* 0x000000021c167824 */ /* 0x000fe200078e0217 */
[----:B------:R-:W-:-:S03]  /*3ff10*/  LEA R24, P6, R23, R0, 0x1 ;  /* 0x0000000017187211 */ /* 0x000fc600078c08ff */
[----:B------:R0:W-:Y:S01]  /*3ff20*/  @P5 STG.E.U16 [R20.64], R25 ;  /* 0x0000001914005986 */ /* 0x0001e2000c10150a */
[----:B------:R-:W-:Y:S02]  /*3ff30*/  PRMT R27, R13, 0x7632, R27 ;  /* 0x000076320d1b7816 */ /* 0x000fe4000000001b */
[----:B------:R-:W-:Y:S02]  /*3ff40*/  PRMT R26, R12, 0x7632, R26 ;  /* 0x000076320c1a7816 */ /* 0x000fe4000000001a */
[----:B0-----:R-:W-:Y:S02]  /*3ff50*/  LEA.HI.X.SX32 R25, R23, R2, 0x1, P6 ;  /* 0x0000000217197211 */ /* 0x001fe400030f0eff */
[----:B------:R-:W-:Y:S01]  /*3ff60*/  LEA R20, P6, R22, R0, 0x1 ;  /* 0x0000000016147211 */ /* 0x000fe200078c08ff */
[----:B------:R-:W-:-:S03]  /*3ff70*/  IMAD R23, R28, 0x2, R22 ;  /* 0x000000021c177824 */ /* 0x000fc600078e0216 */
[----:B------:R-:W-:Y:S01]  /*3ff80*/  LEA.HI.X.SX32 R21, R22, R2, 0x1, P6 ;  /* 0x0000000216157211 */ /* 0x000fe200030f0eff */
[----:B------:R0:W-:Y:S01]  /*3ff90*/  @P1 STG.E.U16 [R24.64], R27 ;  /* 0x0000001b18001986 */ /* 0x0001e2000c10150a */
[----:B------:R-:W-:-:S03]  /*3ffa0*/  LEA R22, P6, R23, R0, 0x1 ;  /* 0x0000000017167211 */ /* 0x000fc600078c08ff */
[----:B------:R1:W-:Y:S01]  /*3ffb0*/  @P4 STG.E.U16 [R20.64], R26 ;  /* 0x0000001a14004986 */ /* 0x0003e2000c10150a */
[----:B------:R-:W-:-:S03]  /*3ffc0*/  ISETP.LT.AND P5, PT, R11, c[0x0][0x17c], !P0 ;  /* 0x00005f000b007a0c */ /* 0x000fc600047a1270 */
[----:B------:R-:W5:Y:S01]  /*3ffd0*/  LDL.LU R11, [R1+0x1a8] ;  /* 0x0001a800010b7983 */ /* 0x000f620000300800 */
[----:B0-----:R-:W-:-:S03]  /*3ffe0*/  PRMT R25, R8, 0x7632, R25 ;  /* 0x0000763208197816 */ /* 0x001fc60000000019 */
[----:B------:R-:W5:Y:S01]  /*3fff0*/  LDL.LU R15, [R1+0x18] ;  /* 0x00001800010f7983 */ /* 0x000f620000300800 */
[----:B-1----:R-:W-:Y:S01]  /*40000*/  IMAD R21, R28, 0x2, R23 ;  /* 0x000000021c157824 */ /* 0x002fe200078e0217 */
[----:B------:R-:W-:Y:S02]  /*40010*/  LEA.HI.X.SX32 R23, R23, R2, 0x1, P6 ;  /* 0x0000000217177211 */ /* 0x000fe400030f0eff */
[----:B------:R-:W5:Y:S04]  /*40020*/  LDL.LU R8, [R1+0xf34] ;  /* 0x000f340001087983 */ /* 0x000f680000300800 */
[----:B------:R0:W-:Y:S01]  /*40030*/  @P2 STG.E.U16 [R22.64], R25 ;  /* 0x0000001916002986 */ /* 0x0001e2000c10150a */
[----:B---3--:R-:W-:Y:S02]  /*40040*/  ISETP.LT.AND P4, PT, R7, c[0x0][0x17c], !P0 ;  /* 0x00005f0007007a0c */ /* 0x008fe40004781270 */
[----:B--2---:R-:W-:-:S02]  /*40050*/  ISETP.LT.AND P2, PT, R4, c[0x0][0x17c], !P0 ;  /* 0x00005f0004007a0c */ /* 0x004fc40004741270 */
[----:B------:R-:W2:Y:S04]  /*40060*/  LDL.LU R4, [R1+0xf30] ;  /* 0x000f300001047983 */ /* 0x000ea80000300800 */
[----:B------:R-:W3:Y:S04]  /*40070*/  LDL.LU R14, [R1+0x1b8] ;  /* 0x0001b800010e7983 */ /* 0x000ee80000300800 */
[----:B------:R-:W3:Y:S04]  /*40080*/  LDL.LU R13, [R1+0x1c8] ;  /* 0x0001c800010d7983 */ /* 0x000ee80000300800 */
[----:B------:R-:W3:Y:S01]  /*40090*/  LDL.LU R7, [R1+0xf38] ;  /* 0x000f380001077983 */ /* 0x000ee20000300800 */
[----:B------:R-:W-:Y:S01]  /*400a0*/  LEA R20, P6, R21, R0, 0x1 ;  /* 0x0000000015147211 */ /* 0x000fe200078c08ff */
[C---:B------:R-:W-:Y:S01]  /*400b0*/  IMAD R24, R28.reuse, 0x2, R21 ;  /* 0x000000021c187824 */ /* 0x040fe200078e0215 */
[----:B------:R-:W-:Y:S01]  /*400c0*/  PRMT R26, R29, 0x7632, R26 ;  /* 0x000076321d1a7816 */ /* 0x000fe2000000001a */
[----:B------:R-:W3:Y:S01]  /*400d0*/  LDL.LU R12, [R1+0x1e8] ;  /* 0x0001e800010c7983 */ /* 0x000ee20000300800 */
[----:B------:R-:W-:Y:S01]  /*400e0*/  LEA.HI.X.SX32 R21, R21, R2, 0x1, P6 ;  /* 0x0000000215157211 */ /* 0x000fe200030f0eff */
[----:B0-----:R-:W-:Y:S01]  /*400f0*/  IMAD R25, R28, 0x2, R24 ;  /* 0x000000021c197824 */ /* 0x001fe200078e0218 */
[----:B----4-:R-:W-:Y:S01]  /*40100*/  ISETP.LT.AND P1, PT, R10, c[0x0][0x17c], !P0 ;  /* 0x00005f000a007a0c */ /* 0x010fe20004721270 */
[----:B------:R-:W4:Y:S01]  /*40110*/  LDL.LU R29, [R1+0x1d8] ;  /* 0x0001d800011d7983 */ /* 0x000f220000300800 */
[----:B------:R-:W-:-:S03]  /*40120*/  LEA R22, P6, R24, R0, 0x1 ;  /* 0x0000000018167211 */ /* 0x000fc600078c08ff */
[----:B------:R0:W-:Y:S01]  /*40130*/  @P3 STG.E.U16 [R20.64], R26 ;  /* 0x0000001a14003986 */ /* 0x0001e2000c10150a */
[----:B------:R-:W-:Y:S01]  /*40140*/  LEA.HI.X.SX32 R23, R24, R2, 0x1, P6 ;  /* 0x0000000218177211 */ /* 0x000fe200030f0eff */
[----:B------:R-:W-:Y:S01]  /*40150*/  IMAD R24, R28, 0x2, R25 ;  /* 0x000000021c187824 */ /* 0x000fe200078e0219 */
[----:B------:R-:W-:Y:S01]  /*40160*/  PRMT R27, R9, 0x7632, R27 ;  /* 0x00007632091b7816 */ /* 0x000fe2000000001b */
[----:B------:R-:W4:Y:S01]  /*40170*/  LDL.LU R10, [R1+0xf44] ;  /* 0x000f4400010a7983 */ /* 0x000f220000300800 */
[----:B0-----:R-:W-:-:S04]  /*40180*/  LEA R20, P3, R25, R0, 0x1 ;  /* 0x0000000019147211 */ /* 0x001fc800078608ff */
[----:B------:R-:W-:Y:S01]  /*40190*/  LEA.HI.X.SX32 R21, R25, R2, 0x1, P3 ;  /* 0x0000000219157211 */ /* 0x000fe200018f0eff */
[----:B------:R-:W-:Y:S01]  /*401a0*/  IMAD R25, R28, 0x2, R24 ;  /* 0x000000021c197824 */ /* 0x000fe200078e0218 */
[----:B------:R0:W-:Y:S04]  /*401b0*/  @P5 STG.E.U16 [R22.64], R27 ;  /* 0x0000001b16005986 */ /* 0x0001e8000c10150a */
[----:B-----5:R1:W-:Y:S01]  /*401c0*/  @P1 STG.E.U16 [R20.64], R11 ;  /* 0x0000000b14001986 */ /* 0x0203e2000c10150a */
[-C--:B0-----:R-:W-:Y:S02]  /*401d0*/  LEA R22, P6, R24, R0.reuse, 0x1 ;  /* 0x0000000018167211 */ /* 0x081fe400078c08ff */
[----:B-1----:R-:W-:Y:S02]  /*401e0*/  LEA R20, P1, R25, R0, 0x1 ;  /* 0x0000000019147211 */ /* 0x002fe400078208ff */
[----:B------:R-:W-:-:S02]  /*401f0*/  ISETP.LT.AND P5, PT, R8, c[0x0][0x17c], !P0 ;  /* 0x00005f0008007a0c */ /* 0x000fc400047a1270 */
[-C--:B------:R-:W-:Y:S01]  /*40200*/  LEA.HI.X.SX32 R23, R24, R2.reuse, 0x1, P6 ;  /* 0x0000000218177211 */ /* 0x080fe200030f0eff */
[----:B------:R-:W-:Y:S01]  /*40210*/  IMAD R24, R28, 0x2, R25 ;  /* 0x000000021c187824 */ /* 0x000fe200078e0219 */
[----:B------:R-:W-:Y:S02]  /*40220*/  LEA.HI.X.SX32 R21, R25, R2, 0x1, P1 ;  /* 0x0000000219157211 */ /* 0x000fe400008f0eff */
[----:B--2---:R-:W-:Y:S02]  /*40230*/  ISETP.LT.AND P3, PT, R4, c[0x0][0x17c], !P0 ;  /* 0x00005f0004007a0c */ /* 0x004fe40004761270 */
[----:B------:R-:W2:Y:S04]  /*40240*/  LDL.LU R4, [R1+0xf40] ;  /* 0x000f400001047983 */ /* 0x000ea80000300800 */
[----:B------:R-:W5:Y:S04]  /*40250*/  LDL.LU R9, [R1+0x1f8] ;  /* 0x0001f80001097983 */ /* 0x000f680000300800 */
[----:B------:R-:W2:Y:S04]  /*40260*/  LDL.LU R8, [R1+0x8] ;  /* 0x0000080001087983 */ /* 0x000ea80000300800 */
[----:B------:R-:W2:Y:S01]  /*40270*/  LDL.LU R25, [R1+0xf3c] ;  /* 0x000f3c0001197983 */ /* 0x000ea20000300800 */
[----:B---3--:R-:W-:-:S03]  /*40280*/  ISETP.LT.AND P1, PT, R7, c[0x0][0x17c], !P0 ;  /* 0x00005f0007007a0c */ /* 0x008fc60004721270 */
[----:B------:R-:W3:Y:S04]  /*40290*/  LDL.LU R7, [R1+0xf4c] ;  /* 0x000f4c0001077983 */ /* 0x000ee80000300800 */
[----:B------:R0:W-:Y:S04]  /*402a0*/  @P4 STG.E.U16 [R22.64], R15 ;  /* 0x0000000f16004986 */ /* 0x0001e8000c10150a */
[----:B------:R1:W-:Y:S01]  /*402b0*/  @P2 STG.E.U16 [R20.64], R14 ;  /* 0x0000000e14002986 */ /* 0x0003e2000c10150a */
[----:B0-----:R-:W-:-:S04]  /*402c0*/  LEA R22, P6, R24, R0, 0x1 ;  /* 0x0000000018167211 */ /* 0x001fc800078c08ff */
[----:B------:R-:W-:-:S05]  /*402d0*/  LEA.HI.X.SX32 R23, R24, R2, 0x1, P6 ;  /* 0x0000000218177211 */ /* 0x000fca00030f0eff */
[----:B------:R0:W-:Y:S01]  /*402e0*/  @P5 STG.E.U16 [R22.64], R13 ;  /* 0x0000000d16005986 */ /* 0x0001e2000c10150a */
[----:B----4-:R-:W-:-:S03]  /*402f0*/  ISETP.LT.AND P5, PT, R10, c[0x0][0x17c], !P0 ;  /* 0x00005f000a007a0c */ /* 0x010fc600047a1270 */
[----:B------:R-:W4:Y:S01]  /*40300*/  LDL.LU R10, [R1+0xf50] ;  /* 0x000f5000010a7983 */ /* 0x000f220000300800 */
[----:B--2---:R-:W-:Y:S01]  /*40310*/  ISETP.LT.AND P4, PT, R25, c[0x0][0x17c], !P0 ;  /* 0x00005f0019007a0c */ /* 0x004fe20004781270 */
[----:B------:R-:W-:-:S04]  /*40320*/  IMAD R25, R28, 0x2, R24 ;  /* 0x000000021c197824 */ /* 0x000fc800078e0218 */
[----:B------:R-:W-:Y:S01]  /*40330*/  IMAD R24, R28, 0x2, R25 ;  /* 0x000000021c187824 */ /* 0x000fe200078e0219 */
[----:B-1----:R-:W-:-:S04]  /*40340*/  LEA R20, P2, R25, R0, 0x1 ;  /* 0x0000000019147211 */ /* 0x002fc800078408ff */
[----:B------:R-:W-:Y:S01]  /*40350*/  LEA.HI.X.SX32 R21, R25, R2, 0x1, P2 ;  /* 0x0000000219157211 */ /* 0x000fe200010f0eff */
[----:B------:R-:W-:Y:S01]  /*40360*/  IMAD R25, R28, 0x2, R24 ;  /* 0x000000021c197824 */ /* 0x000fe200078e0218 */
[----:B------:R-:W-:Y:S02]  /*40370*/  ISETP.LT.AND P2, PT, R4, c[0x0][0x17c], !P0 ;  /* 0x00005f0004007a0c */ /* 0x000fe40004741270 */
[C---:B0-----:R-:W-:Y:S01]  /*40380*/  LEA R22, P6, R24.reuse, R0, 0x1 ;  /* 0x0000000018167211 */ /* 0x041fe200078c08ff */
[----:B------:R-:W2:Y:S04]  /*40390*/  LDL.LU R4, [R1+0xf54] ;  /* 0x000f540001047983 */ /* 0x000ea80000300800 */
[----:B------:R0:W-:Y:S01]  /*403a0*/  @P3 STG.E.U16 [R20.64], R12 ;  /* 0x0000000c14003986 */ /* 0x0001e2000c10150a */
[----:B------:R-:W-:Y:S01]  /*403b0*/  LEA.HI.X.SX32 R23, R24, R2, 0x1, P6 ;  /* 0x0000000218177211 */ /* 0x000fe200030f0eff */
[----:B------:R-:W-:Y:S01]  /*403c0*/  IMAD R24, R28, 0x2, R25 ;  /* 0x000000021c187824 */ /* 0x000fe200078e0219 */
[----:B0-----:R-:W-:-:S04]  /*403d0*/  LEA R20, P3, R25, R0, 0x1 ;  /* 0x0000000019147211 */ /* 0x001fc800078608ff */
[----:B------:R-:W-:Y:S02]  /*403e0*/  LEA.HI.X.SX32 R21, R25, R2, 0x1, P3 ;  /* 0x0000000219157211 */ /* 0x000fe400018f0eff */
[----:B------:R-:W2:Y:S04]  /*403f0*/  LDL.LU R25, [R1+0xf48] ;  /* 0x000f480001197983 */ /* 0x000ea80000300800 */
[----:B------:R0:W-:Y:S01]  /*40400*/  @P4 STG.E.U16 [R22.64], R29 ;  /* 0x0000001d16004986 */ /* 0x0001e2000c10150a */
[----:B---3--:R-:W-:-:S03]  /*40410*/  ISETP.LT.AND P4, PT, R7, c[0x0][0x17c], !P0 ;  /* 0x00005f0007007a0c */ /* 0x008fc60004781270 */
[----:B------:R-:W3:Y:S01]  /*40420*/  LDL.LU R7, [R1+0xf58] ;  /* 0x000f580001077983 */ /* 0x000ee20000300800 */
[----:B0-----:R-:W-:-:S04]  /*40430*/  LEA R22, P6, R24, R0, 0x1 ;  /* 0x0000000018167211 */ /* 0x001fc800078c08ff */
[----:B------:R-:W-:Y:S01]  /*40440*/  LEA.HI.X.SX32 R23, R24, R2, 0x1, P6 ;  /* 0x0000000218177211 */ /* 0x000fe200030f0eff */
[----:B-----5:R0:W-:Y:S01]  /*40450*/  @P1 STG.E.U16 [R20.64], R9 ;  /* 0x0000000914001986 */ /* 0x0201e2000c10150a */
[----:B----4-:R-:W-:-:S03]  /*40460*/  ISETP.LT.AND P1, PT, R10, c[0x0][0x17c], !P0 ;  /* 0x00005f000a007a0c */ /* 0x010fc60004721270 */
[----:B------:R1:W-:Y:S04]  /*40470*/  @P5 STG.E.U16 [R22.64], R8 ;  /* 0x0000000816005986 */ /* 0x0003e8000c10150a */
[----:B------:R-:W4:Y:S01]  /*40480*/  LDL.LU R10, [R1+0xf5c] ;  /* 0x000f5c00010a7983 */ /* 0x000f220000300800 */
[----:B--2---:R-:W-:-:S03]  /*40490*/  ISETP.LT.AND P5, PT, R4, c[0x0][0x17c], !P0 ;  /* 0x00005f0004007a0c */ /* 0x004fc600047a1270 */
[----:B------:R-:W2:Y:S01]  /*404a0*/  LDL.LU R4, [R1+0xf60] ;  /* 0x000f600001047983 */ /* 0x000ea20000300800 */
[----:B------:R-:W-:Y:S01]  /*404b0*/  ISETP.LT.AND P3, PT, R25, c[0x0][0x17c], !P0 ;  /* 0x00005f0019007a0c */ /* 0x000fe20004761270 */
[----:B------:R-:W-:-:S05]  /*404c0*/  IMAD R25, R28, 0x2, R24 ;  /* 0x000000021c197824 */ /* 0x000fca00078e0218 */
[----:B0-----:R-:W-:Y:S01]  /*404d0*/  LEA R20, P6, R25, R0, 0x1 ;  /* 0x0000000019147211 */ /* 0x001fe200078c08ff */
[----:B-1----:R-:W-:-:S03]  /*404e0*/  IMAD R23, R28, 0x2, R25 ;  /* 0x000000021c177824 */ /* 0x002fc600078e0219 */
[----:B------:R-:W-:Y:S02]  /*404f0*/  LEA.HI.X.SX32 R21, R25, R2, 0x1, P6 ;  /* 0x0000000219157211 */ /* 0x000fe400030f0eff */
[----:B------:R-:W-:-:S05]  /*40500*/  PRMT R25, R11, 0x7632, R25 ;  /* 0x000076320b197816 */ /* 0x000fca0000000019 */
[----:B------:R0:W-:Y:S01]  /*40510*/  @P2 STG.E.U16 [R20.64], R25 ;  /* 0x0000001914002986 */ /* 0x0001e2000c10150a */
[----:B---3--:R-:W-:-:S03]  /*40520*/  ISETP.LT.AND P2, PT, R7, c[0x0][0x17c], !P0 ;  /* 0x00005f0007007a0c */ /* 0x008fc60004741270 */
[----:B------:R-:W3:Y:S01]  /*40530*/  LDL.LU R7, [R1+0xf64] ;  /* 0x000f640001077983 */ /* 0x000ee20000300800 */
[----:B------:R-:W-:Y:S01]  /*40540*/  IMAD R24, R28, 0x2, R23 ;  /* 0x000000021c187824 */ /* 0x000fe200078e0217 */
[----:B------:R-:W-:-:S04]  /*40550*/  LEA R22, P6, R23, R0, 0x1 ;  /* 0x0000000017167211 */ /* 0x000fc800078c08ff */
[----:B------:R-:W-:Y:S02]  /*40560*/  LEA.HI.X.SX32 R23, R23, R2, 0x1, P6 ;  /* 0x0000000217177211 */ /* 0x000fe400030f0eff */
[----:B0-----:R-:W-:Y:S02]  /*40570*/  LEA R20, P6, R24, R0, 0x1 ;  /* 0x0000000018147211 */ /* 0x001fe400078c08ff */
[----:B------:R-:W-:Y:S02]  /*40580*/  PRMT R27, R15, 0x7632, R27 ;  /* 0x000076320f1b7816 */ /* 0x000fe4000000001b */
[----:B------:R-:W-:Y:S02]  /*40590*/  PRMT R26, R14, 0x7632, R26 ;  /* 0x000076320e1a7816 */ /* 0x000fe4000000001a */
[----:B------:R-:W-:Y:S01]  /*405a0*/  LEA.HI.X.SX32 R21, R24, R2, 0x1, P6 ;  /* 0x0000000218157211 */ /* 0x000fe200030f0eff */
[----:B------:R0:W-:Y:S01]  /*405b0*/  @P4 STG.E.U16 [R22.64], R27 ;  /* 0x0000001b16004986 */ /* 0x0001e2000c10150a */
[----:B----4-:R-:W-:-:S03]  /*405c0*/  ISETP.LT.AND P4, PT, R10, c[0x0][0x17c], !P0 ;  /* 0x00005f000a007a0c */ /* 0x010fc60004781270 */
[----:B------:R1:W-:Y:S04]  /*405d0*/  @P3 STG.E.U16 [R20.64], R26 ;  /* 0x0000001a14003986 */ /* 0x0003e8000c10150a */
[----:B------:R-:W4:Y:S01]  /*405e0*/  LDL.LU R10, [R1+0xf68] ;  /* 0x000f6800010a7983 */ /* 0x000f220000300800 */
[----:B------:R-:W-:-:S05]  /*405f0*/  IMAD R25, R28, 0x2, R24 ;  /* 0x000000021c197824 */ /* 0x000fca00078e0218 */
[----:B0-----:R-:W-:Y:S01]  /*40600*/  LEA R22, P6, R25, R0, 0x1 ;  /* 0x0000000019167211 */ /* 0x001fe200078c08ff */
[----:B-1----:R-:W-:-:S03]  /*40610*/  IMAD R21, R28, 0x2, R25 ;  /* 0x000000021c157824 */ /* 0x002fc600078e0219 */
[----:B------:R-:W-:Y:S02]  /*40620*/  LEA.HI.X.SX32 R23, R25, R2, 0x1, P6 ;  /* 0x0000000219177211 */ /* 0x000fe400030f0eff */
[----:B------:R-:W-:-:S05]  /*40630*/  PRMT R25, R13, 0x7632, R25 ;  /* 0x000076320d197816 */ /* 0x000fca0000000019 */
[----:B------:R0:W-:Y:S01]  /*40640*/  @P1 STG.E.U16 [R22.64], R25 ;  /* 0x0000001916001986 */ /* 0x0001e2000c10150a */
[----:B--2---:R-:W-:-:S03]  /*40650*/  ISETP.LT.AND P3, PT, R4, c[0x0][0x17c], !P0 ;  /* 0x00005f0004007a0c */ /* 0x004fc60004761270 */
[----:B------:R-:W2:Y:S01]  /*40660*/  LDL.LU R4, [R1+0xf6c] ;  /* 0x000f6c0001047983 */ /* 0x000ea20000300800 */
[----:B---3--:R-:W-:-:S03]  /*40670*/  ISETP.LT.AND P1, PT, R7, c[0x0][0x17c], !P0 ;  /* 0x00005f0007007a0c */ /* 0x008fc60004721270 */
[----:B------:R-:W3:Y:S01]  /*40680*/  LDL.LU R7, [R1+0xf70] ;  /* 0x000f700001077983 */ /* 0x000ee20000300800 */
[----:B------:R-:W-:Y:S01]  /*40690*/  IMAD R24, R28, 0x2, R21 ;  /* 0x000000021c187824 */ /* 0x000fe200078e0215 */
[C---:B------:R-:W-:Y:S02]  /*406a0*/  LEA R20, P6, R21.reuse, R0, 0x1 ;  /* 0x0000000015147211 */ /* 0x040fe400078c08ff */
[----:B------:R-:W-:Y:S01]  /*406b0*/  PRMT R27, R12, 0x7632, R27 ;  /* 0x000076320c1b7816 */ /* 0x000fe2000000001b */
[----:B------:R-:W5:Y:S01]  /*406c0*/  LDL.LU R15, [R1+0x1ac] ;  /* 0x0001ac00010f7983 */ /* 0x000f620000300800 */
[----:B------:R-:W-:Y:S02]  /*406d0*/  LEA.HI.X.SX32 R21, R21, R2, 0x1, P6 ;  /* 0x0000000215157211 */ /* 0x000fe400030f0eff */
[----:B0-----:R-:W-:Y:S01]  /*406e0*/  LEA R22, P6, R24, R0, 0x1 ;  /* 0x0000000018167211 */ /* 0x001fe200078c08ff */
[----:B------:R-:W5:Y:S01]  /*406f0*/  LDL.LU R14, [R1+0x1c] ;  /* 0x00001c00010e7983 */ /* 0x000f620000300800 */
[----:B------:R-:W-:-:S02]  /*40700*/  PRMT R26, R29, 0x7632, R26 ;  /* 0x000076321d1a7816 */ /* 0x000fc4000000001a */
[----:B------:R-:W-:Y:S01]  /*40710*/  LEA.HI.X.SX32 R23, R24, R2, 0x1, P6 ;  /* 0x0000000218177211 */ /* 0x000fe200030f0eff */
[----:B------:R0:W-:Y:S04]  /*40720*/  @P5 STG.E.U16 [R20.64], R27 ;  /* 0x0000001b14005986 */ /* 0x0001e8000c10150a */
[----:B------:R1:W-:Y:S04]  /*40730*/  @P2 STG.E.U16 [R22.64], R26 ;  /* 0x0000001a16002986 */ /* 0x0003e8000c10150a */
[----:B------:R-:W5:Y:S01]  /*40740*/  LDL.LU R13, [R1+0x1bc] ;  /* 0x0001bc00010d7983 */ /* 0x000f620000300800 */
[----:B------:R-:W-:-:S05]  /*40750*/  IMAD R25, R28, 0x2, R24 ;  /* 0x000000021c197824 */ /* 0x000fca00078e0218 */
[----:B0-----:R-:W-:Y:S01]  /*40760*/  LEA R20, P6, R25, R0, 0x1 ;  /* 0x0000000019147211 */ /* 0x001fe200078c08ff */
[----:B-1----:R-:W-:-:S03]  /*40770*/  IMAD R23, R28, 0x2, R25 ;  /* 0x000000021c177824 */ /* 0x002fc600078e0219 */
[----:B------:R-:W-:Y:S02]  /*40780*/  LEA.HI.X.SX32 R21, R25, R2, 0x1, P6 ;  /* 0x0000000219157211 */ /* 0x000fe400030f0eff */
[----:B------:R-:W-:Y:S02]  /*40790*/  PRMT R25, R9, 0x7632, R25 ;  /* 0x0000763209197816 */ /* 0x000fe40000000019 */
[----:B------:R-:W-:Y:S02]  /*407a0*/  PRMT R26, R8, 0x7632, R26 ;  /* 0x00007632081a7816 */ /* 0x000fe4000000001a */
[----:B----4-:R-:W-:Y:S01]  /*407b0*/  ISETP.LT.AND P5, PT, R10, c[0x0][0x17c], !P0 ;  /* 0x00005f000a007a0c */ /* 0x010fe200047a1270 */
[----:B------:R0:W-:Y:S01]  /*407c0*/  @P4 STG.E.U16 [R20.64], R25 ;  /* 0x0000001914004986 */ /* 0x0001e2000c10150a */
[----:B--2---:R-:W-:-:S03]  /*407d0*/  ISETP.LT.AND P2, PT, R4, c[0x0][0x17c], !P0 ;  /* 0x00005f0004007a0c */ /* 0x004fc60004741270 */
[----:B------:R-:W2:Y:S04]  /*407e0*/  LDL.LU R4, [R1+0xf74] ;  /* 0x000f740001047983 */ /* 0x000ea80000300800 */
[----:B------:R-:W4:Y:S04]  /*407f0*/  LDL.LU R9, [R1+0x1cc] ;  /* 0x0001cc0001097983 */ /* 0x000f280000300800 */
[----:B------:R-:W4:Y:S04]  /*40800*/  LDL.LU R8, [R1+0xf78] ;  /* 0x000f780001087983 */ /* 0x000f280000300800 */
[----:B------:R-:W4:Y:S04]  /*40810*/  LDL.LU R10, [R1+0xf7c] ;  /* 0x000f7c00010a7983 */ /* 0x000f280000300800 */
[----:B------:R-:W4:Y:S04]  /*40820*/  LDL.LU R12, [R1+0x1ec] ;  /* 0x0001ec00010c7983 */ /* 0x000f280000300800 */
[----:B------:R-:W4:Y:S01]  /*40830*/  LDL.LU R29, [R1+0x1dc] ;  /* 0x0001dc00011d7983 */ /* 0x000f220000300800 */
[----:B---3--:R-:W-:-:S03]  /*40840*/  ISETP.LT.AND P4, PT, R7, c[0x0][0x17c], !P0 ;  /* 0x00005f0007007a0c */ /* 0x008fc60004781270 */
[----:B------:R-:W3:Y:S01]  /*40850*/  LDL.LU R7, [R1+0xf80] ;  /* 0x000f800001077983 */ /* 0x000ee20000300800 */
[----:B------:R-:W-:Y:S01]  /*40860*/  LEA R22, P6, R23, R0, 0x1 ;  /* 0x0000000017167211 */ /* 0x000fe200078c08ff */
[----:B------:R-:W-:-:S03]  /*40870*/  IMAD R24, R28, 0x2, R23 ;  /* 0x000000021c187824 */ /* 0x000fc600078e0217 */
[----:B------:R-:W-:Y:S01]  /*40880*/  LEA.HI.X.SX32 R23, R23, R2, 0x1, P6 ;  /* 0x0000000217177211 */ /* 0x000fe200030f0eff */
[----:B0-----:R-:W-:-:S04]  /*40890*/  IMAD R25, R28, 0x2, R24 ;  /* 0x000000021c197824 */ /* 0x001fc800078e0218 */
[----:B------:R0:W-:Y:S01]  /*408a0*/  @P3 STG.E.U16 [R22.64], R26 ;  /* 0x0000001a16003986 */ /* 0x0001e2000c10150a */
[----:B------:R-:W-:-:S04]  /*408b0*/  LEA R20, P6, R24, R0, 0x1 ;  /* 0x0000000018147211 */ /* 0x000fc800078c08ff */
[----:B------:R-:W-:Y:S01]  /*408c0*/  LEA.HI.X.SX32 R21, R24, R2, 0x1, P6 ;  /* 0x0000000218157211 */ /* 0x000fe200030f0eff */
[----:B------:R-:W-:Y:S01]  /*408d0*/  IMAD R24, R28, 0x2, R25 ;  /* 0x000000021c187824 */ /* 0x000fe200078e0219 */
[----:B0-----:R-:W-:-:S03]  /*408e0*/  LEA R22, P6, R25, R0, 0x1 ;  /* 0x0000000019167211 */ /* 0x001fc600078c08ff */
[----:B-----5:R0:W-:Y:S01]  /*408f0*/  @P1 STG.E.U16 [R20.64], R15 ;  /* 0x0000000f14001986 */ /* 0x0201e2000c10150a */
[----:B------:R-:W-:Y:S02]  /*40900*/  LEA.HI.X.SX32 R23, R25, R2, 0x1, P6 ;  /* 0x0000000219177211 */ /* 0x000fe400030f0eff */
[----:B0-----:R-:W-:-:S04]  /*40910*/  LEA R20, P6, R24, R0, 0x1 ;  /* 0x0000000018147211 */ /* 0x001fc800078c08ff */
[----:B------:R-:W-:Y:S01]  /*40920*/  LEA.HI.X.SX32 R21, R24, R2, 0x1, P6 ;  /* 0x0000000218157211 */ /* 0x000fe200030f0eff */
[----:B------:R0:W-:Y:S04]  /*40930*/  @P5 STG.E.U16 [R22.64], R14 ;  /* 0x0000000e16005986 */ /* 0x0001e8000c10150a */
[----:B------:R1:W-:Y:S01]  /*40940*/  @P2 STG.E.U16 [R20.64], R13 ;  /* 0x0000000d14002986 */ /* 0x0003e2000c10150a */
[----:B--2---:R-:W-:-:S03]  /*40950*/  ISETP.LT.AND P3, PT, R4, c[0x0][0x17c], !P0 ;  /* 0x00005f0004007a0c */ /* 0x004fc60004761270 */
[----:B------:R-:W2:Y:S04]  /*40960*/  LDL.LU R4, [R1+0x1fc] ;  /* 0x0001fc0001047983 */ /* 0x000ea80000300800 */
[----:B------:R-:W5:Y:S01]  /*40970*/  LDL.LU R11, [R1+0xf84] ;  /* 0x000f8400010b7983 */ /* 0x000f620000300800 */
[----:B----4-:R-:W-:-:S03]  /*40980*/  ISETP.LT.AND P1, PT, R8, c[0x0][0x17c], !P0 ;  /* 0x00005f0008007a0c */ /* 0x010fc60004721270 */
[----:B------:R-:W4:Y:S01]  /*40990*/  LDL.LU R8, [R1+0xc] ;  /* 0x00000c0001087983 */ /* 0x000f220000300800 */
[----:B---3--:R-:W-:-:S03]  /*409a0*/  ISETP.LT.AND P2, PT, R7, c[0x0][0x17c], !P0 ;  /* 0x00005f0007007a0c */ /* 0x008fc60004741270 */
[----:B------:R-:W3:Y:S01]  /*409b0*/  LDL.LU R7, [R1+0xf8c] ;  /* 0x000f8c0001077983 */ /* 0x000ee20000300800 */
[----:B------:R-:W-:-:S04]  /*409c0*/  IMAD R25, R28, 0x2, R24 ;  /* 0x000000021c197824 */ /* 0x000fc800078e0218 */
[----:B------:R-:W-:Y:S01]  /*409d0*/  IMAD R24, R28, 0x2, R25 ;  /* 0x000000021c187824 */ /* 0x000fe200078e0219 */
[----:B0-----:R-:W-:-:S04]  /*409e0*/  LEA R22, P6, R25, R0, 0x1 ;  /* 0x0000000019167211 */ /* 0x001fc800078c08ff */
[----:B------:R-:W-:Y:S01]  /*409f0*/  LEA.HI.X.SX32 R23, R25, R2, 0x1, P6 ;  /* 0x0000000219177211 */ /* 0x000fe200030f0eff */
[----:B------:R-:W-:Y:S01]  /*40a00*/  IMAD R25, R28, 0x2, R24 ;  /* 0x000000021c197824 */ /* 0x000fe200078e0218 */
[----:B-1----:R-:W-:-:S03]  /*40a10*/  LEA R20, P6, R24, R0, 0x1 ;  /* 0x0000000018147211 */ /* 0x002fc600078c08ff */
[----:B------:R0:W-:Y:S01]  /*40a20*/  @P4 STG.E.U16 [R22.64], R9 ;  /* 0x0000000916004986 */ /* 0x0001e2000c10150a */
[----:B------:R-:W-:Y:S02]  /*40a30*/  LEA.HI.X.SX32 R21, R24, R2, 0x1, P6 ;  /* 0x0000000218157211 */ /* 0x000fe400030f0eff */
[----:B------:R-:W-:Y:S01]  /*40a40*/  ISETP.LT.AND P5, PT, R10, c[0x0][0x17c], !P0 ;  /* 0x00005f000a007a0c */ /* 0x000fe200047a1270 */
[----:B------:R-:W-:Y:S01]  /*40a50*/  IMAD R24, R28, 0x2, R25 ;  /* 0x000000021c187824 */ /* 0x000fe200078e0219 */
[----:B------:R-:W4:Y:S01]  /*40a60*/  LDL.LU R10, [R1+0xf90] ;  /* 0x000f9000010a7983 */ /* 0x000f220000300800 */
[----:B0-----:R-:W-:-:S04]  /*40a70*/  LEA R22, P6, R25, R0, 0x1 ;  /* 0x0000000019167211 */ /* 0x001fc800078c08ff */
[----:B------:R-:W-:Y:S01]  /*40a80*/  LEA.HI.X.SX32 R23, R25, R2, 0x1, P6 ;  /* 0x0000000219177211 */ /* 0x000fe200030f0eff */
[----:B------:R0:W-:Y:S04]  /*40a90*/  @P3 STG.E.U16 [R20.64], R12 ;  /* 0x0000000c14003986 */ /* 0x0001e8000c10150a */
[----:B------:R1:W-:Y:S01]  /*40aa0*/  @P1 STG.E.U16 [R22.64], R29 ;  /* 0x0000001d16001986 */ /* 0x0003e2000c10150a */
[----:B-----5:R-:W-:-:S03]  /*40ab0*/  ISETP.LT.AND P4, PT, R11, c[0x0][0x17c], !P0 ;  /* 0x00005f000b007a0c */ /* 0x020fc60004781270 */
[----:B------:R-:W5:Y:S04]  /*40ac0*/  LDL.LU R11, [R1+0xf94] ;  /* 0x000f9400010b7983 */ /* 0x000f680000300800 */
[----:B------:R-:W5:Y:S01]  /*40ad0*/  LDL.LU R25, [R1+0xf88] ;  /* 0x000f880001197983 */ /* 0x000f620000300800 */
[----:B---3--:R-:W-:-:S03]  /*40ae0*/  ISETP.LT.AND P1, PT, R7, c[0x0][0x17c], !P0 ;  /* 0x00005f0007007a0c */ /* 0x008fc60004721270 */
[----:B------:R-:W3:Y:S01]  /*40af0*/  LDL.LU R7, [R1+0xf98] ;  /* 0x000f980001077983 */ /* 0x000ee20000300800 */
[----:B0-----:R-:W-:-:S04]  /*40b00*/  LEA R20, P6, R24, R0, 0x1 ;  /* 0x0000000018147211 */ /* 0x001fc800078c08ff */
[----:B------:R-:W-:-:S05]  /*40b10*/  LEA.HI.X.SX32 R21, R24, R2, 0x1, P6 ;  /* 0x0000000218157211 */ /* 0x000fca00030f0eff */
[----:B--2---:R0:W-:Y:S01]  /*40b20*/  @P5 STG.E.U16 [R20.64], R4 ;  /* 0x0000000414005986 */ /* 0x0041e2000c10150a */
[----:B------:R-:W-:Y:S02]  /*40b30*/  PRMT R27, R15, 0x7632, R27 ;  /* 0x000076320f1b7816 */ /* 0x000fe4000000001b */
[----:B----4-:R-:W-:Y:S02]  /*40b40*/  ISETP.LT.AND P5, PT, R10, c[0x0][0x17c], !P0 ;  /* 0x00005f000a007a0c */ /* 0x010fe400047a1270 */
[----:B------:R-:W2:Y:S01]  /*40b50*/  LDL.LU R10, [R1+0xf9c] ;  /* 0x000f9c00010a7983 */ /* 0x000ea20000300800 */
[----:B-----5:R-:W-:Y:S01]  /*40b60*/  ISETP.LT.AND P3, PT, R25, c[0x0][0x17c], !P0 ;  /* 0x00005f0019007a0c */ /* 0x020fe20004761270 */
[----:B------:R-:W-:-:S04]  /*40b70*/  IMAD R25, R28, 0x2, R24 ;  /* 0x000000021c197824 */ /* 0x000fc800078e0218 */
[----:B------:R-:W-:Y:S01]  /*40b80*/  IMAD R24, R28, 0x2, R25 ;  /* 0x000000021c187824 */ /* 0x000fe200078e0219 */
[----:B-1----:R-:W-:-:S04]  /*40b90*/  LEA R22, P6, R25, R0, 0x1 ;  /* 0x0000000019167211 */ /* 0x002fc800078c08ff */
[----:B------:R-:W-:Y:S02]  /*40ba0*/  LEA.HI.X.SX32 R23, R25, R2, 0x1, P6 ;  /* 0x0000000219177211 */ /* 0x000fe400030f0eff */
[----:B0-----:R-:W-:-:S04]  /*40bb0*/  LEA R20, P6, R24, R0, 0x1 ;  /* 0x0000000018147211 */ /* 0x001fc800078c08ff */
[----:B------:R-:W-:Y:S01]  /*40bc0*/  LEA.HI.X.SX32 R21, R24, R2, 0x1, P6 ;  /* 0x0000000218157211 */ /* 0x000fe200030f0eff */
[----:B------:R0:W-:Y:S01]  /*40bd0*/  @P2 STG.E.U16 [R22.64], R8 ;  /* 0x0000000816002986 */ /* 0x0001e2000c10150a */
[----:B------:R-:W-:-:S03]  /*40be0*/  ISETP.LT.AND P2, PT, R11, c[0x0][0x17c], !P0 ;  /* 0x00005f000b007a0c */ /* 0x000fc60004741270 */
[----:B------:R1:W-:Y:S04]  /*40bf0*/  @P4 STG.E.U16 [R20.64], R27 ;  /* 0x0000001b14004986 */ /* 0x0003e8000c10150a */
[----:B------:R-:W4:Y:S01]  /*40c00*/  LDL.LU R11, [R1+0xfa0] ;  /* 0x000fa000010b7983 */ /* 0x000f220000300800 */
[----:B---3--:R-:W-:-:S03]  /*40c10*/  ISETP.LT.AND P4, PT, R7, c[0x0][0x17c], !P0 ;  /* 0x00005f0007007a0c */ /* 0x008fc60004781270 */
[----:B------:R-:W3:Y:S01]  /*40c20*/  LDL.LU R7, [R1+0xfa4] ;  /* 0x000fa40001077983 */ /* 0x000ee20000300800 */
[----:B------:R-:W-:Y:S01]  /*40c30*/  IMAD R25, R28, 0x2, R24 ;  /* 0x000000021c197824 */ /* 0x000fe200078e0218 */
[----:B------:R-:W-:-:S04]  /*40c40*/  PRMT R26, R14, 0x7632, R26 ;  /* 0x000076320e1a7816 */ /* 0x000fc8000000001a */
[----:B0-----:R-:W-:Y:S01]  /*40c50*/  LEA R22, P6, R25, R0, 0x1 ;  /* 0x0000000019167211 */ /* 0x001fe200078c08ff */
[----:B------:R-:W-:-:S03]  /*40c60*/  IMAD R24, R28, 0x2, R25 ;  /* 0x000000021c187824 */ /* 0x000fc600078e0219 */
[----:B------:R-:W-:Y:S02]  /*40c70*/  LEA.HI.X.SX32 R23, R25, R2, 0x1, P6 ;  /* 0x0000000219177211 */ /* 0x000fe400030f0eff */
[----:B-1----:R-:W-:-:S03]  /*40c80*/  LEA R20, P6, R24, R0, 0x1 ;  /* 0x0000000018147211 */ /* 0x002fc600078c08ff */
[----:B------:R0:W-:Y:S01]  /*40c90*/  @P3 STG.E.U16 [R22.64], R26 ;  /* 0x0000001a16003986 */ /* 0x0001e2000c10150a */
[----:B------:R-:W-:Y:S02]  /*40ca0*/  LEA.HI.X.SX32 R21, R24, R2, 0x1, P6 ;  /* 0x0000000218157211 */ /* 0x000fe400030f0eff */
[----:B------:R-:W-:Y:S01]  /*40cb0*/  PRMT R25, R13, 0x7632, R25 ;  /* 0x000076320d197816 */ /* 0x000fe20000000019 */
[----:B0-----:R-:W-:-:S04]  /*40cc0*/  IMAD R23, R28, 0x2, R24 ;  /* 0x000000021c177824 */ /* 0x001fc800078e0218 */
[----:B------:R-:W-:Y:S01]  /*40cd0*/  IMAD R24, R28, 0x2, R23 ;  /* 0x000000021c187824 */ /* 0x000fe200078e0217 */
[----:B------:R-:W-:Y:S01]  /*40ce0*/  LEA R22, P6, R23, R0, 0x1 ;  /* 0x0000000017167211 */ /* 0x000fe200078c08ff */
[----:B------:R0:W-:Y:S01]  /*40cf0*/  @P1 STG.E.U16 [R20.64], R25 ;  /* 0x0000001914001986 */ /* 0x0001e2000c10150a */
[----:B------:R-:W-:Y:S02]  /*40d00*/  PRMT R26, R9, 0x7632, R26 ;  /* 0x00007632091a7816 */ /* 0x000fe4000000001a */
[----:B------:R-:W-:-:S05]  /*40d10*/  LEA.HI.X.SX32 R23, R23, R2, 0x1, P6 ;  /* 0x0000000217177211 */ /* 0x000fca00030f0eff */
[----:B------:R1:W-:Y:S01]  /*40d20*/  @P5 STG.E.U16 [R22.64], R26 ;  /* 0x0000001a16005986 */ /* 0x0003e2000c10150a */
[----:B0-----:R-:W-:Y:S01]  /*40d30*/  IMAD R25, R28, 0x2, R24 ;  /* 0x000000021c197824 */ /* 0x001fe200078e0218 */
[----:B------:R-:W-:-:S04]  /*40d40*/  LEA R20, P6, R24, R0, 0x1 ;  /* 0x0000000018147211 */ /* 0x000fc800078c08ff */
[----:B------:R-:W-:Y:S02]  /*40d50*/  LEA.HI.X.SX32 R21, R24, R2, 0x1, P6 ;  /* 0x0000000218157211 */ /* 0x000fe400030f0eff */
[----:B-1----:R-:W-:Y:S02]  /*40d60*/  LEA R22, P6, R25, R0, 0x1 ;  /* 0x0000000019167211 */ /* 0x002fe400078c08ff */
[----:B------:R-:W-:Y:S02]  /*40d70*/  PRMT R27, R12, 0x7632, R27 ;  /* 0x000076320c1b7816 */ /* 0x000fe4000000001b */
[----:B--2---:R-:W-:Y:S02]  /*40d80*/  ISETP.LT.AND P3, PT, R10, c[0x0][0x17c], !P0 ;  /* 0x00005f000a007a0c */ /* 0x004fe40004761270 */
[----:B------:R-:W-:Y:S01]  /*40d90*/  PRMT R26, R29, 0x7632, R26 ;  /* 0x000076321d1a7816 */ /* 0x000fe2000000001a */
[----:B------:R-:W2:Y:S01]  /*40da0*/  LDL.LU R10, [R1+0xfa8] ;  /* 0x000fa800010a7983 */ /* 0x000ea20000300800 */
[----:B------:R-:W-:-:S03]  /*40db0*/  LEA.HI.X.SX32 R23, R25, R2, 0x1, P6 ;  /* 0x0000000219177211 */ /* 0x000fc600030f0eff */
[----:B------:R-:W5:Y:S04]  /*40dc0*/  LDL.LU R9, [R1+0xfac] ;  /* 0x000fac0001097983 */ /* 0x000f680000300800 */
[----:B------:R-:W-:Y:S04]  /*40dd0*/  @P2 STG.E.U16 [R20.64], R27 ;  /* 0x0000001b14002986 */ /* 0x000fe8000c10150a */
[----:B------:R0:W-:Y:S02]  /*40de0*/  @P4 STG.E.U16 [R22.64], R26 ;  /* 0x0000001a16004986 */ /* 0x0001e4000c10150a */
[----:B0-----:R-:W-:-:S02]  /*40df0*/  PRMT R26, R4, 0x7632, R26 ;  /* 0x00007632041a7816 */ /* 0x001fc4000000001a */
[----:B----4-:R-:W-:Y:S02]  /*40e00*/  ISETP.LT.AND P1, PT, R11, c[0x0][0x17c], !P0 ;  /* 0x00005f000b007a0c */ /* 0x010fe40004721270 */
[----:B---3--:R-:W-:Y:S02]  /*40e10*/  ISETP.LT.AND P5, PT, R7, c[0x0][0x17c], !P0 ;  /* 0x00005f0007007a0c */ /* 0x008fe400047a1270 */
[----:B------:R-:W3:Y:S04]  /*40e20*/  LDL.LU R7, [R1+0xfb0] ;  /* 0x000fb00001077983 */ /* 0x000ee80000300800 */
[----:B------:R-:W4:Y:S04]  /*40e30*/  LDL.LU R11, [R1+0x30] ;  /* 0x00003000010b7983 */ /* 0x000f280000300800 */
[----:B------:R-:W2:Y:S04]  /*40e40*/  LDL.LU R15, [R1+0x40] ;  /* 0x00004000010f7983 */ /* 0x000ea80000300800 */
[----:B------:R-:W2:Y:S04]  /*40e50*/  LDL.LU R14, [R1+0x60] ;  /* 0x00006000010e7983 */ /* 0x000ea80000300800 */
[----:B------:R-:W2:Y:S01]  /*40e60*/  LDL.LU R4, [R1+0xfb4] ;  /* 0x000fb40001047983 */ /* 0x000ea20000300800 */
[----:B------:R-:W-:-:S04]  /*40e70*/  IMAD R24, R28, 0x2, R25 ;  /* 0x000000021c187824 */ /* 0x000fc800078e0219 */
[----:B------:R-:W-:Y:S01]  /*40e80*/  IMAD R23, R28, 0x2, R24 ;  /* 0x000000021c177824 */ /* 0x000fe200078e0218 */
[----:B------:R-:W-:-:S04]  /*40e90*/  LEA R20, P6, R24, R0, 0x1 ;  /* 0x0000000018147211 */ /* 0x000fc800078c08ff */
[----:B------:R-:W-:Y:S02]  /*40ea0*/  LEA.HI.X.SX32 R21, R24, R2, 0x1, P6 ;  /* 0x0000000218157211 */ /* 0x000fe400030f0eff */
[C---:B------:R-:W-:Y:S01]  /*40eb0*/  LEA R22, P6, R23.reuse, R0, 0x1 ;  /* 0x0000000017167211 */ /* 0x040fe200078c08ff */
[----:B------:R-:W-:Y:S01]  /*40ec0*/  IMAD R25, R28, 0x2, R23 ;  /* 0x000000021c197824 */ /* 0x000fe200078e0217 */
[----:B------:R-:W-:Y:S02]  /*40ed0*/  PRMT R24, R8, 0x7632, R24 ;  /* 0x0000763208187816 */ /* 0x000fe40000000018 */
[----:B------:R-:W-:Y:S01]  /*40ee0*/  LEA.HI.X.SX32 R23, R23, R2, 0x1, P6 ;  /* 0x0000000217177211 */ /* 0x000fe200030f0eff */
[----:B------:R0:W-:Y:S04]  /*40ef0*/  @P3 STG.E.U16 [R20.64], R26 ;  /* 0x0000001a14003986 */ /* 0x0001e8000c10150a */
[----:B------:R1:W-:Y:S01]  /*40f00*/  @P1 STG.E.U16 [R22.64], R24 ;  /* 0x0000001816001986 */ /* 0x0003e2000c10150a */
[----:B-----5:R-:W-:-:S03]  /*40f10*/  ISETP.LT.AND P4, PT, R9, c[0x0][0x17c], !P0 ;  /* 0x00005f0009007a0c */ /* 0x020fc60004781270 */
[----:B------:R-:W5:Y:S04]  /*40f20*/  LDL.LU R9, [R1+0xfb8] ;  /* 0x000fb80001097983 */ /* 0x000f680000300800 */
[----:B------:R-:W5:Y:S01]  /*40f30*/  LDL.LU R13, [R1+0x50] ;  /* 0x00005000010d7983 */ /* 0x000f620000300800 */
[----:B---3--:R-:W-:-:S03]  /*40f40*/  ISETP.LT.AND P3, PT, R7, c[0x0][0x17c], !P0 ;  /* 0x00005f0007007a0c */ /* 0x008fc60004761270 */
[----:B------:R-:W3:Y:S04]  /*40f50*/  LDL.LU R7, [R1+0xfbc] ;  /* 0x000fbc0001077983 */ /* 0x000ee80000300800 */
[----:B------:R-:W3:Y:S04]  /*40f60*/  LDL.LU R12, [R1+0x70] ;  /* 0x00007000010c7983 */ /* 0x000ee80000300800 */
[----:B------:R-:W3:Y:S01]  /*40f70*/  LDL.LU R8, [R1+0x80] ;  /* 0x0000800001087983 */ /* 0x000ee20000300800 */
[----:B--2---:R-:W-:-:S03]  /*40f80*/  ISETP.LT.AND P1, PT, R4, c[0x0][0x17c], !P0 ;  /* 0x00005f0004007a0c */ /* 0x004fc60004721270 */
[----:B------:R-:W2:Y:S01]  /*40f90*/  LDL.LU R4, [R1+0xfc0] ;  /* 0x000fc00001047983 */ /* 0x000ea20000300800 */
[----:B------:R-:W-:-:S03]  /*40fa0*/  ISETP.LT.AND P2, PT, R10, c[0x0][0x17c], !P0 ;  /* 0x00005f000a007a0c */ /* 0x000fc60004741270 */
[----:B------:R-:W2:Y:S04]  /*40fb0*/  LDL.LU R29, [R1+0x90] ;  /* 0x00009000011d7983 */ /* 0x000ea80000300800 */
[----:B------:R-:W2:Y:S01]  /*40fc0*/  LDL.LU R10, [R1+0xfc4] ;  /* 0x000fc400010a7983 */ /* 0x000ea20000300800 */
[----:B0-----:R-:W-:Y:S01]  /*40fd0*/  LEA R20, P6, R25, R0, 0x1 ;  /* 0x0000000019147211 */ /* 0x001fe200078c08ff */
[----:B------:R-:W-:-:S03]  /*40fe0*/  IMAD R26, R28, 0x2, R25 ;  /* 0x000000021c1a7824 */ /* 0x000fc600078e0219 */
[----:B------:R-:W-:Y:S01]  /*40ff0*/  LEA.HI.X.SX32 R21, R25, R2, 0x1, P6 ;  /* 0x0000000219157211 */ /* 0x000fe200030f0eff */
[----:B-1----:R-:W-:Y:S01]  /*41000*/  IMAD R24, R28, 0x2, R26 ;  /* 0x000000021c187824 */ /* 0x002fe200078e021a */
[----:B------:R-:W-:-:S03]  /*41010*/  LEA R22, P6, R26, R0, 0x1 ;  /* 0x000000001a167211 */ /* 0x000fc600078c08ff */
[----:B----4-:R0:W-:Y:S01]  /*41020*/  @P5 STG.E.U16 [R20.64], R11 ;  /* 0x0000000b14005986 */ /* 0x0101e2000c10150a */
[----:B------:R-:W-:Y:S02]  /*41030*/  LEA.HI.X.SX32 R23, R26, R2, 0x1, P6 ;  /* 0x000000021a177211 */ /* 0x000fe400030f0eff */
[----:B0-----:R-:W-:-:S04]  /*41040*/  LEA R20, P6, R24, R0, 0x1 ;  /* 0x0000000018147211 */ /* 0x001fc800078c08ff */
[----:B------:R-:W-:Y:S01]  /*41050*/  LEA.HI.X.SX32 R21, R24, R2, 0x1, P6 ;  /* 0x0000000218157211 */ /* 0x000fe200030f0eff */
[----:B------:R0:W-:Y:S04]  /*41060*/  @P2 STG.E.U16 [R22.64], R15 ;  /* 0x0000000f16002986 */ /* 0x0001e8000c10150a */
[----:B------:R1:W-:Y:S01]  /*41070*/  @P4 STG.E.U16 [R20.64], R14 ;  /* 0x0000000e14004986 */ /* 0x0003e2000c10150a */
[----:B-----5:R-:W-:-:S03]  /*41080*/  ISETP.LT.AND P5, PT, R9, c[0x0][0x17c], !P0 ;  /* 0x00005f0009007a0c */ /* 0x020fc600047a1270 */
[----:B------:R-:W4:Y:S01]  /*41090*/  LDL.LU R9, [R1+0x20] ;  /* 0x0000200001097983 */ /* 0x000f220000300800 */
[----:B---3--:R-:W-:-:S03]  /*410a0*/  ISETP.LT.AND P2, PT, R7, c[0x0][0x17c], !P0 ;  /* 0x00005f0007007a0c */ /* 0x008fc60004741270 */
[----:B------:R-:W3:Y:S01]  /*410b0*/  LDL.LU R7, [R1+0xfcc] ;  /* 0x000fcc0001077983 */ /* 0x000ee20000300800 */
[----:B--2---:R-:W-:-:S03]  /*410c0*/  ISETP.LT.AND P4, PT, R4, c[0x0][0x17c], !P0 ;  /* 0x00005f0004007a0c */ /* 0x004fc60004781270 */
[----:B------:R-:W2:Y:S01]  /*410d0*/  LDL.LU R4, [R1+0xfd0] ;  /* 0x000fd00001047983 */ /* 0x000ea20000300800 */
[----:B------:R-:W-:-:S04]  /*410e0*/  IMAD R25, R28, 0x2, R24 ;  /* 0x000000021c197824 */ /* 0x000fc800078e0218 */
[----:B------:R-:W-:Y:S01]  /*410f0*/  IMAD R24, R28, 0x2, R25 ;  /* 0x000000021c187824 */ /* 0x000fe200078e0219 */
[----:B0-----:R-:W-:-:S04]  /*41100*/  LEA R22, P6, R25, R0, 0x1 ;  /* 0x0000000019167211 */ /* 0x001fc800078c08ff */
[----:B------:R-:W-:Y:S02]  /*41110*/  LEA.HI.X.SX32 R23, R25, R2, 0x1, P6 ;  /* 0x0000000219177211 */ /* 0x000fe400030f0eff */
[----:B-1----:R-:W-:-:S04]  /*41120*/  LEA R20, P6, R24, R0, 0x1 ;  /* 0x0000000018147211 */ /* 0x002fc800078c08ff */
[----:B------:R-:W-:Y:S01]  /*41130*/  LEA.HI.X.SX32 R21, R24, R2, 0x1, P6 ;  /* 0x0000000218157211 */ /* 0x000fe200030f0eff */
[----:B------:R-:W-:Y:S01]  /*41140*/  @P3 STG.E.U16 [R22.64], R13 ;  /* 0x0000000d16003986 */ /* 0x000fe2000c10150a */
[----:B------:R-:W-:-:S03]  /*41150*/  ISETP.LT.AND P3, PT, R10, c[0x0][0x17c], !P0 ;  /* 0x00005f000a007a0c */ /* 0x000fc60004761270 */
[----:B------:R-:W5:Y:S04]  /*41160*/  LDL.LU R10, [R1+0xfd4] ;  /* 0x000fd400010a7983 */ /* 0x000f680000300800 */
[----:B------:R0:W-:Y:S01]  /*41170*/  @P1 STG.E.U16 [R20.64], R12 ;  /* 0x0000000c14001986 */ /* 0x0001e2000c10150a */
[----:B------:R-:W-:-:S03]  /*41180*/  IMAD R25, R28, 0x2, R24 ;  /* 0x000000021c197824 */ /* 0x000fc600078e0218 */
[----:B0-----:R-:W4:Y:S02]  /*41190*/  LDL.LU R21, [R1+0xfc8] ;  /* 0x000fc80001157983 */ /* 0x001f240000300800 */
[----:B------:R-:W-:Y:S01]  /*411a0*/  LEA R22, P6, R25, R0, 0x1 ;  /* 0x0000000019167211 */ /* 0x000fe200078c08ff */
[----:B------:R-:W-:-:S03]  /*411b0*/  IMAD R26, R28, 0x2, R25 ;  /* 0x000000021c1a7824 */ /* 0x000fc600078e0219 */
[----:B------:R-:W-:Y:S02]  /*411c0*/  LEA.HI.X.SX32 R23, R25, R2, 0x1, P6 ;  /* 0x0000000219177211 */ /* 0x000fe400030f0eff */
[----:B------:R-:W-:-:S04]  /*411d0*/  LEA R24, P6, R26, R0, 0x1 ;  /* 0x000000001a187211 */ /* 0x000fc800078c08ff */
[----:B------:R-:W-:Y:S01]  /*411e0*/  LEA.HI.X.SX32 R25, R26, R2, 0x1, P6 ;  /* 0x000000021a197211 */ /* 0x000fe200030f0eff */
[----:B------:R0:W-:Y:S04]  /*411f0*/  @P5 STG.E.U16 [R22.64], R8 ;  /* 0x0000000816005986 */ /* 0x0001e8000c10150a */
[----:B------:R1:W-:Y:S01]  /*41200*/  @P2 STG.E.U16 [R24.64], R29 ;  /* 0x0000001d18002986 */ /* 0x0003e2000c10150a */
[----:B---3--:R-:W-:-:S03]  /*41210*/  ISETP.LT.AND P5, PT, R7, c[0x0][0x17c], !P0 ;  /* 0x00005f0007007a0c */ /* 0x008fc600047a1270 */
[----:B------:R-:W3:Y:S01]  /*41220*/  LDL.LU R7, [R1+0xfd8] ;  /* 0x000fd80001077983 */ /* 0x000ee20000300800 */
[----:B--2---:R-:W-:-:S03]  /*41230*/  ISETP.LT.AND P2, PT, R4, c[0x0][0x17c], !P0 ;  /* 0x00005f0004007a0c */ /* 0x004fc60004741270 */
[----:B------:R-:W2:Y:S01]  /*41240*/  LDL.LU R4, [R1+0xfdc] ;  /* 0x000fdc0001047983 */ /* 0x000ea20000300800 */
[----:B----4-:R-:W-:Y:S01]  /*41250*/  ISETP.LT.AND P1, PT, R21, c[0x0][0x17c], !P0 ;  /* 0x00005f0015007a0c */ /* 0x010fe20004721270 */
[----:B------:R-:W-:-:S04]  /*41260*/  IMAD R21, R28, 0x2, R26 ;  /* 0x000000021c157824 */ /* 0x000fc800078e021a */
[----:B0-----:R-:W-:Y:S01]  /*41270*/  IMAD R23, R28, 0x2, R21 ;  /* 0x000000021c177824 */ /* 0x001fe200078e0215 */
[----:B------:R-:W-:-:S03]  /*41280*/  LEA R20, P6, R21, R0, 0x1 ;  /* 0x0000000015147211 */ /* 0x000fc600078c08ff */
[----:B-1----:R-:W-:Y:S01]  /*41290*/  IMAD R25, R28, 0x2, R23 ;  /* 0x000000021c197824 */ /* 0x002fe200078e0217 */
[----:B------:R-:W-:Y:S02]  /*412a0*/  LEA.HI.X.SX32 R21, R21, R2, 0x1, P6 ;  /* 0x0000000215157211 */ /* 0x000fe400030f0eff */
[----:B------:R-:W-:-:S04]  /*412b0*/  LEA R22, P6, R23, R0, 0x1 ;  /* 0x0000000017167211 */ /* 0x000fc800078c08ff */
[----:B------:R-:W-:Y:S02]  /*412c0*/  LEA.HI.X.SX32 R23, R23, R2, 0x1, P6 ;  /* 0x0000000217177211 */ /* 0x000fe400030f0eff */
[----:B------:R-:W-:Y:S01]  /*412d0*/  LEA R24, P6, R25, R0, 0x1 ;  /* 0x0000000019187211 */ /* 0x000fe200078c08ff */
[----:B------:R0:W-:Y:S01]  /*412e0*/  @P4 STG.E.U16 [R20.64], R9 ;  /* 0x0000000914004986 */ /* 0x0001e2000c10150a */
[----:B------:R-:W-:Y:S02]  /*412f0*/  PRMT R26, R11, 0x7632, R26 ;  /* 0x000076320b1a7816 */ /* 0x000fe4000000001a */
[----:B-----5:R-:W-:Y:S01]  /*41300*/  ISETP.LT.AND P4, PT, R10, c[0x0][0x17c], !P0 ;  /* 0x00005f000a007a0c */ /* 0x020fe20004781270 */
[----:B------:R-:W4:Y:S01]  /*41310*/  LDL.LU R11, [R1+0xfe0] ;  /* 0x000fe000010b7983 */ /* 0x000f220000300800 */
[----:B0-----:R-:W-:Y:S01]  /*41320*/  IMAD R20, R28, 0x2, R25 ;  /* 0x000000021c147824 */ /* 0x001fe200078e0219 */
[----:B------:R-:W-:Y:S02]  /*41330*/  PRMT R21, R15, 0x7632, R21 ;  /* 0x000076320f157816 */ /* 0x000fe40000000015 */
[----:B------:R0:W-:Y:S01]  /*41340*/  @P3 STG.E.U16 [R22.64], R26 ;  /* 0x0000001a16003986 */ /* 0x0001e2000c10150a */
[----:B------:R-:W-:-:S03]  /*41350*/  LEA.HI.X.SX32 R25, R25, R2, 0x1, P6 ;  /* 0x0000000219197211 */ /* 0x000fc600030f0eff */
[----:B------:R-:W5:Y:S04]  /*41360*/  LDL.LU R10, [R1+0xfe4] ;  /* 0x000fe400010a7983 */ /* 0x000f680000300800 */
[----:B------:R1:W-:Y:S01]  /*41370*/  @P1 STG.E.U16 [R24.64], R21 ;  /* 0x0000001518001986 */ /* 0x0003e2000c10150a */
[----:B---3--:R-:W-:-:S03]  /*41380*/  ISETP.LT.AND P3, PT, R7, c[0x0][0x17c], !P0 ;  /* 0x00005f0007007a0c */ /* 0x008fc60004761270 */
[----:B------:R-:W3:Y:S01]  /*41390*/  LDL.LU R7, [R1+0xfe8] ;  /* 0x000fe80001077983 */ /* 0x000ee20000300800 */
[----:B--2---:R-:W-:-:S03]  /*413a0*/  ISETP.LT.AND P1, PT, R4, c[0x0][0x17c], !P0 ;  /* 0x00005f0004007a0c */ /* 0x004fc60004721270 */
[----:B------:R-:W2:Y:S01]  /*413b0*/  LDL.LU R4, [R1+0xfec] ;  /* 0x000fec0001047983 */ /* 0x000ea20000300800 */
[----:B0-----:R-:W-:Y:S01]  /*413c0*/  LEA R22, P6, R20, R0, 0x1 ;  /* 0x0000000014167211 */ /* 0x001fe200078c08ff */
[----:B-1----:R-:W-:Y:S01]  /*413d0*/  IMAD R21, R28, 0x2, R20 ;  /* 0x000000021c157824 */ /* 0x002fe200078e0214 */
[----:B------:R-:W-:Y:S02]  /*413e0*/  PRMT R25, R14, 0x7632, R25 ;  /* 0x000076320e197816 */ /* 0x000fe40000000019 */
[----:B------:R-:W-:Y:S01]  /*413f0*/  LEA.HI.X.SX32 R23, R20, R2, 0x1, P6 ;  /* 0x0000000214177211 */ /* 0x000fe200030f0eff */
        /* <DEDUP_REMOVED lines=12> */
[----:B0-----:R-:W-:Y:S01]  /*414c0*/  PRMT R25, R8, 0x7632, R25 ;  /* 0x0000763208197816 */ /* 0x001fe20000000019 */
[----:B-1----:R-:W-:Y:S01]  /*414d0*/  IMAD R22, R28, 0x2, R21 ;  /* 0x000000021c167824 */ /* 0x002fe200078e0215 */
[----:B------:R-:W-:-:S05]  /*414e0*/  LEA.HI.X.SX32 R21, R21, R2, 0x1, P6 ;  /* 0x0000000215157211 */ /* 0x000fca00030f0eff */
[----:B------:R0:W-:Y:S01]  /*414f0*/  @P3 STG.E.U16 [R20.64], R25 ;  /* 0x0000001914003986 */ /* 0x0001e2000c10150a */
[----:B----4-:R-:W-:-:S03]  /*41500*/  ISETP.LT.AND P5, PT, R11, c[0x0][0x17c], !P0 ;  /* 0x00005f000b007a0c */ /* 0x010fc600047a1270 */
[----:B------:R-:W4:Y:S04]  /*41510*/  LDL.LU R11, [R1+0x34] ;  /* 0x00003400010b7983 */ /* 0x000f280000300800 */
[----:B------:R-:W4:Y:S04]  /*41520*/  LDL.LU R15, [R1+0x44] ;  /* 0x00004400010f7983 */ /* 0x000f280000300800 */
[----:B------:R-:W4:Y:S01]  /*41530*/  LDL.LU R8, [R1+0xff4] ;  /* 0x000ff40001087983 */ /* 0x000f220000300800 */
[----:B--2---:R-:W-:-:S03]  /*41540*/  ISETP.LT.AND P3, PT, R4, c[0x0][0x17c], !P0 ;  /* 0x00005f0004007a0c */ /* 0x004fc60004761270 */
[----:B------:R-:W2:Y:S01]  /*41550*/  LDL.LU R4, [R1+0xff0] ;  /* 0x000ff00001047983 */ /* 0x000ea20000300800 */
[----:B------:R-:W-:Y:S01]  /*41560*/  IMAD R23, R28, 0x2, R22 ;  /* 0x000000021c177824 */ /* 0x000fe200078e0216 */
[C---:B------:R-:W-:Y:S02]  /*41570*/  LEA R24, P6, R22.reuse, R0, 0x1 ;  /* 0x0000000016187211 */ /* 0x040fe400078c08ff */
[----:B------:R-:W-:Y:S01]  /*41580*/  PRMT R26, R29, 0x7632, R26 ;  /* 0x000076321d1a7816 */ /* 0x000fe2000000001a */
[----:B------:R-:W2:Y:S01]  /*41590*/  LDL.LU R14, [R1+0x64] ;  /* 0x00006400010e7983 */ /* 0x000ea20000300800 */
[----:B0-----:R-:W-:Y:S01]  /*415a0*/  LEA.HI.X.SX32 R25, R22, R2, 0x1, P6 ;  /* 0x0000000216197211 */ /* 0x001fe200030f0eff */
[----:B------:R-:W-:Y:S01]  /*415b0*/  IMAD R21, R28, 0x2, R23 ;  /* 0x000000021c157824 */ /* 0x000fe200078e0217 */
[----:B------:R-:W-:Y:S01]  /*415c0*/  LEA R22, P6, R23, R0, 0x1 ;  /* 0x0000000017167211 */ /* 0x000fe200078c08ff */
[----:B------:R-:W2:Y:S01]  /*415d0*/  LDL.LU R13, [R1+0x54] ;  /* 0x00005400010d7983 */ /* 0x000ea20000300800 */
[----:B------:R-:W-:-:S02]  /*415e0*/  PRMT R20, R9, 0x7632, R20 ;  /* 0x0000763209147816 */ /* 0x000fc40000000014 */
[----:B------:R-:W-:Y:S01]  /*415f0*/  LEA.HI.X.SX32 R23, R23, R2, 0x1, P6 ;  /* 0x0000000217177211 */ /* 0x000fe200030f0eff */
[----:B------:R0:W-:Y:S01]  /*41600*/  @P1 STG.E.U16 [R24.64], R26 ;  /* 0x0000001a18001986 */ /* 0x0001e2000c10150a */
[----:B---3--:R-:W-:-:S03]  /*41610*/  ISETP.LT.AND P4, PT, R7, c[0x0][0x17c], !P0 ;  /* 0x00005f0007007a0c */ /* 0x008fc60004781270 */
[----:B------:R-:W3:Y:S01]  /*41620*/  LDL.LU R7, [R1+0xff8] ;  /* 0x000ff80001077983 */ /* 0x000ee20000300800 */
[----:B-----5:R-:W-:-:S03]  /*41630*/  ISETP.LT.AND P2, PT, R10, c[0x0][0x17c], !P0 ;  /* 0x00005f000a007a0c */ /* 0x020fc60004741270 */
[----:B------:R-:W5:Y:S01]  /*41640*/  LDL.LU R12, [R1+0x74] ;  /* 0x00007400010c7983 */ /* 0x000f620000300800 */
[----:B0-----:R-:W-:Y:S01]  /*41650*/  IMAD R26, R28, 0x2, R21 ;  /* 0x000000021c1a7824 */ /* 0x001fe200078e0215 */
[C---:B------:R-:W-:Y:S02]  /*41660*/  LEA R24, P1, R21.reuse, R0, 0x1 ;  /* 0x0000000015187211 */ /* 0x040fe400078208ff */
[----:B------:R0:W-:Y:S02]  /*41670*/  @P5 STG.E.U16 [R22.64], R20 ;  /* 0x0000001416005986 */ /* 0x0001e4000c10150a */
[----:B------:R-:W-:Y:S02]  /*41680*/  LEA.HI.X.SX32 R25, R21, R2, 0x1, P1 ;  /* 0x0000000215197211 */ /* 0x000fe400008f0eff */
[----:B------:R-:W3:Y:S04]  /*41690*/  LDL.LU R29, [R1+0x84] ;  /* 0x00008400011d7983 */ /* 0x000ee80000300800 */
[----:B------:R-:W3:Y:S01]  /*416a0*/  LDL.LU R10, [R1+0x1004] ;  /* 0x00100400010a7983 */ /* 0x000ee20000300800 */
[----:B0-----:R-:W-:Y:S01]  /*416b0*/  LEA R20, P6, R26, R0, 0x1 ;  /* 0x000000001a147211 */ /* 0x001fe200078c08ff */
[----:B------:R-:W-:-:S03]  /*416c0*/  IMAD R22, R28, 0x2, R26 ;  /* 0x000000021c167824 */ /* 0x000fc600078e021a */
[----:B------:R-:W-:Y:S02]  /*416d0*/  LEA.HI.X.SX32 R21, R26, R2, 0x1, P6 ;  /* 0x000000021a157211 */ /* 0x000fe400030f0eff */
[----:B----4-:R-:W-:Y:S02]  /*416e0*/  ISETP.LT.AND P5, PT, R8, c[0x0][0x17c], !P0 ;  /* 0x00005f0008007a0c */ /* 0x010fe400047a1270 */
[----:B--2---:R-:W-:Y:S02]  /*416f0*/  ISETP.LT.AND P1, PT, R4, c[0x0][0x17c], !P0 ;  /* 0x00005f0004007a0c */ /* 0x004fe40004721270 */
[----:B------:R-:W2:Y:S04]  /*41700*/  LDL.LU R4, [R1+0x1000] ;  /* 0x0010000001047983 */ /* 0x000ea80000300800 */
[----:B------:R-:W4:Y:S04]  /*41710*/  LDL.LU R9, [R1+0x94] ;  /* 0x0000940001097983 */ /* 0x000f280000300800 */
[----:B------:R-:W4:Y:S04]  /*41720*/  LDL.LU R8, [R1+0x24] ;  /* 0x0000240001087983 */ /* 0x000f280000300800 */
[----:B------:R-:W4:Y:S01]  /*41730*/  LDL.LU R26, [R1+0xffc] ;  /* 0x000ffc00011a7983 */ /* 0x000f220000300800 */
[----:B------:R-:W-:-:S03]  /*41740*/  IMAD R23, R28, 0x2, R22 ;  /* 0x000000021c177824 */ /* 0x000fc600078e0216 */
[----:B------:R0:W-:Y:S04]  /*41750*/  @P2 STG.E.U16 [R24.64], R11 ;  /* 0x0000000b18002986 */ /* 0x0001e8000c10150a */
[----:B------:R1:W-:Y:S01]  /*41760*/  @P4 STG.E.U16 [R20.64], R15 ;  /* 0x0000000f14004986 */ /* 0x0003e2000c10150a */
[----:B0-----:R-:W-:-:S04]  /*41770*/  LEA R24, P2, R22, R0, 0x1 ;  /* 0x0000000016187211 */ /* 0x001fc800078408ff */
[----:B------:R-:W-:Y:S01]  /*41780*/  LEA.HI.X.SX32 R25, R22, R2, 0x1, P2 ;  /* 0x0000000216197211 */ /* 0x000fe200010f0eff */
[----:B------:R-:W-:Y:S01]  /*41790*/  IMAD R22, R28, 0x2, R23 ;  /* 0x000000021c167824 */ /* 0x000fe200078e0217 */
[----:B-1----:R-:W-:-:S03]  /*417a0*/  LEA R20, P6, R23, R0, 0x1 ;  /* 0x0000000017147211 */ /* 0x002fc600078c08ff */
[----:B------:R0:W-:Y:S01]  /*417b0*/  @P3 STG.E.U16 [R24.64], R14 ;  /* 0x0000000e18003986 */ /* 0x0001e2000c10150a */
[----:B------:R-:W-:Y:S02]  /*417c0*/  LEA.HI.X.SX32 R21, R23, R2, 0x1, P6 ;  /* 0x0000000217157211 */ /* 0x000fe400030f0eff */
[----:B---3--:R-:W-:Y:S02]  /*417d0*/  ISETP.LT.AND P4, PT, R7, c[0x0][0x17c], !P0 ;  /* 0x00005f0007007a0c */ /* 0x008fe40004781270 */
[----:B------:R-:W3:Y:S01]  /*417e0*/  LDL.LU R7, [R1+0x100c] ;  /* 0x00100c0001077983 */ /* 0x000ee20000300800 */
[----:B0-----:R-:W-:-:S03]  /*417f0*/  LEA R24, P3, R22, R0, 0x1 ;  /* 0x0000000016187211 */ /* 0x001fc600078608ff */
[----:B------:R0:W-:Y:S01]  /*41800*/  @P5 STG.E.U16 [R20.64], R13 ;  /* 0x0000000d14005986 */ /* 0x0001e2000c10150a */
[----:B------:R-:W-:Y:S02]  /*41810*/  LEA.HI.X.SX32 R25, R22, R2, 0x1, P3 ;  /* 0x0000000216197211 */ /* 0x000fe400018f0eff */
[----:B------:R-:W-:Y:S02]  /*41820*/  ISETP.LT.AND P3, PT, R10, c[0x0][0x17c], !P0 ;  /* 0x00005f000a007a0c */ /* 0x000fe40004761270 */
[----:B--2---:R-:W-:Y:S02]  /*41830*/  ISETP.LT.AND P5, PT, R4, c[0x0][0x17c], !P0 ;  /* 0x00005f0004007a0c */ /* 0x004fe400047a1270 */
[----:B----4-:R-:W-:Y:S02]  /*41840*/  ISETP.LT.AND P2, PT, R26, c[0x0][0x17c], !P0 ;  /* 0x00005f001a007a0c */ /* 0x010fe40004741270 */
[----:B------:R-:W2:Y:S04]  /*41850*/  LDL.LU R26, [R1+0x1008] ;  /* 0x00100800011a7983 */ /* 0x000ea80000300800 */
[----:B------:R-:W4:Y:S04]  /*41860*/  LDL.LU R10, [R1+0x1010] ;  /* 0x00101000010a7983 */ /* 0x000f280000300800 */
[----:B------:R-:W2:Y:S01]  /*41870*/  LDL.LU R4, [R1+0x1014] ;  /* 0x0010140001047983 */ /* 0x000ea20000300800 */
[----:B------:R-:W-:-:S04]  /*41880*/  IMAD R23, R28, 0x2, R22 ;  /* 0x000000021c177824 */ /* 0x000fc800078e0216 */
[C---:B------:R-:W-:Y:S01]  /*41890*/  IMAD R22, R28.reuse, 0x2, R23 ;  /* 0x000000021c167824 */ /* 0x040fe200078e0217 */
[C---:B0-----:R-:W-:Y:S01]  /*418a0*/  LEA R20, P6, R23.reuse, R0, 0x1 ;  /* 0x0000000017147211 */ /* 0x041fe200078c08ff */
[----:B-----5:R0:W-:Y:S03]  /*418b0*/  @P1 STG.E.U16 [R24.64], R12 ;  /* 0x0000000c18001986 */ /* 0x0201e6000c10150a */
[----:B------:R-:W-:Y:S01]  /*418c0*/  LEA.HI.X.SX32 R21, R23, R2, 0x1, P6 ;  /* 0x0000000217157211 */ /* 0x000fe200030f0eff */
[----:B------:R-:W-:-:S04]  /*418d0*/  IMAD R23, R28, 0x2, R22 ;  /* 0x000000021c177824 */ /* 0x000fc800078e0216 */
[----:B------:R1:W-:Y:S01]  /*418e0*/  @P2 STG.E.U16 [R20.64], R29 ;  /* 0x0000001d14002986 */ /* 0x0003e2000c10150a */
[----:B0-----:R-:W-:-:S04]  /*418f0*/  LEA R24, P1, R22, R0, 0x1 ;  /* 0x0000000016187211 */ /* 0x001fc800078208ff */
[----:B------:R-:W-:Y:S02]  /*41900*/  LEA.HI.X.SX32 R25, R22, R2, 0x1, P1 ;  /* 0x0000000216197211 */ /* 0x000fe400008f0eff */
[----:B-1----:R-:W-:-:S03]  /*41910*/  LEA R20, P6, R23, R0, 0x1 ;  /* 0x0000000017147211 */ /* 0x002fc600078c08ff */
[----:B------:R0:W-:Y:S01]  /*41920*/  @P4 STG.E.U16 [R24.64], R9 ;  /* 0x0000000918004986 */ /* 0x0001e2000c10150a */
[----:B---3--:R-:W-:Y:S02]  /*41930*/  ISETP.LT.AND P1, PT, R7, c[0x0][0x17c], !P0 ;  /* 0x00005f0007007a0c */ /* 0x008fe40004721270 */
[----:B------:R-:W-:Y:S01]  /*41940*/  LEA.HI.X.SX32 R21, R23, R2, 0x1, P6 ;  /* 0x0000000217157211 */ /* 0x000fe200030f0eff */
[----:B------:R-:W3:Y:S04]  /*41950*/  LDL.LU R7, [R1+0x1018] ;  /* 0x0010180001077983 */ /* 0x000ee80000300800 */
[----:B------:R1:W-:Y:S01]  /*41960*/  @P3 STG.E.U16 [R20.64], R8 ;  /* 0x0000000814003986 */ /* 0x0003e2000c10150a */
[----:B----4-:R-:W-:-:S03]  /*41970*/  ISETP.LT.AND P4, PT, R10, c[0x0][0x17c], !P0 ;  /* 0x00005f000a007a0c */ /* 0x010fc60004781270 */
[----:B------:R-:W4:Y:S01]  /*41980*/  LDL.LU R10, [R1+0x101c] ;  /* 0x00101c00010a7983 */ /* 0x000f220000300800 */
[----:B--2---:R-:W-:-:S03]  /*41990*/  ISETP.LT.AND P3, PT, R4, c[0x0][0x17c], !P0 ;  /* 0x00005f0004007a0c */ /* 0x004fc60004761270 */
[----:B------:R-:W2:Y:S01]  /*419a0*/  LDL.LU R4, [R1+0x1020] ;  /* 0x0010200001047983 */ /* 0x000ea20000300800 */
[----:B------:R-:W-:Y:S01]  /*419b0*/  ISETP.LT.AND P2, PT, R26, c[0x0][0x17c], !P0 ;  /* 0x00005f001a007a0c */ /* 0x000fe20004741270 */
[----:B------:R-:W-:Y:S01]  /*419c0*/  IMAD R26, R28, 0x2, R23 ;  /* 0x000000021c1a7824 */ /* 0x000fe200078e0217 */
[----:B0-----:R-:W-:-:S03]  /*419d0*/  PRMT R25, R11, 0x7632, R25 ;  /* 0x000076320b197816 */ /* 0x001fc60000000019 */
[----:B-1----:R-:W-:Y:S01]  /*419e0*/  IMAD R21, R28, 0x2, R26 ;  /* 0x000000021c157824 */ /* 0x002fe200078e021a */
[----:B------:R-:W-:-:S04]  /*419f0*/  LEA R22, P6, R26, R0, 0x1 ;  /* 0x000000001a167211 */ /* 0x000fc800078c08ff */
[----:B------:R-:W-:Y:S01]  /*41a00*/  LEA.HI.X.SX32 R23, R26, R2, 0x1, P6 ;  /* 0x000000021a177211 */ /* 0x000fe200030f0eff */
[----:B------:R-:W-:Y:S01]  /*41a10*/  IMAD R20, R28, 0x2, R21 ;  /* 0x000000021c147824 */ /* 0x000fe200078e0215 */
[----:B------:R-:W-:-:S03]  /*41a20*/  LEA R24, P6, R21, R0, 0x1 ;  /* 0x0000000015187211 */ /* 0x000fc600078c08ff */
[----:B------:R0:W-:Y:S01]  /*41a30*/  @P5 STG.E.U16 [R22.64], R25 ;  /* 0x0000001916005986 */ /* 0x0001e2000c10150a */
[----:B------:R-:W-:Y:S02]  /*41a40*/  PRMT R27, R15, 0x7632, R27 ;  /* 0x000076320f1b7816 */ /* 0x000fe4000000001b */
[----:B0-----:R-:W-:Y:S02]  /*41a50*/  LEA.HI.X.SX32 R25, R21, R2, 0x1, P6 ;  /* 0x0000000215197211 */ /* 0x001fe400030f0eff */
[----:B------:R-:W-:Y:S02]  /*41a60*/  LEA R22, P6, R20, R0, 0x1 ;  /* 0x0000000014167211 */ /* 0x000fe400078c08ff */
[----:B------:R-:W-:Y:S02]  /*41a70*/  PRMT R21, R14, 0x7632, R21 ;  /* 0x000076320e157816 */ /* 0x000fe40000000015 */
[----:B------:R-:W-:Y:S01]  /*41a80*/  LEA.HI.X.SX32 R23, R20, R2, 0x1, P6 ;  /* 0x0000000214177211 */ /* 0x000fe200030f0eff */
[----:B------:R0:W-:Y:S01]  /*41a90*/  @P1 STG.E.U16 [R24.64], R27 ;  /* 0x0000001b18001986 */ /* 0x0001e2000c10150a */
[----:B---3--:R-:W-:-:S03]  /*41aa0*/  ISETP.LT.AND P5, PT, R7, c[0x0][0x17c], !P0 ;  /* 0x00005f0007007a0c */ /* 0x008fc600047a1270 */
[----:B------:R-:W3:Y:S04]  /*41ab0*/  LDL.LU R7, [R1+0x1024] ;  /* 0x0010240001077983 */ /* 0x000ee80000300800 */
[----:B------:R1:W-:Y:S01]  /*41ac0*/  @P2 STG.E.U16 [R22.64], R21 ;  /* 0x0000001516002986 */ /* 0x0003e2000c10150a */
[----:B----4-:R-:W-:-:S03]  /*41ad0*/  ISETP.LT.AND P1, PT, R10, c[0x0][0x17c], !P0 ;  /* 0x00005f000a007a0c */ /* 0x010fc60004721270 */
[----:B------:R-:W4:Y:S01]  /*41ae0*/  LDL.LU R10, [R1+0x1028] ;  /* 0x00102800010a7983 */ /* 0x000f220000300800 */
[----:B--2---:R-:W-:-:S03]  /*41af0*/  ISETP.LT.AND P2, PT, R4, c[0x0][0x17c], !P0 ;  /* 0x00005f0004007a0c */ /* 0x004fc60004741270 */
[----:B------:R-:W2:Y:S01]  /*41b00*/  LDL.LU R4, [R1+0x102c] ;  /* 0x00102c0001047983 */ /* 0x000ea20000300800 */
        /* <DEDUP_REMOVED lines=8> */
[----:B------:R-:W-:-:S03]  /*41b90*/  PRMT R26, R12, 0x7632, R26 ;  /* 0x000076320c1a7816 */ /* 0x000fc6000000001a */
[----:B------:R-:W5:Y:S01]  /*41ba0*/  LDL.LU R12, [R1+0x1030] ;  /* 0x00103000010c7983 */ /* 0x000f620000300800 */
[----:B0-----:R-:W-:Y:S01]  /*41bb0*/  LEA.HI.X.SX32 R25, R22, R2, 0x1, P6 ;  /* 0x0000000216197211 */ /* 0x001fe200030f0eff */
[----:B------:R-:W-:Y:S01]  /*41bc0*/  IMAD R21, R28, 0x2, R23 ;  /* 0x000000021c157824 */ /* 0x000fe200078e0217 */
[----:B------:R-:W-:Y:S02]  /*41bd0*/  LEA R22, P6, R23, R0, 0x1 ;  /* 0x0000000017167211 */ /* 0x000fe400078c08ff */
[----:B------:R-:W-:Y:S01]  /*41be0*/  PRMT R20, R29, 0x7632, R20 ;  /* 0x000076321d147816 */ /* 0x000fe20000000014 */
[----:B------:R0:W-:Y:S01]  /*41bf0*/  @P3 STG.E.U16 [R24.64], R26 ;  /* 0x0000001a18003986 */ /* 0x0001e2000c10150a */
[----:B------:R-:W-:-:S05]  /*41c00*/  LEA.HI.X.SX32 R23, R23, R2, 0x1, P6 ;  /* 0x0000000217177211 */ /* 0x000fca00030f0eff */
[----:B------:R1:W-:Y:S01]  /*41c10*/  @P5 STG.E.U16 [R22.64], R20 ;  /* 0x0000001416005986 */ /* 0x0003e2000c10150a */
[----:B0-----:R-:W-:Y:S02]  /*41c20*/  LEA R24, P6, R21, R0, 0x1 ;  /* 0x0000000015187211 */ /* 0x001fe400078c08ff */
[----:B---3--:R-:W-:Y:S02]  /*41c30*/  ISETP.LT.AND P4, PT, R7, c[0x0][0x17c], !P0 ;  /* 0x00005f0007007a0c */ /* 0x008fe40004781270 */
[----:B------:R-:W-:Y:S01]  /*41c40*/  LEA.HI.X.SX32 R25, R21, R2, 0x1, P6 ;  /* 0x0000000215197211 */ /* 0x000fe200030f0eff */
[----:B------:R-:W3:Y:S01]  /*41c50*/  LDL.LU R7, [R1+0x38] ;  /* 0x0000380001077983 */ /* 0x000ee20000300800 */
[--C-:B-1----:R-:W-:Y:S01]  /*41c60*/  IMAD R22, R28, 0x2, R21.reuse ;  /* 0x000000021c167824 */ /* 0x102fe200078e0215 */
[----:B------:R-:W-:Y:S02]  /*41c70*/  PRMT R21, R9, 0x7632, R21 ;  /* 0x0000763209157816 */ /* 0x000fe40000000015 */
[----:B------:R-:W3:Y:S04]  /*41c80*/  LDL.LU R11, [R1+0x48] ;  /* 0x00004800010b7983 */ /* 0x000ee80000300800 */
[----:B------:R0:W-:Y:S02]  /*41c90*/  @P1 STG.E.U16 [R24.64], R21 ;  /* 0x0000001518001986 */ /* 0x0001e4000c10150a */
[----:B0-----:R-:W-:-:S02]  /*41ca0*/  PRMT R25, R8, 0x7632, R25 ;  /* 0x0000763208197816 */ /* 0x001fc40000000019 */
[----:B----4-:R-:W-:Y:S02]  /*41cb0*/  ISETP.LT.AND P3, PT, R10, c[0x0][0x17c], !P0 ;  /* 0x00005f000a007a0c */ /* 0x010fe40004761270 */
[----:B------:R-:W4:Y:S01]  /*41cc0*/  LDL.LU R10, [R1+0x68] ;  /* 0x00006800010a7983 */ /* 0x000f220000300800 */
[----:B--2---:R-:W-:-:S03]  /*41cd0*/  ISETP.LT.AND P5, PT, R4, c[0x0][0x17c], !P0 ;  /* 0x00005f0004007a0c */ /* 0x004fc600047a1270 */
[----:B------:R-:W2:Y:S04]  /*41ce0*/  LDL.LU R9, [R1+0x1034] ;  /* 0x0010340001097983 */ /* 0x000ea80000300800 */
[----:B------:R-:W2:Y:S04]  /*41cf0*/  LDL.LU R4, [R1+0x58] ;  /* 0x0000580001047983 */ /* 0x000ea80000300800 */
[----:B------:R-:W2:Y:S01]  /*41d00*/  LDL.LU R8, [R1+0x1038] ;  /* 0x0010380001087983 */ /* 0x000ea20000300800 */
[----:B------:R-:W-:Y:S01]  /*41d10*/  LEA R20, P6, R22, R0, 0x1 ;  /* 0x0000000016147211 */ /* 0x000fe200078c08ff */
[----:B------:R-:W-:-:S02]  /*41d20*/  IMAD R23, R28, 0x2, R22 ;  /* 0x000000021c177824 */ /* 0x000fc400078e0216 */
[----:B------:R-:W4:Y:S01]  /*41d30*/  LDL.LU R15, [R1+0x103c] ;  /* 0x00103c00010f7983 */ /* 0x000f220000300800 */
[----:B------:R-:W-:Y:S02]  /*41d40*/  LEA.HI.X.SX32 R21, R22, R2, 0x1, P6 ;  /* 0x0000000216157211 */ /* 0x000fe400030f0eff */
[C---:B------:R-:W-:Y:S01]  /*41d50*/  LEA R22, P6, R23.reuse, R0, 0x1 ;  /* 0x0000000017167211 */ /* 0x040fe200078c08ff */
[----:B------:R-:W-:Y:S01]  /*41d60*/  IMAD R24, R28, 0x2, R23 ;  /* 0x000000021c187824 */ /* 0x000fe200078e0217 */
[----:B-----5:R-:W-:Y:S01]  /*41d70*/  ISETP.LT.AND P1, PT, R12, c[0x0][0x17c], !P0 ;  /* 0x00005f000c007a0c */ /* 0x020fe20004721270 */
[----:B------:R-:W5:Y:S01]  /*41d80*/  LDL.LU R29, [R1+0x78] ;  /* 0x00007800011d7983 */ /* 0x000f620000300800 */
[----:B------:R-:W-:-:S03]  /*41d90*/  LEA.HI.X.SX32 R23, R23, R2, 0x1, P6 ;  /* 0x0000000217177211 */ /* 0x000fc600030f0eff */
[----:B------:R-:W4:Y:S04]  /*41da0*/  LDL.LU R12, [R1+0x88] ;  /* 0x00008800010c7983 */ /* 0x000f280000300800 */
[----:B------:R0:W-:Y:S04]  /*41db0*/  @P2 STG.E.U16 [R20.64], R25 ;  /* 0x0000001914002986 */ /* 0x0001e8000c10150a */
[----:B------:R-:W5:Y:S04]  /*41dc0*/  LDL.LU R13, [R1+0x1040] ;  /* 0x00104000010d7983 */ /* 0x000f680000300800 */
[----:B------:R-:W5:Y:S04]  /*41dd0*/  LDL.LU R14, [R1+0x98] ;  /* 0x00009800010e7983 */ /* 0x000f680000300800 */
[----:B---3--:R1:W-:Y:S01]  /*41de0*/  @P4 STG.E.U16 [R22.64], R7 ;  /* 0x0000000716004986 */ /* 0x0083e2000c10150a */
[----:B--2---:R-:W-:-:S03]  /*41df0*/  ISETP.LT.AND P4, PT, R8, c[0x0][0x17c], !P0 ;  /* 0x00005f0008007a0c */ /* 0x004fc60004781270 */
[----:B------:R-:W2:Y:S01]  /*41e00*/  LDL.LU R8, [R1+0x1044] ;  /* 0x0010440001087983 */ /* 0x000ea20000300800 */
[----:B0-----:R-:W-:Y:S01]  /*41e10*/  LEA R20, P6, R24, R0, 0x1 ;  /* 0x0000000018147211 */ /* 0x001fe200078c08ff */
[----:B------:R-:W-:-:S03]  /*41e20*/  IMAD R25, R28, 0x2, R24 ;  /* 0x000000021c197824 */ /* 0x000fc600078e0218 */
[----:B------:R-:W-:Y:S01]  /*41e30*/  LEA.HI.X.SX32 R21, R24, R2, 0x1, P6 ;  /* 0x0000000218157211 */ /* 0x000fe200030f0eff */
[----:B------:R-:W-:Y:S01]  /*41e40*/  IMAD R24, R28, 0x2, R25 ;  /* 0x000000021c187824 */ /* 0x000fe200078e0219 */
[----:B-1----:R-:W-:-:S03]  /*41e50*/  LEA R22, P6, R25, R0, 0x1 ;  /* 0x0000000019167211 */ /* 0x002fc600078c08ff */
[----:B------:R0:W-:Y:S01]  /*41e60*/  @P3 STG.E.U16 [R20.64], R11 ;  /* 0x0000000b14003986 */ /* 0x0001e2000c10150a */
[----:B------:R-:W-:Y:S01]  /*41e70*/  LEA.HI.X.SX32 R23, R25, R2, 0x1, P6 ;  /* 0x0000000219177211 */ /* 0x000fe200030f0eff */
[----:B------:R-:W-:-:S04]  /*41e80*/  IMAD R25, R28, 0x2, R24 ;  /* 0x000000021c197824 */ /* 0x000fc800078e0218 */
[----:B----4-:R1:W-:Y:S01]  /*41e90*/  @P5 STG.E.U16 [R22.64], R10 ;  /* 0x0000000a16005986 */ /* 0x0103e2000c10150a */
[----:B0-----:R-:W-:-:S04]  /*41ea0*/  LEA R20, P6, R24, R0, 0x1 ;  /* 0x0000000018147211 */ /* 0x001fc800078c08ff */
[----:B------:R-:W-:Y:S01]  /*41eb0*/  LEA.HI.X.SX32 R21, R24, R2, 0x1, P6 ;  /* 0x0000000218157211 */ /* 0x000fe200030f0eff */
[C---:B------:R-:W-:Y:S01]  /*41ec0*/  IMAD R24, R28.reuse, 0x2, R25 ;  /* 0x000000021c187824 */ /* 0x040fe200078e0219 */
[----:B-1----:R-:W-:Y:S02]  /*41ed0*/  LEA R22, P6, R25, R0, 0x1 ;  /* 0x0000000019167211 */ /* 0x002fe400078c08ff */
[----:B------:R-:W-:Y:S01]  /*41ee0*/  ISETP.LT.AND P2, PT, R9, c[0x0][0x17c], !P0 ;  /* 0x00005f0009007a0c */ /* 0x000fe20004741270 */
[----:B------:R0:W-:Y:S01]  /*41ef0*/  @P1 STG.E.U16 [R20.64], R4 ;  /* 0x0000000414001986 */ /* 0x0001e2000c10150a */
[----:B------:R-:W-:Y:S02]  /*41f00*/  LEA.HI.X.SX32 R23, R25, R2, 0x1, P6 ;  /* 0x0000000219177211 */ /* 0x000fe400030f0eff */
[----:B-----5:R-:W-:Y:S01]  /*41f10*/  ISETP.LT.AND P5, PT, R13, c[0x0][0x17c], !P0 ;  /* 0x00005f000d007a0c */ /* 0x020fe200047a1270 */
[----:B------:R-:W3:Y:S01]  /*41f20*/  LDL.LU R9, [R1+0x28] ;  /* 0x0000280001097983 */ /* 0x000ee20000300800 */
[----:B------:R-:W-:Y:S01]  /*41f30*/  ISETP.LT.AND P3, PT, R15, c[0x0][0x17c], !P0 ;  /* 0x00005f000f007a0c */ /* 0x000fe20004761270 */
[----:B------:R-:W-:-:S02]  /*41f40*/  IMAD R25, R28, 0x2, R24 ;  /* 0x000000021c197824 */ /* 0x000fc400078e0218 */
[----:B------:R-:W4:Y:S01]  /*41f50*/  LDL.LU R13, [R1+0x104c] ;  /* 0x00104c00010d7983 */ /* 0x000f220000300800 */
[----:B0-----:R-:W-:-:S03]  /*41f60*/  LEA R20, P6, R24, R0, 0x1 ;  /* 0x0000000018147211 */ /* 0x001fc600078c08ff */
[----:B------:R-:W5:Y:S01]  /*41f70*/  LDL.LU R15, [R1+0x1050] ;  /* 0x00105000010f7983 */ /* 0x000f620000300800 */
[----:B------:R-:W-:Y:S02]  /*41f80*/  LEA.HI.X.SX32 R21, R24, R2, 0x1, P6 ;  /* 0x0000000218157211 */ /* 0x000fe400030f0eff */
[----:B--2---:R-:W-:Y:S02]  /*41f90*/  ISETP.LT.AND P1, PT, R8, c[0x0][0x17c], !P0 ;  /* 0x00005f0008007a0c */ /* 0x004fe40004721270 */
[----:B------:R-:W2:Y:S04]  /*41fa0*/  LDL.LU R8, [R1+0x1054] ;  /* 0x0010540001087983 */ /* 0x000ea80000300800 */
[----:B------:R-:W2:Y:S04]  /*41fb0*/  LDL.LU R24, [R1+0x1048] ;  /* 0x0010480001187983 */ /* 0x000ea80000300800 */
[----:B------:R0:W-:Y:S04]  /*41fc0*/  @P2 STG.E.U16 [R22.64], R29 ;  /* 0x0000001d16002986 */ /* 0x0001e8000c10150a */
[----:B------:R1:W-:Y:S01]  /*41fd0*/  @P4 STG.E.U16 [R20.64], R12 ;  /* 0x0000000c14004986 */ /* 0x0003e2000c10150a */
[----:B0-----:R-:W-:-:S04]  /*41fe0*/  LEA R22, P6, R25, R0, 0x1 ;  /* 0x0000000019167211 */ /* 0x001fc800078c08ff */
[----:B------:R-:W-:-:S05]  /*41ff0*/  LEA.HI.X.SX32 R23, R25, R2, 0x1, P6 ;  /* 0x0000000219177211 */ /* 0x000fca00030f0eff */
[----:B------:R0:W-:Y:S01]  /*42000*/  @P3 STG.E.U16 [R22.64], R14 ;  /* 0x0000000e16003986 */ /* 0x0001e2000c10150a */
[----:B----4-:R-:W-:-:S03]  /*42010*/  ISETP.LT.AND P4, PT, R13, c[0x0][0x17c], !P0 ;  /* 0x00005f000d007a0c */ /* 0x010fc60004781270 */
[----:B------:R-:W4:Y:S01]  /*42020*/  LDL.LU R13, [R1+0x1058] ;  /* 0x00105800010d7983 */ /* 0x000f220000300800 */
[----:B-----5:R-:W-:-:S03]  /*42030*/  ISETP.LT.AND P3, PT, R15, c[0x0][0x17c], !P0 ;  /* 0x00005f000f007a0c */ /* 0x020fc60004761270 */
[----:B------:R-:W5:Y:S01]  /*42040*/  LDL.LU R15, [R1+0x105c] ;  /* 0x00105c00010f7983 */ /* 0x000f620000300800 */
[----:B--2---:R-:W-:Y:S01]  /*42050*/  ISETP.LT.AND P2, PT, R24, c[0x0][0x17c], !P0 ;  /* 0x00005f0018007a0c */ /* 0x004fe20004741270 */
[----:B------:R-:W-:-:S05]  /*42060*/  IMAD R24, R28, 0x2, R25 ;  /* 0x000000021c187824 */ /* 0x000fca00078e0219 */
[----:B-1----:R-:W-:-:S04]  /*42070*/  LEA R20, P6, R24, R0, 0x1 ;  /* 0x0000000018147211 */ /* 0x002fc800078c08ff */
[----:B------:R-:W-:-:S05]  /*42080*/  LEA.HI.X.SX32 R21, R24, R2, 0x1, P6 ;  /* 0x0000000218157211 */ /* 0x000fca00030f0eff */
[----:B---3--:R1:W-:Y:S01]  /*42090*/  @P5 STG.E.U16 [R20.64], R9 ;  /* 0x0000000914005986 */ /* 0x0083e2000c10150a */
[----:B------:R-:W-:-:S03]  /*420a0*/  ISETP.LT.AND P5, PT, R8, c[0x0][0x17c], !P0 ;  /* 0x00005f0008007a0c */ /* 0x000fc600047a1270 */
[----:B------:R-:W2:Y:S01]  /*420b0*/  LDL.LU R8, [R1+0x1060] ;  /* 0x0010600001087983 */ /* 0x000ea20000300800 */
[----:B------:R-:W-:-:S04]  /*420c0*/  IMAD R25, R28, 0x2, R24 ;  /* 0x000000021c197824 */ /* 0x000fc800078e0218 */
[C---:B------:R-:W-:Y:S01]  /*420d0*/  IMAD R24, R28.reuse, 0x2, R25 ;  /* 0x000000021c187824 */ /* 0x040fe200078e0219 */
[----:B0-----:R-:W-:Y:S02]  /*420e0*/  LEA R22, P6, R25, R0, 0x1 ;  /* 0x0000000019167211 */ /* 0x001fe400078c08ff */
[----:B------:R-:W-:Y:S02]  /*420f0*/  PRMT R27, R7, 0x7632, R27 ;  /* 0x00007632071b7816 */ /* 0x000fe4000000001b */
[----:B------:R-:W-:Y:S01]  /*42100*/  LEA.HI.X.SX32 R23, R25, R2, 0x1, P6 ;  /* 0x0000000219177211 */ /* 0x000fe200030f0eff */
[----:B------:R-:W-:Y:S01]  /*42110*/  IMAD R25, R28, 0x2, R24 ;  /* 0x000000021c197824 */ /* 0x000fe200078e0218 */
[C---:B-1----:R-:W-:Y:S01]  /*42120*/  LEA R20, P6, R24.reuse, R0, 0x1 ;  /* 0x0000000018147211 */ /* 0x042fe200078c08ff */
[----:B------:R-:W3:Y:S01]  /*42130*/  LDL.LU R7, [R1+0x1334] ;  /* 0x0013340001077983 */ /* 0x000ee20000300800 */
[----:B------:R-:W-:Y:S02]  /*42140*/  PRMT R26, R11, 0x7632, R26 ;  /* 0x000076320b1a7816 */ /* 0x000fe4000000001a */
[----:B------:R-:W-:Y:S01]  /*42150*/  LEA.HI.X.SX32 R21, R24, R2, 0x1, P6 ;  /* 0x0000000218157211 */ /* 0x000fe200030f0eff */
[----:B------:R0:W-:Y:S04]  /*42160*/  @P1 STG.E.U16 [R22.64], R27 ;  /* 0x0000001b16001986 */ /* 0x0001e8000c10150a */
[----:B------:R1:W-:Y:S04]  /*42170*/  @P2 STG.E.U16 [R20.64], R26 ;  /* 0x0000001a14002986 */ /* 0x0003e8000c10150a */
[----:B------:R-:W3:Y:S01]  /*42180*/  LDL.LU R11, [R1+0x1330] ;  /* 0x00133000010b7983 */ /* 0x000ee20000300800 */
[----:B0-----:R-:W-:Y:S01]  /*42190*/  LEA R22, P6, R25, R0, 0x1 ;  /* 0x0000000019167211 */ /* 0x001fe200078c08ff */
[----:B-1----:R-:W-:-:S03]  /*421a0*/  IMAD R21, R28, 0x2, R25 ;  /* 0x000000021c157824 */ /* 0x002fc600078e0219 */
[----:B------:R-:W-:Y:S02]  /*421b0*/  LEA.HI.X.SX32 R23, R25, R2, 0x1, P6 ;  /* 0x0000000219177211 */ /* 0x000fe400030f0eff */
[----:B------:R-:W-:Y:S02]  /*421c0*/  PRMT R25, R10, 0x7632, R25 ;  /* 0x000076320a197816 */ /* 0x000fe40000000019 */
[----:B----4-:R-:W-:Y:S02]  /*421d0*/  ISETP.LT.AND P1, PT, R13, c[0x0][0x17c], !P0 ;  /* 0x00005f000d007a0c */ /* 0x010fe40004721270 */
[----:B------:R-:W4:Y:S01]  /*421e0*/  LDL.LU R13, [R1+0x1064] ;  /* 0x00106400010d7983 */ /* 0x000f220000300800 */
[----:B------:R-:W-:-:S03]  /*421f0*/  PRMT R27, R4, 0x7632, R27 ;  /* 0x00007632041b7816 */ /* 0x000fc6000000001b */
[----:B------:R0:W-:Y:S04]  /*42200*/  @P4 STG.E.U16 [R22.64], R25 ;  /* 0x0000001916004986 */ /* 0x0001e8000c10150a */
[----:B------:R-:W3:Y:S01]  /*42210*/  LDL.LU R10, [R1+0x132c] ;  /* 0x00132c00010a7983 */ /* 0x000ee20000300800 */
[----:B--2---:R-:W-:-:S03]  /*42220*/  ISETP.LT.AND P4, PT, R8, c[0x0][0x17c], !P0 ;  /* 0x00005f0008007a0c */ /* 0x004fc60004781270 */
[----:B------:R-:W2:Y:S04]  /*42230*/  LDL.LU R8, [R1+0x1068] ;  /* 0x0010680001087983 */ /* 0x000ea80000300800 */
[----:B------:R-:W3:Y:S01]  /*42240*/  LDL.LU R4, [R1+0x106c] ;  /* 0x00106c0001047983 */ /* 0x000ee20000300800 */
[----:B------:R-:W-:Y:S01]  /*42250*/  IMAD R24, R28, 0x2, R21 ;  /* 0x000000021c187824 */ /* 0x000fe200078e0215 */
[----:B------:R-:W-:-:S04]  /*42260*/  LEA R20, P6, R21, R0, 0x1 ;  /* 0x0000000015147211 */ /* 0x000fc800078c08ff */
[----:B------:R-:W-:Y:S01]  /*42270*/  LEA.HI.X.SX32 R21, R21, R2, 0x1, P6 ;  /* 0x0000000215157211 */ /* 0x000fe200030f0eff */
[----:B0-----:R-:W-:Y:S01]  /*42280*/  IMAD R25, R28, 0x2, R24 ;  /* 0x000000021c197824 */ /* 0x001fe200078e0218 */
[C---:B------:R-:W-:Y:S02]  /*42290*/  LEA R22, P6, R24.reuse, R0, 0x1 ;  /* 0x0000000018167211 */ /* 0x040fe400078c08ff */
[----:B------:R-:W-:Y:S01]  /*422a0*/  PRMT R26, R29, 0x7632, R26 ;  /* 0x000076321d1a7816 */ /* 0x000fe2000000001a */
[----:B------:R0:W-:Y:S01]  /*422b0*/  @P3 STG.E.U16 [R20.64], R27 ;  /* 0x0000001b14003986 */ /* 0x0001e2000c10150a */
[----:B------:R-:W-:-:S03]  /*422c0*/  LEA.HI.X.SX32 R23, R24, R2, 0x1, P6 ;  /* 0x0000000218177211 */ /* 0x000fc600030f0eff */
[----:B------:R-:W4:Y:S04]  /*422d0*/  LDL.LU R29, [R1+0x3c] ;  /* 0x00003c00011d7983 */ /* 0x000f280000300800 */
[----:B------:R1:W-:Y:S01]  /*422e0*/  @P5 STG.E.U16 [R22.64], R26 ;  /* 0x0000001a16005986 */ /* 0x0003e2000c10150a */
[----:B0-----:R-:W-:-:S04]  /*422f0*/  LEA R20, P6, R25, R0, 0x1 ;  /* 0x0000000019147211 */ /* 0x001fc800078c08ff */
[----:B------:R-:W-:Y:S01]  /*42300*/  LEA.HI.X.SX32 R21, R25, R2, 0x1, P6 ;  /* 0x0000000219157211 */ /* 0x000fe200030f0eff */
[--C-:B-1----:R-:W-:Y:S01]  /*42310*/  IMAD R23, R28, 0x2, R25.reuse ;  /* 0x000000021c177824 */ /* 0x102fe200078e0219 */
[----:B------:R-:W-:Y:S02]  /*42320*/  PRMT R25, R12, 0x7632, R25 ;  /* 0x000076320c197816 */ /* 0x000fe40000000019 */
[----:B------:R-:W4:Y:S04]  /*42330*/  LDL.LU R12, [R1+0x4c] ;  /* 0x00004c00010c7983 */ /* 0x000f280000300800 */
[----:B------:R0:W-:Y:S01]  /*42340*/  @P1 STG.E.U16 [R20.64], R25 ;  /* 0x0000001914001986 */ /* 0x0001e2000c10150a */
[----:B--2---:R-:W-:-:S03]  /*42350*/  ISETP.LT.AND P5, PT, R8, c[0x0][0x17c], !P0 ;  /* 0x00005f0008007a0c */ /* 0x004fc600047a1270 */
[----:B------:R-:W2:Y:S01]  /*42360*/  LDL.LU R8, [R1+0x1074] ;  /* 0x0010740001087983 */ /* 0x000ea20000300800 */
[----:B---3--:R-:W-:-:S03]  /*42370*/  ISETP.LT.AND P1, PT, R4, c[0x0][0x17c], !P0 ;  /* 0x00005f0004007a0c */ /* 0x008fc60004721270 */
[----:B------:R-:W3:Y:S01]  /*42380*/  LDL.LU R4, [R1+0x1070] ;  /* 0x0010700001047983 */ /* 0x000ee20000300800 */
[----:B-----5:R-:W-:Y:S01]  /*42390*/  ISETP.LT.AND P2, PT, R15, c[0x0][0x17c], !P0 ;  /* 0x00005f000f007a0c */ /* 0x020fe20004741270 */
[----:B------:R-:W-:Y:S01]  /*423a0*/  IMAD R24, R28, 0x2, R23 ;  /* 0x000000021c187824 */ /* 0x000fe200078e0217 */
[C---:B------:R-:W-:Y:S02]  /*423b0*/  LEA R22, P6, R23.reuse, R0, 0x1 ;  /* 0x0000000017167211 */ /* 0x040fe400078c08ff */
[----:B------:R-:W-:Y:S01]  /*423c0*/  PRMT R27, R14, 0x7632, R27 ;  /* 0x000076320e1b7816 */ /* 0x000fe2000000001b */
[----:B0-----:R-:W-:Y:S01]  /*423d0*/  IMAD R25, R28, 0x2, R24 ;  /* 0x000000021c197824 */ /* 0x001fe200078e0218 */
[----:B------:R-:W-:Y:S02]  /*423e0*/  LEA.HI.X.SX32 R23, R23, R2, 0x1, P6 ;  /* 0x0000000217177211 */ /* 0x000fe400030f0eff */
[----:B----4-:R-:W-:Y:S02]  /*423f0*/  ISETP.LT.AND P3, PT, R13, c[0x0][0x17c], !P0 ;  /* 0x00005f000d007a0c */ /* 0x010fe40004761270 */
[C---:B------:R-:W-:Y:S01]  /*42400*/  LEA R20, P6, R24.reuse, R0, 0x1 ;  /* 0x0000000018147211 */ /* 0x040fe200078c08ff */
[----:B------:R-:W4:Y:S03]  /*42410*/  LDL.LU R13, [R1+0x6c] ;  /* 0x00006c00010d7983 */ /* 0x000f260000300800 */
[----:B------:R-:W-:Y:S01]  /*42420*/  LEA.HI.X.SX32 R21, R24, R2, 0x1, P6 ;  /* 0x0000000218157211 */ /* 0x000fe200030f0eff */
[----:B------:R0:W-:Y:S01]  /*42430*/  @P2 STG.E.U16 [R22.64], R27 ;  /* 0x0000001b16002986 */ /* 0x0001e2000c10150a */
[----:B------:R-:W-:Y:S01]  /*42440*/  IMAD R24, R28, 0x2, R25 ;  /* 0x000000021c187824 */ /* 0x000fe200078e0219 */
[----:B------:R-:W-:-:S02]  /*42450*/  PRMT R26, R9, 0x7632, R26 ;  /* 0x00007632091a7816 */ /* 0x000fc4000000001a */
[----:B------:R-:W5:Y:S01]  /*42460*/  LDL.LU R14, [R1+0x5c] ;  /* 0x00005c00010e7983 */ /* 0x000f620000300800 */
[----:B0-----:R-:W-:-:S03]  /*42470*/  LEA R22, P2, R25, R0, 0x1 ;  /* 0x0000000019167211 */ /* 0x001fc600078408ff */
[----:B------:R0:W-:Y:S01]  /*42480*/  @P4 STG.E.U16 [R20.64], R26 ;  /* 0x0000001a14004986 */ /* 0x0001e2000c10150a */
[----:B------:R-:W-:Y:S01]  /*42490*/  LEA.HI.X.SX32 R23, R25, R2, 0x1, P2 ;  /* 0x0000000219177211 */ /* 0x000fe200010f0eff */
[----:B------:R-:W-:Y:S02]  /*424a0*/  IMAD R25, R28, 0x2, R24 ;  /* 0x000000021c197824 */ /* 0x000fe400078e0218 */
[----:B------:R-:W5:Y:S04]  /*424b0*/  LDL.LU R15, [R1+0x7c] ;  /* 0x00007c00010f7983 */ /* 0x000f680000300800 */
[----:B------:R1:W-:Y:S01]  /*424c0*/  @P3 STG.E.U16 [R22.64], R29 ;  /* 0x0000001d16003986 */ /* 0x0003e2000c10150a */
[----:B0-----:R-:W-:-:S03]  /*424d0*/  LEA R20, P6, R24, R0, 0x1 ;  /* 0x0000000018147211 */ /* 0x001fc600078c08ff */
[----:B------:R-:W5:Y:S01]  /*424e0*/  LDL.LU R9, [R1+0x8c] ;  /* 0x00008c0001097983 */ /* 0x000f620000300800 */
[----:B------:R-:W-:Y:S01]  /*424f0*/  LEA.HI.X.SX32 R21, R24, R2, 0x1, P6 ;  /* 0x0000000218157211 */ /* 0x000fe200030f0eff */
[----:B------:R-:W-:Y:S01]  /*42500*/  IMAD R24, R28, 0x2, R25 ;  /* 0x000000021c187824 */ /* 0x000fe200078e0219 */
[----:B-1----:R-:W-:-:S04]  /*42510*/  LEA R22, P3, R25, R0, 0x1 ;  /* 0x0000000019167211 */ /* 0x002fc800078608ff */
[----:B------:R-:W-:Y:S01]  /*42520*/  LEA.HI.X.SX32 R23, R25, R2, 0x1, P3 ;  /* 0x0000000219177211 */ /* 0x000fe200018f0eff */
[----:B------:R0:W-:Y:S01]  /*42530*/  @P5 STG.E.U16 [R20.64], R12 ;  /* 0x0000000c14005986 */ /* 0x0001e2000c10150a */
[----:B--2---:R-:W-:-:S03]  /*42540*/  ISETP.LT.AND P4, PT, R8, c[0x0][0x17c], !P0 ;  /* 0x00005f0008007a0c */ /* 0x004fc60004781270 */
[----:B------:R-:W2:Y:S01]  /*42550*/  LDL.LU R8, [R1+0x9c] ;  /* 0x00009c0001087983 */ /* 0x000ea20000300800 */
[----:B---3--:R-:W-:-:S03]  /*42560*/  ISETP.LT.AND P2, PT, R4, c[0x0][0x17c], !P0 ;  /* 0x00005f0004007a0c */ /* 0x008fc60004741270 */
[----:B------:R-:W3:Y:S04]  /*42570*/  LDL.LU R4, [R1+0x2c] ;  /* 0x00002c0001047983 */ /* 0x000ee80000300800 */
[----:B------:R-:W2:Y:S04]  /*42580*/  LDL.LU R25, [R1+0x1078] ;  /* 0x0010780001197983 */ /* 0x000ea80000300800 */
[----:B0-----:R-:W3:Y:S01]  /*42590*/  LDL.LU R21, [R1+0x107c] ;  /* 0x00107c0001157983 */ /* 0x001ee20000300800 */
[----:B------:R-:W-:-:S03]  /*425a0*/  LEA R20, P6, R24, R0, 0x1 ;  /* 0x0000000018147211 */ /* 0x000fc600078c08ff */
[----:B----4-:R0:W-:Y:S01]  /*425b0*/  @P1 STG.E.U16 [R22.64], R13 ;  /* 0x0000000d16001986 */ /* 0x0101e2000c10150a */
[----:B--2---:R-:W-:Y:S01]  /*425c0*/  ISETP.LT.AND P3, PT, R25, c[0x0][0x17c], !P0 ;  /* 0x00005f0019007a0c */ /* 0x004fe20004761270 */
[----:B------:R-:W-:Y:S01]  /*425d0*/  IMAD R25, R28, 0x2, R24 ;  /* 0x000000021c197824 */ /* 0x000fe200078e0218 */
[----:B---3--:R-:W-:-:S04]  /*425e0*/  ISETP.LT.AND P5, PT, R21, c[0x0][0x17c], !P0 ;  /* 0x00005f0015007a0c */ /* 0x008fc800047a1270 */
[C---:B0-----:R-:W-:Y:S02]  /*425f0*/  LEA R22, P1, R25.reuse, R0, 0x1 ;  /* 0x0000000019167211 */ /* 0x041fe400078208ff */
[-C--:B------:R-:W-:Y:S01]  /*42600*/  LEA.HI.X.SX32 R21, R24, R2.reuse, 0x1, P6 ;  /* 0x0000000218157211 */ /* 0x080fe200030f0eff */
[----:B------:R-:W-:Y:S01]  /*42610*/  IMAD R24, R28, 0x2, R25 ;  /* 0x000000021c187824 */ /* 0x000fe200078e0219 */
[----:B------:R-:W-:Y:S02]  /*42620*/  LEA.HI.X.SX32 R23, R25, R2, 0x1, P1 ;  /* 0x0000000219177211 */ /* 0x000fe400008f0eff */
[----:B------:R-:W2:Y:S04]  /*42630*/  LDL.LU R25, [R1+0x1080] ;  /* 0x0010800001197983 */ /* 0x000ea80000300800 */
[----:B-----5:R0:W-:Y:S04]  /*42640*/  @P4 STG.E.U16 [R20.64], R14 ;  /* 0x0000000e14004986 */ /* 0x0201e8000c10150a */
[----:B0-----:R-:W3:Y:S01]  /*42650*/  LDL.LU R21, [R1+0x1084] ;  /* 0x0010840001157983 */ /* 0x001ee20000300800 */
[----:B------:R-:W-:-:S03]  /*42660*/  LEA R20, P6, R24, R0, 0x1 ;  /* 0x0000000018147211 */ /* 0x000fc600078c08ff */
[----:B------:R0:W-:Y:S01]  /*42670*/  @P2 STG.E.U16 [R22.64], R15 ;  /* 0x0000000f16002986 */ /* 0x0001e2000c10150a */
[----:B--2---:R-:W-:Y:S01]  /*42680*/  ISETP.LT.AND P1, PT, R25, c[0x0][0x17c], !P0 ;  /* 0x00005f0019007a0c */ /* 0x004fe20004721270 */
[----:B------:R-:W-:-:S05]  /*42690*/  IMAD R25, R28, 0x2, R24 ;  /* 0x000000021c197824 */ /* 0x000fca00078e0218 */
[----:B0-----:R-:W-:-:S04]  /*426a0*/  LEA R22, P2, R25, R0, 0x1 ;  /* 0x0000000019167211 */ /* 0x001fc800078408ff */
[-C--:B------:R-:W-:Y:S02]  /*426b0*/  LEA.HI.X.SX32 R23, R25, R2.reuse, 0x1, P2 ;  /* 0x0000000219177211 */ /* 0x080fe400010f0eff */
[----:B---3--:R-:W-:Y:S02]  /*426c0*/  ISETP.LT.AND P4, PT, R21, c[0x0][0x17c], !P0 ;  /* 0x00005f0015007a0c */ /* 0x008fe40004781270 */
[----:B------:R-:W-:Y:S01]  /*426d0*/  LEA.HI.X.SX32 R21, R24, R2, 0x1, P6 ;  /* 0x0000000218157211 */ /* 0x000fe200030f0eff */
[----:B------:R-:W-:Y:S02]  /*426e0*/  IMAD R24, R28, 0x2, R25 ;  /* 0x000000021c187824 */ /* 0x000fe400078e0219 */
[----:B------:R-:W2:Y:S04]  /*426f0*/  LDL.LU R25, [R1+0x1088] ;  /* 0x0010880001197983 */ /* 0x000ea80000300800 */
[----:B------:R0:W-:Y:S04]  /*42700*/  @P5 STG.E.U16 [R20.64], R9 ;  /* 0x0000000914005986 */ /* 0x0001e8000c10150a */
[----:B0-----:R-:W3:Y:S01]  /*42710*/  LDL.LU R21, [R1+0x108c] ;  /* 0x00108c0001157983 */ /* 0x001ee20000300800 */
[----:B------:R-:W-:-:S03]  /*42720*/  LEA R20, P6, R24, R0, 0x1 ;  /* 0x0000000018147211 */ /* 0x000fc600078c08ff */
[----:B------:R0:W-:Y:S01]  /*42730*/  @P3 STG.E.U16 [R22.64], R8 ;  /* 0x0000000816003986 */ /* 0x0001e2000c10150a */
[----:B--2---:R-:W-:Y:S01]  /*42740*/  ISETP.LT.AND P5, PT, R25, c[0x0][0x17c], !P0 ;  /* 0x00005f0019007a0c */ /* 0x004fe200047a1270 */
[----:B------:R-:W-:Y:S01]  /*42750*/  IMAD R25, R28, 0x2, R24 ;  /* 0x000000021c197824 */ /* 0x000fe200078e0218 */
[----:B---3--:R-:W-:Y:S02]  /*42760*/  ISETP.LT.AND P2, PT, R21, c[0x0][0x17c], !P0 ;  /* 0x00005f0015007a0c */ /* 0x008fe40004741270 */
[----:B------:R-:W-:Y:S02]  /*42770*/  LEA.HI.X.SX32 R21, R24, R2, 0x1, P6 ;  /* 0x0000000218157211 */ /* 0x000fe400030f0eff */
[----:B------:R-:W2:Y:S04]  /*42780*/  LDL.LU R24, [R1+0x1094] ;  /* 0x0010940001187983 */ /* 0x000ea80000300800 */
[----:B0-----:R-:W3:Y:S01]  /*42790*/  LDL.LU R23, [R1+0x1090] ;  /* 0x0010900001177983 */ /* 0x001ee20000300800 */
[----:B------:R-:W-:-:S03]  /*427a0*/  LEA R22, P6, R25, R0, 0x1 ;  /* 0x0000000019167211 */ /* 0x000fc600078c08ff */
[----:B------:R0:W-:Y:S01]  /*427b0*/  @P4 STG.E.U16 [R20.64], R4 ;  /* 0x0000000414004986 */ /* 0x0001e2000c10150a */
[----:B------:R-:W-:Y:S01]  /*427c0*/  PRMT R26, R12, 0x7632, R26 ;  /* 0x000076320c1a7816 */ /* 0x000fe2000000001a */
[--C-:B0-----:R-:W-:Y:S01]  /*427d0*/  IMAD R21, R28, 0x2, R25.reuse ;  /* 0x000000021c157824 */ /* 0x101fe200078e0219 */
[----:B---3--:R-:W-:Y:S02]  /*427e0*/  ISETP.LT.AND P3, PT, R23, c[0x0][0x17c], !P0 ;  /* 0x00005f0017007a0c */ /* 0x008fe40004761270 */
[----:B------:R-:W-:Y:S02]  /*427f0*/  LEA.HI.X.SX32 R23, R25, R2, 0x1, P6 ;  /* 0x0000000219177211 */ /* 0x000fe400030f0eff */
[----:B------:R-:W-:Y:S02]  /*42800*/  PRMT R25, R29, 0x7632, R25 ;  /* 0x000076321d197816 */ /* 0x000fe40000000019 */
[----:B------:R-:W3:Y:S04]  /*42810*/  LDL.LU R29, [R1+0x10a0] ;  /* 0x0010a000011d7983 */ /* 0x000ee80000300800 */
[----:B------:R-:W4:Y:S04]  /*42820*/  LDL.LU R12, [R1+0x1328] ;  /* 0x00132800010c7983 */ /* 0x000f280000300800 */
[----:B------:R0:W-:Y:S04]  /*42830*/  @P1 STG.E.U16 [R22.64], R25 ;  /* 0x0000001916001986 */ /* 0x0001e8000c10150a */
[----:B0-----:R-:W5:Y:S01]  /*42840*/  LDL.LU R23, [R1+0x1098] ;  /* 0x0010980001177983 */ /* 0x001f620000300800 */
[----:B------:R-:W-:-:S02]  /*42850*/  LEA R20, P6, R21, R0, 0x1 ;  /* 0x0000000015147211 */ /* 0x000fc400078c08ff */
[----:B--2---:R-:W-:Y:S01]  /*42860*/  ISETP.LT.AND P4, PT, R24, c[0x0][0x17c], !P0 ;  /* 0x00005f0018007a0c */ /* 0x004fe20004781270 */
[----:B------:R-:W-:Y:S01]  /*42870*/  IMAD R24, R28, 0x2, R21 ;  /* 0x000000021c187824 */ /* 0x000fe200078e0215 */
[----:B------:R-:W-:Y:S02]  /*42880*/  LEA.HI.X.SX32 R21, R21, R2, 0x1, P6 ;  /* 0x0000000215157211 */ /* 0x000fe400030f0eff */
[----:B-----5:R-:W-:Y:S02]  /*42890*/  ISETP.LT.AND P1, PT, R23, c[0x0][0x17c], !P0 ;  /* 0x00005f0017007a0c */ /* 0x020fe40004721270 */
[----:B------:R-:W2:Y:S01]  /*428a0*/  LDL.LU R23, [R1+0x109c] ;  /* 0x00109c0001177983 */ /* 0x000ea20000300800 */
[----:B------:R-:W-:-:S03]  /*428b0*/  LEA R22, P6, R24, R0, 0x1 ;  /* 0x0000000018167211 */ /* 0x000fc600078c08ff */
[----:B------:R0:W-:Y:S01]  /*428c0*/  @P2 STG.E.U16 [R20.64], R26 ;  /* 0x0000001a14002986 */ /* 0x0001e2000c10150a */
[----:B------:R-:W-:-:S03]  /*428d0*/  PRMT R27, R13, 0x7632, R27 ;  /* 0x000076320d1b7816 */ /* 0x000fc6000000001b */
[----:B------:R-:W5:Y:S01]  /*428e0*/  LDL.LU R13, [R1+0x1324] ;  /* 0x00132400010d7983 */ /* 0x000f620000300800 */
[----:B0-----:R-:W-:-:S03]  /*428f0*/  PRMT R26, R14, 0x7632, R26 ;  /* 0x000076320e1a7816 */ /* 0x001fc6000000001a */
[----:B------:R-:W4:Y:S01]  /*42900*/  LDL.LU R14, [R1+0x1320] ;  /* 0x00132000010e7983 */ /* 0x000f220000300800 */
[----:B--2---:R-:W-:Y:S02]  /*42910*/  ISETP.LT.AND P2, PT, R23, c[0x0][0x17c], !P0 ;  /* 0x00005f0017007a0c */ /* 0x004fe40004741270 */
[----:B------:R-:W-:-:S05]  /*42920*/  LEA.HI.X.SX32 R23, R24, R2, 0x1, P6 ;  /* 0x0000000218177211 */ /* 0x000fca00030f0eff */
[----:B------:R0:W-:Y:S01]  /*42930*/  @P5 STG.E.U16 [R22.64], R27 ;  /* 0x0000001b16005986 */ /* 0x0001e2000c10150a */
[----:B---3--:R-:W-:-:S03]  /*42940*/  ISETP.LT.AND P5, PT, R29, c[0x0][0x17c], !P0 ;  /* 0x00005f001d007a0c */ /* 0x008fc600047a1270 */
[----:B------:R-:W2:Y:S04]  /*42950*/  LDL.LU R29, [R1+0xa0] ;  /* 0x0000a000011d7983 */ /* 0x000ea80000300800 */
[----:B0-----:R-:W3:Y:S01]  /*42960*/  LDL.LU R23, [R1+0x10a4] ;  /* 0x0010a40001177983 */ /* 0x001ee20000300800 */
[----:B------:R-:W-:-:S05]  /*42970*/  IMAD R25, R28, 0x2, R24 ;  /* 0x000000021c197824 */ /* 0x000fca00078e0218 */
[----:B------:R-:W-:Y:S01]  /*42980*/  LEA R20, P6, R25, R0, 0x1 ;  /* 0x0000000019147211 */ /* 0x000fe200078c08ff */
[----:B------:R-:W-:-:S03]  /*42990*/  IMAD R24, R28, 0x2, R25 ;  /* 0x000000021c187824 */ /* 0x000fc600078e0219 */
[----:B------:R-:W-:Y:S02]  /*429a0*/  LEA.HI.X.SX32 R21, R25, R2, 0x1, P6 ;  /* 0x0000000219157211 */ /* 0x000fe400030f0eff */
[----:B------:R-:W-:-:S03]  /*429b0*/  LEA R22, P6, R24, R0, 0x1 ;  /* 0x0000000018167211 */ /* 0x000fc600078c08ff */
[----:B------:R0:W-:Y:S01]  /*429c0*/  @P3 STG.E.U16 [R20.64], R26 ;  /* 0x0000001a14003986 */ /* 0x0001e2000c10150a */
[----:B------:R-:W-:-:S03]  /*429d0*/  PRMT R25, R15, 0x7632, R25 ;  /* 0x000076320f197816 */ /* 0x000fc60000000019 */
[----:B------:R-:W2:Y:S01]  /*429e0*/  LDL.LU R15, [R1+0x131c] ;  /* 0x00131c00010f7983 */ /* 0x000ea20000300800 */
[----:B0-----:R-:W-:-:S03]  /*429f0*/  PRMT R26, R9, 0x7632, R26 ;  /* 0x00007632091a7816 */ /* 0x001fc6000000001a */
[----:B------:R-:W2:Y:S01]  /*42a00*/  LDL.LU R9, [R1+0x1318] ;  /* 0x0013180001097983 */ /* 0x000ea20000300800 */
[----:B---3--:R-:W-:Y:S02]  /*42a10*/  ISETP.LT.AND P3, PT, R23, c[0x0][0x17c], !P0 ;  /* 0x00005f0017007a0c */ /* 0x008fe40004761270 */
[----:B------:R-:W-:-:S05]  /*42a20*/  LEA.HI.X.SX32 R23, R24, R2, 0x1, P6 ;  /* 0x0000000218177211 */ /* 0x000fca00030f0eff */
[----:B------:R0:W-:Y:S04]  /*42a30*/  @P4 STG.E.U16 [R22.64], R25 ;  /* 0x0000001916004986 */ /* 0x0001e8000c10150a */
[----:B0-----:R-:W3:Y:S01]  /*42a40*/  LDL.LU R23, [R1+0x10a8] ;  /* 0x0010a80001177983 */ /* 0x001ee20000300800 */
[----:B------:R-:W-:-:S05]  /*42a50*/  IMAD R21, R28, 0x2, R24 ;  /* 0x000000021c157824 */ /* 0x000fca00078e0218 */
[----:B------:R-:W-:Y:S01]  /*42a60*/  LEA R20, P6, R21, R0, 0x1 ;  /* 0x0000000015147211 */ /* 0x000fe200078c08ff */
[C---:B------:R-:W-:Y:S01]  /*42a70*/  IMAD R24, R28.reuse, 0x2, R21 ;  /* 0x000000021c187824 */ /* 0x040fe200078e0215 */
[----:B---3--:R-:W-:Y:S02]  /*42a80*/  ISETP.LT.AND P4, PT, R23, c[0x0][0x17c], !P0 ;  /* 0x00005f0017007a0c */ /* 0x008fe40004781270 */
[----:B------:R-:W3:Y:S01]  /*42a90*/  LDL.LU R23, [R1+0x10ac] ;  /* 0x0010ac0001177983 */ /* 0x000ee20000300800 */
[----:B------:R-:W-:Y:S01]  /*42aa0*/  LEA.HI.X.SX32 R21, R21, R2, 0x1, P6 ;  /* 0x0000000215157211 */ /* 0x000fe200030f0eff */
[----:B------:R-:W-:Y:S01]  /*42ab0*/  IMAD R25, R28, 0x2, R24 ;  /* 0x000000021c197824 */ /* 0x000fe200078e0218 */
[----:B------:R-:W-:-:S03]  /*42ac0*/  LEA R22, P6, R24, R0, 0x1 ;  /* 0x0000000018167211 */ /* 0x000fc600078c08ff */
[----:B------:R0:W-:Y:S01]  /*42ad0*/  @P1 STG.E.U16 [R20.64], R26 ;  /* 0x0000001a14001986 */ /* 0x0001e2000c10150a */
[----:B------:R-:W-:-:S03]  /*42ae0*/  PRMT R27, R8, 0x7632, R27 ;  /* 0x00007632081b7816 */ /* 0x000fc6000000001b */
[----:B------:R-:W2:Y:S01]  /*42af0*/  LDL.LU R8, [R1+0x1314] ;  /* 0x0013140001087983 */ /* 0x000ea20000300800 */
[----:B0-----:R-:W-:-:S03]  /*42b00*/  PRMT R26, R4, 0x7632, R26 ;  /* 0x00007632041a7816 */ /* 0x001fc6000000001a */
[----:B------:R-:W2:Y:S01]  /*42b10*/  LDL.LU R4, [R1+0x1310] ;  /* 0x0013100001047983 */ /* 0x000ea20000300800 */
[----:B---3--:R-:W-:Y:S02]  /*42b20*/  ISETP.LT.AND P1, PT, R23, c[0x0][0x17c], !P0 ;  /* 0x00005f0017007a0c */ /* 0x008fe40004721270 */
[----:B------:R-:W-:Y:S02]  /*42b30*/  LEA.HI.X.SX32 R23, R24, R2, 0x1, P6 ;  /* 0x0000000218177211 */ /* 0x000fe400030f0eff */
[----:B------:R-:W-:-:S04]  /*42b40*/  LEA R20, P6, R25, R0, 0x1 ;  /* 0x0000000019147211 */ /* 0x000fc800078c08ff */
[----:B------:R-:W-:Y:S01]  /*42b50*/  LEA.HI.X.SX32 R21, R25, R2, 0x1, P6 ;  /* 0x0000000219157211 */ /* 0x000fe200030f0eff */
[----:B------:R0:W-:Y:S04]  /*42b60*/  @P2 STG.E.U16 [R22.64], R27 ;  /* 0x0000001b16002986 */ /* 0x0001e8000c10150a */
[----:B------:R1:W-:Y:S04]  /*42b70*/  @P5 STG.E.U16 [R20.64], R26 ;  /* 0x0000001a14005986 */ /* 0x0003e8000c10150a */
[----:B0-----:R-:W3:Y:S04]  /*42b80*/  LDL.LU R27, [R1+0x10b0] ;  /* 0x0010b000011b7983 */ /* 0x001ee80000300800 */
[----:B-1----:R-:W4:Y:S01]  /*42b90*/  LDL.LU R26, [R1+0x10b4] ;  /* 0x0010b400011a7983 */ /* 0x002f220000300800 */
[----:B------:R-:W-:-:S04]  /*42ba0*/  IMAD R24, R28, 0x2, R25 ;  /* 0x000000021c187824 */ /* 0x000fc800078e0219 */
[----:B------:R-:W-:Y:S01]  /*42bb0*/  IMAD R25, R28, 0x2, R24 ;  /* 0x000000021c197824 */ /* 0x000fe200078e0218 */
[----:B------:R-:W-:-:S04]  /*42bc0*/  LEA R22, P2, R24, R0, 0x1 ;  /* 0x0000000018167211 */ /* 0x000fc800078408ff */
[----:B------:R-:W-:Y:S01]  /*42bd0*/  LEA.HI.X.SX32 R23, R24, R2, 0x1, P2 ;  /* 0x0000000218177211 */ /* 0x000fe200010f0eff */
[----:B------:R-:W-:Y:S01]  /*42be0*/  IMAD R24, R28, 0x2, R25 ;  /* 0x000000021c187824 */ /* 0x000fe200078e0219 */
[----:B------:R-:W-:-:S03]  /*42bf0*/  LEA R20, P6, R25, R0, 0x1 ;  /* 0x0000000019147211 */ /* 0x000fc600078c08ff */
[----:B--2---:R0:W-:Y:S01]  /*42c00*/  @P3 STG.E.U16 [R22.64], R29 ;  /* 0x0000001d16003986 */ /* 0x0041e2000c10150a */
[----:B------:R-:W-:Y:S01]  /*42c10*/  LEA.HI.X.SX32 R21, R25, R2, 0x1, P6 ;  /* 0x0000000219157211 */ /* 0x000fe200030f0eff */
[----:B------:R-:W-:Y:S01]  /*42c20*/  IMAD R25, R28, 0x2, R24 ;  /* 0x000000021c197824 */ /* 0x000fe200078e0218 */
[----:B0-----:R-:W-:-:S04]  /*42c30*/  LEA R22, P3, R24, R0, 0x1 ;  /* 0x0000000018167211 */ /* 0x001fc800078608ff */
[----:B------:R-:W-:Y:S01]  /*42c40*/  LEA.HI.X.SX32 R23, R24, R2, 0x1, P3 ;  /* 0x0000000218177211 */ /* 0x000fe200018f0eff */
[----:B------:R0:W-:Y:S01]  /*42c50*/  @P4 STG.E.U16 [R20.64], R8 ;  /* 0x0000000814004986 */ /* 0x0001e2000c10150a */
[----:B---3--:R-:W-:-:S03]  /*42c60*/  ISETP.LT.AND P2, PT, R27, c[0x0][0x17c], !P0 ;  /* 0x00005f001b007a0c */ /* 0x008fc60004741270 */
[----:B------:R-:W2:Y:S01]  /*42c70*/  LDL.LU R27, [R1+0x10c4] ;  /* 0x0010c400011b7983 */ /* 0x000ea20000300800 */
[----:B----4-:R-:W-:-:S03]  /*42c80*/  ISETP.LT.AND P5, PT, R26, c[0x0][0x17c], !P0 ;  /* 0x00005f001a007a0c */ /* 0x010fc600047a1270 */
[----:B------:R-:W3:Y:S04]  /*42c90*/  LDL.LU R26, [R1+0x10c0] ;  /* 0x0010c000011a7983 */ /* 0x000ee80000300800 */
[----:B------:R-:W4:Y:S04]  /*42ca0*/  LDL.LU R24, [R1+0x10b8] ;  /* 0x0010b80001187983 */ /* 0x000f280000300800 */
[----:B0-----:R-:W2:Y:S01]  /*42cb0*/  LDL.LU R21, [R1+0x10bc] ;  /* 0x0010bc0001157983 */ /* 0x001ea20000300800 */
[----:B------:R-:W-:-:S03]  /*42cc0*/  LEA R20, P6, R25, R0, 0x1 ;  /* 0x0000000019147211 */ /* 0x000fc600078c08ff */
[----:B------:R0:W-:Y:S01]  /*42cd0*/  @P1 STG.E.U16 [R22.64], R12 ;  /* 0x0000000c16001986 */ /* 0x0001e2000c10150a */
[----:B----4-:R-:W-:Y:S01]  /*42ce0*/  ISETP.LT.AND P4, PT, R24, c[0x0][0x17c], !P0 ;  /* 0x00005f0018007a0c */ /* 0x010fe20004781270 */
[C---:B------:R-:W-:Y:S01]  /*42cf0*/  IMAD R24, R28.reuse, 0x2, R25 ;  /* 0x000000021c187824 */ /* 0x040fe200078e0219 */
[----:B--2---:R-:W-:Y:S02]  /*42d00*/  ISETP.LT.AND P3, PT, R21, c[0x0][0x17c], !P0 ;  /* 0x00005f0015007a0c */ /* 0x004fe40004761270 */
[----:B------:R-:W-:Y:S01]  /*42d10*/  LEA.HI.X.SX32 R21, R25, R2, 0x1, P6 ;  /* 0x0000000219157211 */ /* 0x000fe200030f0eff */
[----:B------:R-:W-:Y:S01]  /*42d20*/  IMAD R25, R28, 0x2, R24 ;  /* 0x000000021c197824 */ /* 0x000fe200078e0218 */
[----:B0-----:R-:W-:-:S03]  /*42d30*/  LEA R22, P1, R24, R0, 0x1 ;  /* 0x0000000018167211 */ /* 0x001fc600078208ff */
[----:B------:R0:W-:Y:S01]  /*42d40*/  @P5 STG.E.U16 [R20.64], R16 ;  /* 0x0000001014005986 */ /* 0x0001e2000c10150a */
[----:B------:R-:W-:Y:S01]  /*42d50*/  LEA.HI.X.SX32 R23, R24, R2, 0x1, P1 ;  /* 0x0000000218177211 */ /* 0x000fe200008f0eff */
[----:B------:R-:W-:Y:S01]  /*42d60*/  IMAD R24, R28, 0x2, R25 ;  /* 0x000000021c187824 */ /* 0x000fe200078e0219 */
[----:B------:R-:W-:Y:S02]  /*42d70*/  ISETP.LT.AND P1, PT, R27, c[0x0][0x17c], !P0 ;  /* 0x00005f001b007a0c */ /* 0x000fe40004721270 */
[----:B------:R-:W2:Y:S04]  /*42d80*/  LDL.LU R27, [R1+0x10d0] ;  /* 0x0010d000011b7983 */ /* 0x000ea80000300800 */
[----:B------:R1:W-:Y:S01]  /*42d90*/  @P2 STG.E.U16 [R22.64], R4 ;  /* 0x0000000416002986 */ /* 0x0003e2000c10150a */
[----:B0-----:R-:W-:-:S04]  /*42da0*/  LEA R20, P6, R25, R0, 0x1 ;  /* 0x0000000019147211 */ /* 0x001fc800078c08ff */
[----:B------:R-:W-:Y:S01]  /*42db0*/  LEA.HI.X.SX32 R21, R25, R2, 0x1, P6 ;  /* 0x0000000219157211 */ /* 0x000fe200030f0eff */
[----:B------:R-:W-:Y:S01]  /*42dc0*/  IMAD R25, R28, 0x2, R24 ;  /* 0x000000021c197824 */ /* 0x000fe200078e0218 */
[----:B---3--:R-:W-:Y:S02]  /*42dd0*/  ISETP.LT.AND P5, PT, R26, c[0x0][0x17c], !P0 ;  /* 0x00005f001a007a0c */ /* 0x008fe400047a1270 */
[----:B------:R-:W3:Y:S01]  /*42de0*/  LDL.LU R26, [R1+0x10d8] ;  /* 0x0010d800011a7983 */ /* 0x000ee20000300800 */
[----:B-1----:R-:W-:-:S03]  /*42df0*/  LEA R22, P2, R24, R0, 0x1 ;  /* 0x0000000018167211 */ /* 0x002fc600078408ff */
[----:B------:R0:W-:Y:S01]  /*42e00*/  @P3 STG.E.U16 [R20.64], R9 ;  /* 0x0000000914003986 */ /* 0x0001e2000c10150a */
[----:B------:R-:W-:-:S03]  /*42e10*/  LEA.HI.X.SX32 R23, R24, R2, 0x1, P2 ;  /* 0x0000000218177211 */ /* 0x000fc600010f0eff */
[----:B------:R-:W4:Y:S04]  /*42e20*/  LDL.LU R24, [R1+0x10c8] ;  /* 0x0010c80001187983 */ /* 0x000f280000300800 */
[----:B0-----:R-:W2:Y:S01]  /*42e30*/  LDL.LU R21, [R1+0x10cc] ;  /* 0x0010cc0001157983 */ /* 0x001ea20000300800 */
[----:B------:R-:W-:Y:S02]  /*42e40*/  LEA R20, P6, R25, R0, 0x1 ;  /* 0x0000000019147211 */ /* 0x000fe400078c08ff */
[----:B----4-:R-:W-:Y:S01]  /*42e50*/  ISETP.LT.AND P2, PT, R24, c[0x0][0x17c], !P0 ;  /* 0x00005f0018007a0c */ /* 0x010fe20004741270 */
[----:B------:R-:W-:Y:S01]  /*42e60*/  IMAD R24, R28, 0x2, R25 ;  /* 0x000000021c187824 */ /* 0x000fe200078e0219 */
[----:B--2---:R-:W-:Y:S02]  /*42e70*/  ISETP.LT.AND P3, PT, R21, c[0x0][0x17c], !P0 ;  /* 0x00005f0015007a0c */ /* 0x004fe40004761270 */
[----:B------:R-:W-:-:S02]  /*42e80*/  LEA.HI.X.SX32 R21, R25, R2, 0x1, P6 ;  /* 0x0000000219157211 */ /* 0x000fc400030f0eff */
[----:B------:R-:W2:Y:S04]  /*42e90*/  LDL.LU R25, [R1+0x10d4] ;  /* 0x0010d40001197983 */ /* 0x000ea80000300800 */
[----:B------:R0:W-:Y:S04]  /*42ea0*/  @P4 STG.E.U16 [R22.64], R10 ;  /* 0x0000000a16004986 */ /* 0x0001e8000c10150a */
[----:B------:R1:W-:Y:S01]  /*42eb0*/  @P1 STG.E.U16 [R20.64], R5 ;  /* 0x0000000514001986 */ /* 0x0003e2000c10150a */
[----:B------:R-:W-:Y:S02]  /*42ec0*/  PRMT R4, R29, 0x7632, R4 ;  /* 0x000076321d047816 */ /* 0x000fe40000000004 */
[----:B0-----:R-:W-:Y:S01]  /*42ed0*/  LEA R22, P6, R24, R0, 0x1 ;  /* 0x0000000018167211 */ /* 0x001fe200078c08ff */
[----:B-1----:R-:W-:-:S03]  /*42ee0*/  IMAD R20, R28, 0x2, R24 ;  /* 0x000000021c147824 */ /* 0x002fc600078e0218 */
[----:B------:R-:W-:Y:S02]  /*42ef0*/  LEA.HI.X.SX32 R23, R24, R2, 0x1, P6 ;  /* 0x0000000218177211 */ /* 0x000fe400030f0eff */
[----:B------:R-:W-:-:S03]  /*42f00*/  LEA R24, P6, R20, R0, 0x1 ;  /* 0x0000000014187211 */ /* 0x000fc600078c08ff */
[----:B------:R0:W-:Y:S01]  /*42f10*/  @P5 STG.E.U16 [R22.64], R4 ;  /* 0x0000000416005986 */ /* 0x0001e2000c10150a */
[----:B------:R-:W-:Y:S02]  /*42f20*/  ISETP.LT.AND P4, PT, R27, c[0x0][0x17c], !P0 ;  /* 0x00005f001b007a0c */ /* 0x000fe40004781270 */
[----:B---3--:R-:W-:Y:S01]  /*42f30*/  ISETP.LT.AND P5, PT, R26, c[0x0][0x17c], !P0 ;  /* 0x00005f001a007a0c */ /* 0x008fe200047a1270 */
[----:B------:R-:W3:Y:S04]  /*42f40*/  LDL.LU R27, [R1+0x10dc] ;  /* 0x0010dc00011b7983 */ /* 0x000ee80000300800 */
[----:B------:R-:W4:Y:S01]  /*42f50*/  LDL.LU R29, [R1+0x130c] ;  /* 0x00130c00011d7983 */ /* 0x000f220000300800 */
[----:B0-----:R-:W-:-:S03]  /*42f60*/  PRMT R4, R8, 0x7632, R4 ;  /* 0x0000763208047816 */ /* 0x001fc60000000004 */
[----:B------:R-:W3:Y:S01]  /*42f70*/  LDL.LU R26, [R1+0x10e0] ;  /* 0x0010e000011a7983 */ /* 0x000ee20000300800 */
[----:B--2---:R-:W-:Y:S02]  /*42f80*/  ISETP.LT.AND P1, PT, R25, c[0x0][0x17c], !P0 ;  /* 0x00005f0019007a0c */ /* 0x004fe40004721270 */
[----:B------:R-:W-:-:S05]  /*42f90*/  LEA.HI.X.SX32 R25, R20, R2, 0x1, P6 ;  /* 0x0000000214197211 */ /* 0x000fca00030f0eff */
[----:B------:R0:W-:Y:S04]  /*42fa0*/  @P3 STG.E.U16 [R24.64], R4 ;  /* 0x0000000418003986 */ /* 0x0001e8000c10150a */
[----:B0-----:R-:W2:Y:S01]  /*42fb0*/  LDL.LU R24, [R1+0x10e4] ;  /* 0x0010e40001187983 */ /* 0x001ea20000300800 */
[----:B------:R-:W-:-:S04]  /*42fc0*/  IMAD R21, R28, 0x2, R20 ;  /* 0x000000021c157824 */ /* 0x000fc800078e0214 */
[----:B------:R-:W-:Y:S01]  /*42fd0*/  IMAD R8, R28, 0x2, R21 ;  /* 0x000000021c087824 */ /* 0x000fe200078e0215 */
[C---:B------:R-:W-:Y:S01]  /*42fe0*/  LEA R20, P6, R21.reuse, R0, 0x1 ;  /* 0x0000000015147211 */ /* 0x040fe200078c08ff */
[----:B------:R-:W4:Y:S03]  /*42ff0*/  LDL.LU R28, [R1+0x10e8] ;  /* 0x0010e800011c7983 */ /* 0x000f260000300800 */
[----:B------:R-:W-:Y:S02]  /*43000*/  LEA.HI.X.SX32 R21, R21, R2, 0x1, P6 ;  /* 0x0000000215157211 */ /* 0x000fe400030f0eff */
[----:B------:R-:W-:Y:S02]  /*43010*/  LEA R22, P6, R8, R0, 0x1 ;  /* 0x0000000008167211 */ /* 0x000fe400078c08ff */
[----:B------:R-:W-:Y:S02]  /*43020*/  PRMT R12, R12, 0x7632, R12 ;  /* 0x000076320c0c7816 */ /* 0x000fe4000000000c */
[----:B------:R-:W-:-:S02]  /*43030*/  LEA.HI.X.SX32 R23, R8, R2, 0x1, P6 ;  /* 0x0000000208177211 */ /* 0x000fc400030f0eff */
[----:B------:R-:W-:Y:S01]  /*43040*/  PRMT R16, R16, 0x7632, R16 ;  /* 0x0000763210107816 */ /* 0x000fe20000000010 */
[----:B------:R-:W-:Y:S01]  /*43050*/  @P2 STG.E.U16 [R20.64], R12 ;  /* 0x0000000c14002986 */ /* 0x000fe2000c10150a */
[----:B---3--:R-:W-:Y:S02]  /*43060*/  ISETP.LT.AND P3, PT, R27, c[0x0][0x17c], !P0 ;  /* 0x00005f001b007a0c */ /* 0x008fe40004761270 */
[----:B------:R-:W-:Y:S01]  /*43070*/  ISETP.LT.AND P2, PT, R26, c[0x0][0x17c], !P0 ;  /* 0x00005f001a007a0c */ /* 0x000fe20004741270 */
[----:B------:R0:W-:Y:S04]  /*43080*/  @P4 STG.E.U16 [R22.64], R16 ;  /* 0x0000001016004986 */ /* 0x0001e8000c10150a */
[----:B------:R-:W3:Y:S04]  /*43090*/  LDL.LU R27, [R1+0x10ec] ;  /* 0x0010ec00011b7983 */ /* 0x000ee80000300800 */
[----:B------:R-:W3:Y:S01]  /*430a0*/  LDL.LU R26, [R1+0xa4] ;  /* 0x0000a400011a7983 */ /* 0x000ee20000300800 */
[----:B0-----:R-:W-:-:S02]  /*430b0*/  PRMT R16, R4, 0x7632, R16 ;  /* 0x0000763204107816 */ /* 0x001fc40000000010 */
[----:B------:R-:W-:Y:S02]  /*430c0*/  PRMT R4, R9, 0x7632, R4 ;  /* 0x0000763209047816 */ /* 0x000fe40000000004 */
[----:B------:R-:W3:Y:S01]  /*430d0*/  LDL.LU R9, [R1+0x1308] ;  /* 0x0013080001097983 */ /* 0x000ee20000300800 */
[----:B--2---:R-:W-:-:S03]  /*430e0*/  ISETP.LT.AND P4, PT, R24, c[0x0][0x17c], !P0 ;  /* 0x00005f0018007a0c */ /* 0x004fc60004781270 */
[----:B------:R-:W2:Y:S01]  /*430f0*/  LDL.LU R24, [R1+0x10f0] ;  /* 0x0010f00001187983 */ /* 0x000ea20000300800 */
[----:B------:R-:W-:-:S04]  /*43100*/  IMAD.MOV.U32 R25, RZ, RZ, c[0x0][0x198] ;  /* 0x00006600ff197624 */ /* 0x000fc800078e00ff */
[----:B------:R-:W-:-:S04]  /*43110*/  IMAD R12, R25, 0x2, R8 ;  /* 0x00000002190c7824 */ /* 0x000fc800078e0208 */
[----:B------:R-:W-:Y:S01]  /*43120*/  IMAD R8, R25, 0x2, R12 ;  /* 0x0000000219087824 */ /* 0x000fe200078e020c */
[----:B------:R-:W-:-:S04]  /*43130*/  LEA R20, P6, R12, R0, 0x1 ;  /* 0x000000000c147211 */ /* 0x000fc800078c08ff */
[----:B------:R-:W-:Y:S01]  /*43140*/  LEA.HI.X.SX32 R21, R12, R2, 0x1, P6 ;  /* 0x000000020c157211 */ /* 0x000fe200030f0eff */
[----:B------:R-:W-:Y:S01]  /*43150*/  IMAD R12, R25, 0x2, R8 ;  /* 0x00000002190c7824 */ /* 0x000fe200078e0208 */
[----:B------:R-:W-:-:S03]  /*43160*/  LEA R22, P6, R8, R0, 0x1 ;  /* 0x0000000008167211 */ /* 0x000fc600078c08ff */
[----:B------:R0:W-:Y:S01]  /*43170*/  @P1 STG.E.U16 [R20.64], R16 ;  /* 0x0000001014001986 */ /* 0x0001e2000c10150a */
[----:B------:R-:W-:Y:S01]  /*43180*/  LEA.HI.X.SX32 R23, R8, R2, 0x1, P6 ;  /* 0x0000000208177211 */ /* 0x000fe200030f0eff */
[----:B------:R-:W-:Y:S01]  /*43190*/  IMAD R8, R25, 0x2, R12 ;  /* 0x0000000219087824 */ /* 0x000fe200078e020c */
[----:B0-----:R-:W-:-:S04]  /*431a0*/  LEA R20, P6, R12, R0, 0x1 ;  /* 0x000000000c147211 */ /* 0x001fc800078c08ff */
[----:B------:R-:W-:Y:S02]  /*431b0*/  LEA.HI.X.SX32 R21, R12, R2, 0x1, P6 ;  /* 0x000000020c157211 */ /* 0x000fe400030f0eff */
[----:B------:R-:W-:Y:S01]  /*431c0*/  PRMT R12, R10, 0x7632, R12 ;  /* 0x000076320a0c7816 */ /* 0x000fe2000000000c */
[----:B------:R-:W-:Y:S01]  /*431d0*/  @P5 STG.E.U16 [R22.64], R4 ;  /* 0x0000000416005986 */ /* 0x000fe2000c10150a */
[----:B---3--:R-:W-:-:S03]  /*431e0*/  ISETP.LT.AND P5, PT, R27, c[0x0][0x17c], !P0 ;  /* 0x00005f001b007a0c */ /* 0x008fc600047a1270 */
[----:B------:R-:W3:Y:S04]  /*431f0*/  LDL.LU R10, [R1+0x1304] ;  /* 0x00130400010a7983 */ /* 0x000ee80000300800 */
[----:B------:R0:W-:Y:S04]  /*43200*/  @P3 STG.E.U16 [R20.64], R12 ;  /* 0x0000000c14003986 */ /* 0x0001e8000c10150a */
[----:B------:R-:W3:Y:S01]  /*43210*/  LDL.LU R27, [R1+0x10f8] ;  /* 0x0010f800011b7983 */ /* 0x000ee20000300800 */
[----:B0-----:R-:W-:-:S03]  /*43220*/  PRMT R12, R5, 0x7632, R12 ;  /* 0x00007632050c7816 */ /* 0x001fc6000000000c */
[----:B------:R-:W5:Y:S01]  /*43230*/  LDL.LU R5, [R1+0x1300] ;  /* 0x0013000001057983 */ /* 0x000f620000300800 */
[----:B------:R-:W-:Y:S01]  /*43240*/  LEA R22, P6, R8, R0, 0x1 ;  /* 0x0000000008167211 */ /* 0x000fe200078c08ff */
[----:B------:R-:W-:-:S03]  /*43250*/  IMAD R4, R25, 0x2, R8 ;  /* 0x0000000219047824 */ /* 0x000fc600078e0208 */
[----:B------:R-:W-:Y:S02]  /*43260*/  LEA.HI.X.SX32 R23, R8, R2, 0x1, P6 ;  /* 0x0000000208177211 */ /* 0x000fe400030f0eff */
[----:B------:R-:W-:Y:S02]  /*43270*/  LEA R20, P6, R4, R0, 0x1 ;  /* 0x0000000004147211 */ /* 0x000fe400078c08ff */
[----:B--2---:R-:W-:Y:S02]  /*43280*/  ISETP.LT.AND P3, PT, R24, c[0x0][0x17c], !P0 ;  /* 0x00005f0018007a0c */ /* 0x004fe40004761270 */
[----:B------:R-:W2:Y:S01]  /*43290*/  LDL.LU R24, [R1+0x10fc] ;  /* 0x0010fc0001187983 */ /* 0x000ea20000300800 */
[----:B----4-:R-:W-:Y:S01]  /*432a0*/  ISETP.LT.AND P1, PT, R28, c[0x0][0x17c], !P0 ;  /* 0x00005f001c007a0c */ /* 0x010fe20004721270 */
[----:B------:R-:W-:Y:S01]  /*432b0*/  IMAD R8, R25, 0x2, R4 ;  /* 0x0000000219087824 */ /* 0x000fe200078e0204 */
[----:B------:R-:W-:Y:S01]  /*432c0*/  LEA.HI.X.SX32 R21, R4, R2, 0x1, P6 ;  /* 0x0000000204157211 */ /* 0x000fe200030f0eff */
[----:B------:R-:W4:Y:S04]  /*432d0*/  LDL.LU R28, [R1+0xc4] ;  /* 0x0000c400011c7983 */ /* 0x000f280000300800 */
[----:B------:R-:W4:Y:S04]  /*432e0*/  LDL.LU R4, [R1+0x10f4] ;  /* 0x0010f40001047983 */ /* 0x000f280000300800 */
[----:B------:R0:W-:Y:S04]  /*432f0*/  @P2 STG.E.U16 [R22.64], R12 ;  /* 0x0000000c16002986 */ /* 0x0001e8000c10150a */
[----:B0-----:R-:W5:Y:S01]  /*43300*/  LDL.LU R12, [R1+0x1100] ;  /* 0x00110000010c7983 */ /* 0x001f620000300800 */
        /* <DEDUP_REMOVED lines=10> */
[----:B------:R-:W-:Y:S01]  /*433b0*/  IMAD R8, R25, 0x2, R4 ;  /* 0x0000000219087824 */ /* 0x000fe200078e0204 */
[----:B0-----:R-:W-:-:S04]  /*433c0*/  LEA R20, P6, R4, R0, 0x1 ;  /* 0x0000000004147211 */ /* 0x001fc800078c08ff */
[----:B------:R-:W-:Y:S01]  /*433d0*/  LEA.HI.X.SX32 R21, R4, R2, 0x1, P6 ;  /* 0x0000000204157211 */ /* 0x000fe200030f0eff */
[----:B------:R-:W-:Y:S01]  /*433e0*/  IMAD R4, R25, 0x2, R8 ;  /* 0x0000000219047824 */ /* 0x000fe200078e0208 */
[----:B-1----:R-:W-:-:S03]  /*433f0*/  LEA R22, P6, R8, R0, 0x1 ;  /* 0x0000000008167211 */ /* 0x002fc600078c08ff */
[----:B-----5:R0:W-:Y:S01]  /*43400*/  @P5 STG.E.U16 [R20.64], R13 ;  /* 0x0000000d14005986 */ /* 0x0201e2000c10150a */
[----:B------:R-:W-:Y:S01]  /*43410*/  LEA.HI.X.SX32 R23, R8, R2, 0x1, P6 ;  /* 0x0000000208177211 */ /* 0x000fe200030f0eff */
[----:B------:R-:W-:Y:S01]  /*43420*/  IMAD R8, R25, 0x2, R4 ;  /* 0x0000000219087824 */ /* 0x000fe200078e0204 */
[----:B------:R-:W-:Y:S02]  /*43430*/  ISETP.LT.AND P5, PT, R12, c[0x0][0x17c], !P0 ;  /* 0x00005f000c007a0c */ /* 0x000fe400047a1270 */
[----:B------:R-:W4:Y:S01]  /*43440*/  LDL.LU R12, [R1+0x1110] ;  /* 0x00111000010c7983 */ /* 0x000f220000300800 */
[----:B0-----:R-:W-:-:S04]  /*43450*/  LEA R20, P6, R4, R0, 0x1 ;  /* 0x0000000004147211 */ /* 0x001fc800078c08ff */
[----:B------:R-:W-:Y:S02]  /*43460*/  LEA.HI.X.SX32 R21, R4, R2, 0x1, P6 ;  /* 0x0000000204157211 */ /* 0x000fe400030f0eff */
[----:B------:R-:W5:Y:S04]  /*43470*/  LDL.LU R4, [R1+0x1104] ;  /* 0x0011040001047983 */ /* 0x000f680000300800 */
[----:B------:R0:W-:Y:S04]  /*43480*/  @P3 STG.E.U16 [R22.64], R17 ;  /* 0x0000001116003986 */ /* 0x0001e8000c10150a */
[----:B------:R1:W-:Y:S01]  /*43490*/  @P2 STG.E.U16 [R20.64], R5 ;  /* 0x0000000514002986 */ /* 0x0003e2000c10150a */
[----:B0-----:R-:W-:-:S04]  /*434a0*/  LEA R22, P6, R8, R0, 0x1 ;  /* 0x0000000008167211 */ /* 0x001fc800078c08ff */
[----:B------:R-:W-:-:S05]  /*434b0*/  LEA.HI.X.SX32 R23, R8, R2, 0x1, P6 ;  /* 0x0000000208177211 */ /* 0x000fca00030f0eff */
[----:B------:R0:W-:Y:S01]  /*434c0*/  @P4 STG.E.U16 [R22.64], R28 ;  /* 0x0000001c16004986 */ /* 0x0001e2000c10150a */
[----:B--2---:R-:W-:-:S03]  /*434d0*/  ISETP.LT.AND P4, PT, R24, c[0x0][0x17c], !P0 ;  /* 0x00005f0018007a0c */ /* 0x004fc60004781270 */
[----:B------:R-:W2:Y:S01]  /*434e0*/  LDL.LU R24, [R1+0x1118] ;  /* 0x0011180001187983 */ /* 0x000ea20000300800 */
[----:B-----5:R-:W-:Y:S01]  /*434f0*/  ISETP.LT.AND P3, PT, R4, c[0x0][0x17c], !P0 ;  /* 0x00005f0004007a0c */ /* 0x020fe20004761270 */
[----:B------:R-:W-:-:S04]  /*43500*/  IMAD R4, R25, 0x2, R8 ;  /* 0x0000000219047824 */ /* 0x000fc800078e0208 */
[----:B------:R-:W-:Y:S01]  /*43510*/  IMAD R8, R25, 0x2, R4 ;  /* 0x0000000219087824 */ /* 0x000fe200078e0204 */
[----:B-1----:R-:W-:-:S04]  /*43520*/  LEA R20, P6, R4, R0, 0x1 ;  /* 0x0000000004147211 */ /* 0x002fc800078c08ff */
[----:B------:R-:W-:Y:S02]  /*43530*/  LEA.HI.X.SX32 R21, R4, R2, 0x1, P6 ;  /* 0x0000000204157211 */ /* 0x000fe400030f0eff */
[----:B0-----:R-:W-:Y:S01]  /*43540*/  LEA R22, P6, R8, R0, 0x1 ;  /* 0x0000000008167211 */ /* 0x001fe200078c08ff */
[----:B------:R-:W-:-:S03]  /*43550*/  IMAD R4, R25, 0x2, R8 ;  /* 0x0000000219047824 */ /* 0x000fc600078e0208 */
[----:B------:R-:W-:Y:S02]  /*43560*/  LEA.HI.X.SX32 R23, R8, R2, 0x1, P6 ;  /* 0x0000000208177211 */ /* 0x000fe400030f0eff */
[----:B------:R-:W5:Y:S04]  /*43570*/  LDL.LU R8, [R1+0x1114] ;  /* 0x0011140001087983 */ /* 0x000f680000300800 */
[----:B------:R0:W-:Y:S01]  /*43580*/  @P1 STG.E.U16 [R20.64], R11 ;  /* 0x0000000b14001986 */ /* 0x0001e2000c10150a */
[----:B------:R-:W-:Y:S02]  /*43590*/  PRMT R13, R26, 0x7632, R13 ;  /* 0x000076321a0d7816 */ /* 0x000fe4000000000d */
[----:B---3--:R-:W-:Y:S01]  /*435a0*/  ISETP.LT.AND P2, PT, R27, c[0x0][0x17c], !P0 ;  /* 0x00005f001b007a0c */ /* 0x008fe20004741270 */
[----:B------:R1:W-:Y:S04]  /*435b0*/  @P5 STG.E.U16 [R22.64], R6 ;  /* 0x0000000616005986 */ /* 0x0003e8000c10150a */
[----:B------:R-:W3:Y:S01]  /*435c0*/  LDL.LU R27, [R1+0x111c] ;  /* 0x00111c00011b7983 */ /* 0x000ee20000300800 */
[----:B0-----:R-:W-:-:S03]  /*435d0*/  LEA R20, P6, R4, R0, 0x1 ;  /* 0x0000000004147211 */ /* 0x001fc600078c08ff */
[----:B------:R-:W3:Y:S01]  /*435e0*/  LDL.LU R26, [R1+0x1120] ;  /* 0x00112000011a7983 */ /* 0x000ee20000300800 */
[----:B------:R-:W-:-:S05]  /*435f0*/  LEA.HI.X.SX32 R21, R4, R2, 0x1, P6 ;  /* 0x0000000204157211 */ /* 0x000fca00030f0eff */
[----:B------:R0:W-:Y:S01]  /*43600*/  @P3 STG.E.U16 [R20.64], R13 ;  /* 0x0000000d14003986 */ /* 0x0001e2000c10150a */
[----:B--2---:R-:W-:-:S03]  /*43610*/  ISETP.LT.AND P3, PT, R24, c[0x0][0x17c], !P0 ;  /* 0x00005f0018007a0c */ /* 0x004fc60004761270 */
[----:B------:R-:W2:Y:S04]  /*43620*/  LDL.LU R24, [R1+0x1124] ;  /* 0x0011240001187983 */ /* 0x000ea80000300800 */
[----:B-1----:R-:W2:Y:S01]  /*43630*/  LDL.LU R23, [R1+0x1128] ;  /* 0x0011280001177983 */ /* 0x002ea20000300800 */
[----:B----4-:R-:W-:Y:S01]  /*43640*/  ISETP.LT.AND P1, PT, R12, c[0x0][0x17c], !P0 ;  /* 0x00005f000c007a0c */ /* 0x010fe20004721270 */
[----:B------:R-:W-:Y:S01]  /*43650*/  IMAD R12, R25, 0x2, R4 ;  /* 0x00000002190c7824 */ /* 0x000fe200078e0204 */
[----:B------:R-:W-:Y:S01]  /*43660*/  PRMT R5, R9, 0x7632, R5 ;  /* 0x0000763209057816 */ /* 0x000fe20000000005 */
[----:B------:R-:W4:Y:S02]  /*43670*/  LDL.LU R22, [R1+0x112c] ;  /* 0x00112c0001167983 */ /* 0x000f240000300800 */
[----:B------:R-:W-:Y:S01]  /*43680*/  IMAD R4, R25, 0x2, R12 ;  /* 0x0000000219047824 */ /* 0x000fe200078e020c */
[----:B0-----:R-:W-:-:S02]  /*43690*/  PRMT R13, R13, 0x7632, R13 ;  /* 0x000076320d0d7816 */ /* 0x001fc4000000000d */
[----:B------:R-:W-:Y:S02]  /*436a0*/  PRMT R17, R17, 0x7632, R17 ;  /* 0x0000763211117816 */ /* 0x000fe40000000011 */
[----:B------:R-:W-:Y:S02]  /*436b0*/  PRMT R16, R5, 0x7632, R16 ;  /* 0x0000763205107816 */ /* 0x000fe40000000010 */
[----:B-----5:R-:W-:Y:S02]  /*436c0*/  ISETP.LT.AND P5, PT, R8, c[0x0][0x17c], !P0 ;  /* 0x00005f0008007a0c */ /* 0x020fe400047a1270 */
[----:B------:R-:W-:-:S04]  /*436d0*/  LEA R8, P6, R12, R0, 0x1 ;  /* 0x000000000c087211 */ /* 0x000fc800078c08ff */
[----:B------:R-:W-:Y:S02]  /*436e0*/  LEA.HI.X.SX32 R9, R12, R2, 0x1, P6 ;  /* 0x000000020c097211 */ /* 0x000fe400030f0eff */
[----:B------:R-:W-:-:S03]  /*436f0*/  LEA R20, P6, R4, R0, 0x1 ;  /* 0x0000000004147211 */ /* 0x000fc600078c08ff */
[----:B------:R0:W-:Y:S01]  /*43700*/  @P2 STG.E.U16 [R8.64], R5 ;  /* 0x0000000508002986 */ /* 0x0001e2000c10150a */
[----:B------:R-:W-:Y:S01]  /*43710*/  LEA.HI.X.SX32 R21, R4, R2, 0x1, P6 ;  /* 0x0000000204157211 */ /* 0x000fe200030f0eff */
[----:B0-----:R-:W-:-:S04]  /*43720*/  IMAD R9, R25, 0x2, R4 ;  /* 0x0000000219097824 */ /* 0x001fc800078e0204 */
[----:B------:R-:W-:Y:S01]  /*43730*/  IMAD R12, R25, 0x2, R9 ;  /* 0x00000002190c7824 */ /* 0x000fe200078e0209 */
[----:B------:R-:W-:-:S04]  /*43740*/  LEA R8, P6, R9, R0, 0x1 ;  /* 0x0000000009087211 */ /* 0x000fc800078c08ff */
[----:B------:R-:W-:Y:S02]  /*43750*/  LEA.HI.X.SX32 R9, R9, R2, 0x1, P6 ;  /* 0x0000000209097211 */ /* 0x000fe400030f0eff */
[C---:B------:R-:W-:Y:S01]  /*43760*/  LEA R4, P6, R12.reuse, R0, 0x1 ;  /* 0x000000000c047211 */ /* 0x040fe200078c08ff */
[----:B------:R-:W-:Y:S03]  /*43770*/  @P4 STG.E.U16 [R20.64], R13 ;  /* 0x0000000d14004986 */ /* 0x000fe6000c10150a */
[----:B------:R-:W-:Y:S01]  /*43780*/  LEA.HI.X.SX32 R5, R12, R2, 0x1, P6 ;  /* 0x000000020c057211 */ /* 0x000fe200030f0eff */
[----:B------:R0:W-:Y:S01]  /*43790*/  @P1 STG.E.U16 [R8.64], R17 ;  /* 0x0000001108001986 */ /* 0x0001e2000c10150a */
[----:B---3--:R-:W-:-:S03]  /*437a0*/  ISETP.LT.AND P2, PT, R27, c[0x0][0x17c], !P0 ;  /* 0x00005f001b007a0c */ /* 0x008fc60004741270 */
[----:B------:R-:W3:Y:S04]  /*437b0*/  LDL.LU R27, [R1+0xa8] ;  /* 0x0000a800011b7983 */ /* 0x000ee80000300800 */
[----:B------:R1:W-:Y:S01]  /*437c0*/  @P5 STG.E.U16 [R4.64], R16 ;  /* 0x0000001004005986 */ /* 0x0003e2000c10150a */
[----:B0-----:R-:W-:Y:S02]  /*437d0*/  PRMT R17, R11, 0x7632, R17 ;  /* 0x000076320b117816 */ /* 0x001fe40000000011 */
[----:B--2---:R-:W-:Y:S02]  /*437e0*/  ISETP.LT.AND P1, PT, R24, c[0x0][0x17c], !P0 ;  /* 0x00005f0018007a0c */ /* 0x004fe40004721270 */
[----:B------:R-:W2:Y:S01]  /*437f0*/  LDL.LU R24, [R1+0x1134] ;  /* 0x0011340001187983 */ /* 0x000ea20000300800 */
[----:B------:R-:W-:-:S03]  /*43800*/  ISETP.LT.AND P5, PT, R23, c[0x0][0x17c], !P0 ;  /* 0x00005f0017007a0c */ /* 0x000fc600047a1270 */
[----:B------:R-:W5:Y:S04]  /*43810*/  LDL.LU R23, [R1+0x1130] ;  /* 0x0011300001177983 */ /* 0x000f680000300800 */
[----:B------:R-:W2:Y:S04]  /*43820*/  LDL.LU R11, [R1+0x12fc] ;  /* 0x0012fc00010b7983 */ /* 0x000ea80000300800 */
[----:B------:R-:W2:Y:S01]  /*43830*/  LDL.LU R20, [R1+0x113c] ;  /* 0x00113c0001147983 */ /* 0x000ea20000300800 */
[----:B------:R-:W-:-:S04]  /*43840*/  IMAD R13, R25, 0x2, R12 ;  /* 0x00000002190d7824 */ /* 0x000fc800078e020c */
[----:B-1----:R-:W-:Y:S01]  /*43850*/  IMAD R5, R25, 0x2, R13 ;  /* 0x0000000219057824 */ /* 0x002fe200078e020d */
[----:B------:R-:W-:-:S04]  /*43860*/  LEA R8, P6, R13, R0, 0x1 ;  /* 0x000000000d087211 */ /* 0x000fc800078c08ff */
[----:B------:R-:W-:Y:S01]  /*43870*/  LEA.HI.X.SX32 R9, R13, R2, 0x1, P6 ;  /* 0x000000020d097211 */ /* 0x000fe200030f0eff */
[----:B------:R-:W-:Y:S01]  /*43880*/  IMAD R12, R25, 0x2, R5 ;  /* 0x00000002190c7824 */ /* 0x000fe200078e0205 */
[----:B------:R-:W-:Y:S02]  /*43890*/  PRMT R13, R28, 0x7632, R13 ;  /* 0x000076321c0d7816 */ /* 0x000fe4000000000d */
[C---:B------:R-:W-:Y:S02]  /*438a0*/  LEA R4, P6, R5.reuse, R0, 0x1 ;  /* 0x0000000005047211 */ /* 0x040fe400078c08ff */
[----:B------:R-:W-:Y:S01]  /*438b0*/  ISETP.LT.AND P4, PT, R26, c[0x0][0x17c], !P0 ;  /* 0x00005f001a007a0c */ /* 0x000fe20004781270 */
[----:B------:R0:W-:Y:S01]  /*438c0*/  @P3 STG.E.U16 [R8.64], R13 ;  /* 0x0000000d08003986 */ /* 0x0001e2000c10150a */
[----:B------:R-:W-:Y:S02]  /*438d0*/  LEA.HI.X.SX32 R5, R5, R2, 0x1, P6 ;  /* 0x0000000205057211 */ /* 0x000fe400030f0eff */
[----:B------:R-:W-:-:S02]  /*438e0*/  PRMT R16, R6, 0x7632, R16 ;  /* 0x0000763206107816 */ /* 0x000fc40000000010 */
[----:B----4-:R-:W-:Y:S01]  /*438f0*/  ISETP.LT.AND P3, PT, R22, c[0x0][0x17c], !P0 ;  /* 0x00005f0016007a0c */ /* 0x010fe20004761270 */
[----:B------:R-:W4:Y:S01]  /*43900*/  LDL.LU R6, [R1+0x12f8] ;  /* 0x0012f80001067983 */ /* 0x000f220000300800 */
[C---:B0-----:R-:W-:Y:S01]  /*43910*/  LEA R8, P6, R12.reuse, R0, 0x1 ;  /* 0x000000000c087211 */ /* 0x041fe200078c08ff */
[C---:B------:R-:W-:Y:S02]  /*43920*/  IMAD R13, R25.reuse, 0x2, R12 ;  /* 0x00000002190d7824 */ /* 0x040fe400078e020c */
[----:B------:R0:W-:Y:S01]  /*43930*/  @P2 STG.E.U16 [R4.64], R17 ;  /* 0x0000001104002986 */ /* 0x0001e2000c10150a */
[----:B------:R-:W-:Y:S01]  /*43940*/  LEA.HI.X.SX32 R9, R12, R2, 0x1, P6 ;  /* 0x000000020c097211 */ /* 0x000fe200030f0eff */
[----:B------:R-:W-:Y:S02]  /*43950*/  IMAD R12, R25, 0x2, R13 ;  /* 0x00000002190c7824 */ /* 0x000fe400078e020d */
[----:B------:R-:W4:Y:S04]  /*43960*/  LDL.LU R22, [R1+0x1138] ;  /* 0x0011380001167983 */ /* 0x000f280000300800 */
[----:B------:R1:W-:Y:S01]  /*43970*/  @P4 STG.E.U16 [R8.64], R16 ;  /* 0x0000001008004986 */ /* 0x0003e2000c10150a */
[----:B0-----:R-:W-:-:S03]  /*43980*/  LEA R4, P2, R13, R0, 0x1 ;  /* 0x000000000d047211 */ /* 0x001fc600078408ff */
[----:B------:R-:W4:Y:S04]  /*43990*/  LDL.LU R21, [R1+0x1144] ;  /* 0x0011440001157983 */ /* 0x000f280000300800 */
[----:B------:R-:W4:Y:S01]  /*439a0*/  LDL.LU R28, [R1+0xc8] ;  /* 0x0000c800011c7983 */ /* 0x000f220000300800 */
[----:B-1----:R-:W-:-:S03]  /*439b0*/  LEA R8, P6, R12, R0, 0x1 ;  /* 0x000000000c087211 */ /* 0x002fc600078c08ff */
[----:B------:R-:W4:Y:S01]  /*439c0*/  LDL.LU R17, [R1+0x1140] ;  /* 0x0011400001117983 */ /* 0x000f220000300800 */
[-C--:B------:R-:W-:Y:S02]  /*439d0*/  LEA.HI.X.SX32 R5, R13, R2.reuse, 0x1, P2 ;  /* 0x000000020d057211 */ /* 0x080fe400010f0eff */
[----:B------:R-:W-:Y:S01]  /*439e0*/  LEA.HI.X.SX32 R9, R12, R2, 0x1, P6 ;  /* 0x000000020c097211 */ /* 0x000fe200030f0eff */
[----:B------:R-:W4:Y:S04]  /*439f0*/  LDL.LU R16, [R1+0x114c] ;  /* 0x00114c0001107983 */ /* 0x000f280000300800 */
[----:B---3--:R0:W-:Y:S04]  /*43a00*/  @P1 STG.E.U16 [R4.64], R27 ;  /* 0x0000001b04001986 */ /* 0x0081e8000c10150a */
[----:B------:R1:W-:Y:S01]  /*43a10*/  @P5 STG.E.U16 [R8.64], R10 ;  /* 0x0000000a08005986 */ /* 0x0003e2000c10150a */
[----:B--2---:R-:W-:-:S03]  /*43a20*/  ISETP.LT.AND P5, PT, R20, c[0x0][0x17c], !P0 ;  /* 0x00005f0014007a0c */ /* 0x004fc600047a1270 */
[----:B------:R-:W2:Y:S01]  /*43a30*/  LDL.LU R20, [R1+0x1148] ;  /* 0x0011480001147983 */ /* 0x000ea20000300800 */
[----:B------:R-:W-:Y:S01]  /*43a40*/  IMAD R13, R25, 0x2, R12 ;  /* 0x00000002190d7824 */ /* 0x000fe200078e020c */
[----:B------:R-:W-:-:S03]  /*43a50*/  ISETP.LT.AND P4, PT, R24, c[0x0][0x17c], !P0 ;  /* 0x00005f0018007a0c */ /* 0x000fc60004781270 */
[----:B------:R-:W-:Y:S01]  /*43a60*/  IMAD R12, R25, 0x2, R13 ;  /* 0x00000002190c7824 */ /* 0x000fe200078e020d */
[----:B0-----:R-:W-:Y:S02]  /*43a70*/  LEA R4, P1, R13, R0, 0x1 ;  /* 0x000000000d047211 */ /* 0x001fe400078208ff */
[----:B-----5:R-:W-:Y:S02]  /*43a80*/  ISETP.LT.AND P2, PT, R23, c[0x0][0x17c], !P0 ;  /* 0x00005f0017007a0c */ /* 0x020fe40004741270 */
[----:B------:R-:W-:Y:S01]  /*43a90*/  LEA.HI.X.SX32 R5, R13, R2, 0x1, P1 ;  /* 0x000000020d057211 */ /* 0x000fe200008f0eff */
[----:B------:R-:W-:Y:S01]  /*43aa0*/  IMAD R13, R25, 0x2, R12 ;  /* 0x00000002190d7824 */ /* 0x000fe200078e020c */
[----:B-1----:R-:W-:-:S03]  /*43ab0*/  LEA R8, P6, R12, R0, 0x1 ;  /* 0x000000000c087211 */ /* 0x002fc600078c08ff */
[----:B------:R0:W-:Y:S01]  /*43ac0*/  @P3 STG.E.U16 [R4.64], R14 ;  /* 0x0000000e04003986 */ /* 0x0001e2000c10150a */
[----:B------:R-:W-:Y:S01]  /*43ad0*/  LEA.HI.X.SX32 R9, R12, R2, 0x1, P6 ;  /* 0x000000020c097211 */ /* 0x000fe200030f0eff */
[----:B------:R-:W-:-:S04]  /*43ae0*/  IMAD R12, R25, 0x2, R13 ;  /* 0x00000002190c7824 */ /* 0x000fc800078e020d */
[----:B------:R1:W-:Y:S01]  /*43af0*/  @P4 STG.E.U16 [R8.64], R18 ;  /* 0x0000001208004986 */ /* 0x0003e2000c10150a */
[----:B0-----:R-:W-:-:S04]  /*43b00*/  LEA R4, P3, R13, R0, 0x1 ;  /* 0x000000000d047211 */ /* 0x001fc800078608ff */
[----:B------:R-:W-:Y:S01]  /*43b10*/  LEA.HI.X.SX32 R5, R13, R2, 0x1, P3 ;  /* 0x000000020d057211 */ /* 0x000fe200018f0eff */
[----:B------:R-:W-:Y:S01]  /*43b20*/  IMAD R13, R25, 0x2, R12 ;  /* 0x00000002190d7824 */ /* 0x000fe200078e020c */
[----:B-1----:R-:W-:-:S03]  /*43b30*/  LEA R8, P6, R12, R0, 0x1 ;  /* 0x000000000c087211 */ /* 0x002fc600078c08ff */
[----:B----4-:R0:W-:Y:S01]  /*43b40*/  @P2 STG.E.U16 [R4.64], R6 ;  /* 0x0000000604002986 */ /* 0x0101e2000c10150a */
[----:B------:R-:W-:Y:S02]  /*43b50*/  LEA.HI.X.SX32 R9, R12, R2, 0x1, P6 ;  /* 0x000000020c097211 */ /* 0x000fe400030f0eff */
[----:B------:R-:W-:Y:S02]  /*43b60*/  ISETP.LT.AND P3, PT, R21, c[0x0][0x17c], !P0 ;  /* 0x00005f0015007a0c */ /* 0x000fe40004761270 */
[----:B------:R-:W3:Y:S01]  /*43b70*/  LDL.LU R21, [R1+0x1150] ;  /* 0x0011500001157983 */ /* 0x000ee20000300800 */
[----:B0-----:R-:W-:Y:S02]  /*43b80*/  LEA R4, P2, R13, R0, 0x1 ;  /* 0x000000000d047211 */ /* 0x001fe400078408ff */
[----:B------:R-:W-:Y:S02]  /*43b90*/  ISETP.LT.AND P4, PT, R17, c[0x0][0x17c], !P0 ;  /* 0x00005f0011007a0c */ /* 0x000fe40004781270 */
[----:B------:R-:W4:Y:S01]  /*43ba0*/  LDL.LU R17, [R1+0x1154] ;  /* 0x0011540001117983 */ /* 0x000f220000300800 */
[----:B------:R-:W-:-:S02]  /*43bb0*/  LEA.HI.X.SX32 R5, R13, R2, 0x1, P2 ;  /* 0x000000020d057211 */ /* 0x000fc400010f0eff */
[----:B------:R-:W-:Y:S01]  /*43bc0*/  ISETP.LT.AND P2, PT, R16, c[0x0][0x17c], !P0 ;  /* 0x00005f0010007a0c */ /* 0x000fe20004741270 */
[----:B------:R0:W-:Y:S01]  /*43bd0*/  @P5 STG.E.U16 [R8.64], R28 ;  /* 0x0000001c08005986 */ /* 0x0001e2000c10150a */
[----:B------:R-:W-:-:S03]  /*43be0*/  ISETP.LT.AND P1, PT, R22, c[0x0][0x17c], !P0 ;  /* 0x00005f0016007a0c */ /* 0x000fc60004721270 */
[----:B------:R-:W5:Y:S04]  /*43bf0*/  LDL.LU R16, [R1+0x1158] ;  /* 0x0011580001107983 */ /* 0x000f680000300800 */
[----:B------:R-:W5:Y:S01]  /*43c00*/  LDL.LU R22, [R1+0x115c] ;  /* 0x00115c0001167983 */ /* 0x000f620000300800 */
[----:B--2---:R-:W-:-:S03]  /*43c10*/  ISETP.LT.AND P5, PT, R20, c[0x0][0x17c], !P0 ;  /* 0x00005f0014007a0c */ /* 0x004fc600047a1270 */
[----:B------:R-:W2:Y:S01]  /*43c20*/  LDL.LU R20, [R1+0x1160] ;  /* 0x0011600001147983 */ /* 0x000ea20000300800 */
[----:B------:R-:W-:-:S05]  /*43c30*/  IMAD R12, R25, 0x2, R13 ;  /* 0x00000002190c7824 */ /* 0x000fca00078e020d */
[----:B0-----:R-:W-:Y:S01]  /*43c40*/  LEA R8, P6, R12, R0, 0x1 ;  /* 0x000000000c087211 */ /* 0x001fe200078c08ff */
[----:B------:R-:W-:-:S03]  /*43c50*/  IMAD R13, R25, 0x2, R12 ;  /* 0x00000002190d7824 */ /* 0x000fc600078e020c */
[----:B------:R-:W-:Y:S01]  /*43c60*/  LEA.HI.X.SX32 R9, R12, R2, 0x1, P6 ;  /* 0x000000020c097211 */ /* 0x000fe200030f0eff */
[----:B------:R0:W-:Y:S04]  /*43c70*/  @P1 STG.E.U16 [R4.64], R7 ;  /* 0x0000000704001986 */ /* 0x0001e8000c10150a */
[----:B------:R1:W-:Y:S01]  /*43c80*/  @P3 STG.E.U16 [R8.64], R3 ;  /* 0x0000000308003986 */ /* 0x0003e2000c10150a */
[----:B------:R-:W-:Y:S02]  /*43c90*/  PRMT R6, R27, 0x7632, R6 ;  /* 0x000076321b067816 */ /* 0x000fe40000000006 */
[----:B0-----:R-:W-:Y:S01]  /*43ca0*/  LEA R4, P6, R13, R0, 0x1 ;  /* 0x000000000d047211 */ /* 0x001fe200078c08ff */
[----:B-1----:R-:W-:-:S03]  /*43cb0*/  IMAD R9, R25, 0x2, R13 ;  /* 0x0000000219097824 */ /* 0x002fc600078e020d */
[----:B------:R-:W-:Y:S01]  /*43cc0*/  LEA.HI.X.SX32 R5, R13, R2, 0x1, P6 ;  /* 0x000000020d057211 */ /* 0x000fe200030f0eff */
[----:B------:R-:W-:Y:S01]  /*43cd0*/  IMAD R12, R25, 0x2, R9 ;  /* 0x00000002190c7824 */ /* 0x000fe200078e0209 */
[----:B------:R-:W-:-:S03]  /*43ce0*/  LEA R8, P6, R9, R0, 0x1 ;  /* 0x0000000009087211 */ /* 0x000fc600078c08ff */
[----:B------:R0:W-:Y:S01]  /*43cf0*/  @P4 STG.E.U16 [R4.64], R6 ;  /* 0x0000000604004986 */ /* 0x0001e2000c10150a */
[----:B------:R-:W-:Y:S02]  /*43d00*/  LEA.HI.X.SX32 R9, R9, R2, 0x1, P6 ;  /* 0x0000000209097211 */ /* 0x000fe400030f0eff */
[----:B------:R-:W-:Y:S02]  /*43d10*/  PRMT R14, R14, 0x7632, R14 ;  /* 0x000076320e0e7816 */ /* 0x000fe4000000000e */
[----:B0-----:R-:W-:Y:S02]  /*43d20*/  LEA R4, P6, R12, R0, 0x1 ;  /* 0x000000000c047211 */ /* 0x001fe400078c08ff */
[----:B------:R-:W-:Y:S01]  /*43d30*/  PRMT R6, R10, 0x7632, R6 ;  /* 0x000076320a067816 */ /* 0x000fe20000000006 */
[----:B------:R-:W-:Y:S01]  /*43d40*/  IMAD R10, R25, 0x2, R12 ;  /* 0x00000002190a7824 */ /* 0x000fe200078e020c */
[----:B------:R-:W-:-:S03]  /*43d50*/  LEA.HI.X.SX32 R5, R12, R2, 0x1, P6 ;  /* 0x000000020c057211 */ /* 0x000fc600030f0eff */
[----:B------:R0:W-:Y:S01]  /*43d60*/  @P2 STG.E.U16 [R8.64], R6 ;  /* 0x0000000608002986 */ /* 0x0001e2000c10150a */
[----:B---3--:R-:W-:-:S03]  /*43d70*/  ISETP.LT.AND P1, PT, R21, c[0x0][0x17c], !P0 ;  /* 0x00005f0015007a0c */ /* 0x008fc60004721270 */
[----:B------:R1:W-:Y:S01]  /*43d80*/  @P5 STG.E.U16 [R4.64], R14 ;  /* 0x0000000e04005986 */ /* 0x0003e2000c10150a */
[----:B----4-:R-:W-:-:S03]  /*43d90*/  ISETP.LT.AND P3, PT, R17, c[0x0][0x17c], !P0 ;  /* 0x00005f0011007a0c */ /* 0x010fc60004761270 */
[----:B------:R-:W3:Y:S01]  /*43da0*/  LDL.LU R21, [R1+0x1164] ;  /* 0x0011640001157983 */ /* 0x000ee20000300800 */
[----:B0-----:R-:W-:-:S03]  /*43db0*/  LEA R8, P6, R10, R0, 0x1 ;  /* 0x000000000a087211 */ /* 0x001fc600078c08ff */
[----:B------:R-:W4:Y:S01]  /*43dc0*/  LDL.LU R17, [R1+0x1168] ;  /* 0x0011680001117983 */ /* 0x000f220000300800 */
[----:B-1----:R-:W-:Y:S01]  /*43dd0*/  IMAD R5, R25, 0x2, R10 ;  /* 0x0000000219057824 */ /* 0x002fe200078e020a */
[----:B------:R-:W-:-:S04]  /*43de0*/  LEA.HI.X.SX32 R9, R10, R2, 0x1, P6 ;  /* 0x000000020a097211 */ /* 0x000fc800030f0eff */
[----:B------:R-:W-:Y:S01]  /*43df0*/  LEA R4, P6, R5, R0, 0x1 ;  /* 0x0000000005047211 */ /* 0x000fe200078c08ff */
[----:B------:R-:W-:Y:S01]  /*43e00*/  IMAD R10, R25, 0x2, R5 ;  /* 0x00000002190a7824 */ /* 0x000fe200078e0205 */
[----:B------:R-:W-:Y:S02]  /*43e10*/  PRMT R18, R18, 0x7632, R18 ;  /* 0x0000763212127816 */ /* 0x000fe40000000012 */
[----:B-----5:R-:W-:Y:S02]  /*43e20*/  ISETP.LT.AND P4, PT, R16, c[0x0][0x17c], !P0 ;  /* 0x00005f0010007a0c */ /* 0x020fe40004781270 */
[----:B------:R-:W-:Y:S01]  /*43e30*/  LEA.HI.X.SX32 R5, R5, R2, 0x1, P6 ;  /* 0x0000000205057211 */ /* 0x000fe200030f0eff */
[----:B------:R-:W5:Y:S01]  /*43e40*/  LDL.LU R16, [R1+0x116c] ;  /* 0x00116c0001107983 */ /* 0x000f620000300800 */
[----:B------:R-:W-:-:S03]  /*43e50*/  PRMT R13, R6, 0x7632, R13 ;  /* 0x00007632060d7816 */ /* 0x000fc6000000000d */
[----:B------:R-:W-:Y:S04]  /*43e60*/  @P1 STG.E.U16 [R8.64], R18 ;  /* 0x0000001208001986 */ /* 0x000fe8000c10150a */
[----:B------:R0:W-:Y:S01]  /*43e70*/  @P3 STG.E.U16 [R4.64], R13 ;  /* 0x0000000d04003986 */ /* 0x0001e2000c10150a */
[----:B--2---:R-:W-:-:S03]  /*43e80*/  ISETP.LT.AND P5, PT, R20, c[0x0][0x17c], !P0 ;  /* 0x00005f0014007a0c */ /* 0x004fc600047a1270 */
[----:B------:R-:W2:Y:S04]  /*43e90*/  LDL.LU R20, [R1+0x1170] ;  /* 0x0011700001147983 */ /* 0x000ea80000300800 */
[----:B------:R-:W2:Y:S04]  /*43ea0*/  LDL.LU R14, [R1+0x1174] ;  /* 0x00117400010e7983 */ /* 0x000ea80000300800 */
[----:B------:R-:W2:Y:S04]  /*43eb0*/  LDL.LU R24, [R1+0xac] ;  /* 0x0000ac0001187983 */ /* 0x000ea80000300800 */
[----:B0-----:R-:W2:Y:S01]  /*43ec0*/  LDL.LU R13, [R1+0x1178] ;  /* 0x00117800010d7983 */ /* 0x001ea20000300800 */
[----:B------:R-:W-:Y:S01]  /*43ed0*/  LEA R8, P6, R10, R0, 0x1 ;  /* 0x000000000a087211 */ /* 0x000fe200078c08ff */
[----:B------:R-:W-:Y:S01]  /*43ee0*/  IMAD R6, R25, 0x2, R10 ;  /* 0x0000000219067824 */ /* 0x000fe200078e020a */
[----:B------:R-:W-:-:S02]  /*43ef0*/  PRMT R12, R28, 0x7632, R12 ;  /* 0x000076321c0c7816 */ /* 0x000fc4000000000c */
[----:B------:R-:W-:Y:S02]  /*43f00*/  LEA.HI.X.SX32 R9, R10, R2, 0x1, P6 ;  /* 0x000000020a097211 */ /* 0x000fe400030f0eff */
[----:B------:R-:W-:Y:S02]  /*43f10*/  ISETP.LT.AND P2, PT, R22, c[0x0][0x17c], !P0 ;  /* 0x00005f0016007a0c */ /* 0x000fe40004741270 */
[C---:B------:R-:W-:Y:S01]  /*43f20*/  LEA R4, P6, R6.reuse, R0, 0x1 ;  /* 0x0000000006047211 */ /* 0x040fe200078c08ff */
[----:B------:R0:W-:Y:S01]  /*43f30*/  @P4 STG.E.U16 [R8.64], R12 ;  /* 0x0000000c08004986 */ /* 0x0001e2000c10150a */
[----:B------:R-:W-:Y:S02]  /*43f40*/  PRMT R10, R7, 0x7632, R10 ;  /* 0x00007632070a7816 */ /* 0x000fe4000000000a */
[----:B------:R-:W-:Y:S01]  /*43f50*/  LEA.HI.X.SX32 R5, R6, R2, 0x1, P6 ;  /* 0x0000000206057211 */ /* 0x000fe200030f0eff */
[----:B------:R-:W2:Y:S01]  /*43f60*/  LDL.LU R7, [R1+0x12f4] ;  /* 0x0012f40001077983 */ /* 0x000ea20000300800 */
[----:B0-----:R-:W-:-:S04]  /*43f70*/  IMAD R9, R25, 0x2, R6 ;  /* 0x0000000219097824 */ /* 0x001fc800078e0206 */
[----:B------:R-:W-:Y:S01]  /*43f80*/  IMAD R6, R25, 0x2, R9 ;  /* 0x0000000219067824 */ /* 0x000fe200078e0209 */
[----:B------:R-:W-:Y:S01]  /*43f90*/  LEA R8, P6, R9, R0, 0x1 ;  /* 0x0000000009087211 */ /* 0x000fe200078c08ff */
[----:B------:R0:W-:Y:S01]  /*43fa0*/  @P2 STG.E.U16 [R4.64], R10 ;  /* 0x0000000a04002986 */ /* 0x0001e2000c10150a */
[----:B------:R-:W-:Y:S02]  /*43fb0*/  PRMT R12, R3, 0x7632, R12 ;  /* 0x00007632030c7816 */ /* 0x000fe4000000000c */
[----:B------:R-:W-:Y:S02]  /*43fc0*/  LEA.HI.X.SX32 R9, R9, R2, 0x1, P6 ;  /* 0x0000000209097211 */ /* 0x000fe400030f0eff */
[C---:B0-----:R-:W-:Y:S02]  /*43fd0*/  LEA R4, P6, R6.reuse, R0, 0x1 ;  /* 0x0000000006047211 */ /* 0x041fe400078c08ff */
[----:B---3--:R-:W-:Y:S02]  /*43fe0*/  ISETP.LT.AND P1, PT, R21, c[0x0][0x17c], !P0 ;  /* 0x00005f0015007a0c */ /* 0x008fe40004721270 */
[----:B------:R-:W-:-:S02]  /*43ff0*/  LEA.HI.X.SX32 R5, R6, R2, 0x1, P6 ;  /* 0x0000000206057211 */ /* 0x000fc400030f0eff */
[----:B----4-:R-:W-:Y:S02]  /*44000*/  ISETP.LT.AND P3, PT, R17, c[0x0][0x17c], !P0 ;  /* 0x00005f0011007a0c */ /* 0x010fe40004761270 */
[----:B------:R-:W3:Y:S04]  /*44010*/  LDL.LU R17, [R1+0x117c] ;  /* 0x00117c0001117983 */ /* 0x000ee80000300800 */
[----:B------:R-:W4:Y:S04]  /*44020*/  LDL.LU R3, [R1+0x12f0] ;  /* 0x0012f00001037983 */ /* 0x000f280000300800 */
[----:B------:R0:W-:Y:S01]  /*44030*/  @P5 STG.E.U16 [R8.64], R12 ;  /* 0x0000000c08005986 */ /* 0x0001e2000c10150a */
[----:B-----5:R-:W-:-:S03]  /*44040*/  ISETP.LT.AND P4, PT, R16, c[0x0][0x17c], !P0 ;  /* 0x00005f0010007a0c */ /* 0x020fc60004781270 */
[----:B------:R-:W5:Y:S04]  /*44050*/  LDL.LU R16, [R1+0x1180] ;  /* 0x0011800001107983 */ /* 0x000f680000300800 */
[----:B------:R-:W4:Y:S01]  /*44060*/  LDL.LU R26, [R1+0xcc] ;  /* 0x0000cc00011a7983 */ /* 0x000f220000300800 */
[----:B--2---:R-:W-:-:S03]  /*44070*/  ISETP.LT.AND P5, PT, R14, c[0x0][0x17c], !P0 ;  /* 0x00005f000e007a0c */ /* 0x004fc600047a1270 */
[----:B------:R-:W2:Y:S04]  /*44080*/  LDL.LU R14, [R1+0x1184] ;  /* 0x00118400010e7983 */ /* 0x000ea80000300800 */
[----:B------:R1:W-:Y:S01]  /*44090*/  @P1 STG.E.U16 [R4.64], R24 ;  /* 0x0000001804001986 */ /* 0x0003e2000c10150a */
[----:B------:R-:W-:-:S03]  /*440a0*/  ISETP.LT.AND P1, PT, R13, c[0x0][0x17c], !P0 ;  /* 0x00005f000d007a0c */ /* 0x000fc60004721270 */
[----:B------:R-:W4:Y:S04]  /*440b0*/  LDL.LU R28, [R1+0xbc] ;  /* 0x0000bc00011c7983 */ /* 0x000f280000300800 */
[----:B------:R-:W4:Y:S01]  /*440c0*/  LDL.LU R13, [R1+0x118c] ;  /* 0x00118c00010d7983 */ /* 0x000f220000300800 */
[----:B------:R-:W-:-:S03]  /*440d0*/  ISETP.LT.AND P2, PT, R20, c[0x0][0x17c], !P0 ;  /* 0x00005f0014007a0c */ /* 0x000fc60004741270 */
[----:B------:R-:W4:Y:S04]  /*440e0*/  LDL.LU R27, [R1+0xdc] ;  /* 0x0000dc00011b7983 */ /* 0x000f280000300800 */
[----:B------:R-:W4:Y:S01]  /*440f0*/  LDL.LU R20, [R1+0x1188] ;  /* 0x0011880001147983 */ /* 0x000f220000300800 */
[----:B------:R-:W-:-:S03]  /*44100*/  IMAD R10, R25, 0x2, R6 ;  /* 0x00000002190a7824 */ /* 0x000fc600078e0206 */
[----:B0-----:R-:W4:Y:S01]  /*44110*/  LDL.LU R12, [R1+0x1190] ;  /* 0x00119000010c7983 */ /* 0x001f220000300800 */
[----:B------:R-:W-:Y:S01]  /*44120*/  IMAD R6, R25, 0x2, R10 ;  /* 0x0000000219067824 */ /* 0x000fe200078e020a */
[----:B------:R-:W-:-:S04]  /*44130*/  LEA R8, P6, R10, R0, 0x1 ;  /* 0x000000000a087211 */ /* 0x000fc800078c08ff */
        /* <DEDUP_REMOVED lines=8> */
[----:B------:R-:W-:Y:S02]  /*441c0*/  LEA.HI.X.SX32 R9, R10, R2, 0x1, P6 ;  /* 0x000000020a097211 */ /* 0x000fe400030f0eff */
[----:B-1----:R-:W-:-:S04]  /*441d0*/  LEA R4, P6, R6, R0, 0x1 ;  /* 0x0000000006047211 */ /* 0x002fc800078c08ff */
[----:B------:R-:W-:Y:S01]  /*441e0*/  LEA.HI.X.SX32 R5, R6, R2, 0x1, P6 ;  /* 0x0000000206057211 */ /* 0x000fe200030f0eff */
[----:B------:R0:W-:Y:S01]  /*441f0*/  @P2 STG.E.U16 [R8.64], R19 ;  /* 0x0000001308002986 */ /* 0x0001e2000c10150a */
[----:B---3--:R-:W-:-:S03]  /*44200*/  ISETP.LT.AND P3, PT, R17, c[0x0][0x17c], !P0 ;  /* 0x00005f0011007a0c */ /* 0x008fc60004761270 */
[----:B------:R-:W3:Y:S04]  /*44210*/  LDL.LU R17, [R1+0x1194] ;  /* 0x0011940001117983 */ /* 0x000ee80000300800 */
[----:B------:R1:W-:Y:S01]  /*44220*/  @P5 STG.E.U16 [R4.64], R7 ;  /* 0x0000000704005986 */ /* 0x0003e2000c10150a */
[----:B-----5:R-:W-:-:S03]  /*44230*/  ISETP.LT.AND P4, PT, R16, c[0x0][0x17c], !P0 ;  /* 0x00005f0010007a0c */ /* 0x020fc60004781270 */
[----:B------:R-:W5:Y:S01]  /*44240*/  LDL.LU R16, [R1+0x119c] ;  /* 0x00119c0001107983 */ /* 0x000f620000300800 */
[----:B--2---:R-:W-:-:S03]  /*44250*/  ISETP.LT.AND P2, PT, R14, c[0x0][0x17c], !P0 ;  /* 0x00005f000e007a0c */ /* 0x004fc60004741270 */
[----:B------:R-:W2:Y:S01]  /*44260*/  LDL.LU R14, [R1+0x1198] ;  /* 0x00119800010e7983 */ /* 0x000ea20000300800 */
[----:B----4-:R-:W-:-:S03]  /*44270*/  ISETP.LT.AND P5, PT, R13, c[0x0][0x17c], !P0 ;  /* 0x00005f000d007a0c */ /* 0x010fc600047a1270 */
[----:B------:R-:W4:Y:S01]  /*44280*/  LDL.LU R13, [R1+0x11a0] ;  /* 0x0011a000010d7983 */ /* 0x000f220000300800 */
[----:B------:R-:W-:-:S05]  /*44290*/  IMAD R10, R25, 0x2, R6 ;  /* 0x00000002190a7824 */ /* 0x000fca00078e0206 */
[----:B0-----:R-:W-:-:S04]  /*442a0*/  LEA R8, P6, R10, R0, 0x1 ;  /* 0x000000000a087211 */ /* 0x001fc800078c08ff */
[----:B------:R-:W-:-:S05]  /*442b0*/  LEA.HI.X.SX32 R9, R10, R2, 0x1, P6 ;  /* 0x000000020a097211 */ /* 0x000fca00030f0eff */
[----:B------:R0:W-:Y:S01]  /*442c0*/  @P1 STG.E.U16 [R8.64], R26 ;  /* 0x0000001a08001986 */ /* 0x0001e2000c10150a */
[----:B------:R-:W-:-:S03]  /*442d0*/  ISETP.LT.AND P1, PT, R20, c[0x0][0x17c], !P0 ;  /* 0x00005f0014007a0c */ /* 0x000fc60004721270 */
[----:B------:R-:W2:Y:S01]  /*442e0*/  LDS.128 R20, [R3] ;  /* 0x0000000003147984 */ /* 0x000ea20000000c00 */
[----:B------:R-:W-:-:S04]  /*442f0*/  IMAD R6, R25, 0x2, R10 ;  /* 0x0000000219067824 */ /* 0x000fc800078e020a */
[----:B------:R-:W-:Y:S01]  /*44300*/  IMAD R10, R25, 0x2, R6 ;  /* 0x00000002190a7824 */ /* 0x000fe200078e0206 */
[----:B-1----:R-:W-:-:S04]  /*44310*/  LEA R4, P6, R6, R0, 0x1 ;  /* 0x0000000006047211 */ /* 0x002fc800078c08ff */
[----:B------:R-:W-:Y:S01]  /*44320*/  LEA.HI.X.SX32 R5, R6, R2, 0x1, P6 ;  /* 0x0000000206057211 */ /* 0x000fe200030f0eff */
[----:B------:R-:W-:Y:S01]  /*44330*/  IMAD R6, R25, 0x2, R10 ;  /* 0x0000000219067824 */ /* 0x000fe200078e020a */
[----:B0-----:R-:W-:-:S03]  /*44340*/  LEA R8, P6, R10, R0, 0x1 ;  /* 0x000000000a087211 */ /* 0x001fc600078c08ff */
[----:B------:R0:W-:Y:S01]  /*44350*/  @P3 STG.E.U16 [R4.64], R28 ;  /* 0x0000001c04003986 */ /* 0x0001e2000c10150a */
[----:B------:R-:W-:Y:S01]  /*44360*/  LEA.HI.X.SX32 R9, R10, R2, 0x1, P6 ;  /* 0x000000020a097211 */ /* 0x000fe200030f0eff */
[----:B------:R-:W-:Y:S01]  /*44370*/  IMAD R10, R25, 0x2, R6 ;  /* 0x00000002190a7824 */ /* 0x000fe200078e0206 */
[----:B------:R-:W-:Y:S02]  /*44380*/  PRMT R7, R24, 0x7632, R7 ;  /* 0x0000763218077816 */ /* 0x000fe40000000007 */
[----:B------:R-:W-:Y:S01]  /*44390*/  ISETP.LT.AND P3, PT, R12, c[0x0][0x17c], !P0 ;  /* 0x00005f000c007a0c */ /* 0x000fe20004761270 */
[----:B------:R1:W-:Y:S04]  /*443a0*/  @P4 STG.E.U16 [R8.64], R27 ;  /* 0x0000001b08004986 */ /* 0x0003e8000c10150a */
[----:B------:R-:W5:Y:S01]  /*443b0*/  LDL.LU R12, [R1+0x11a4] ;  /* 0x0011a400010c7983 */ /* 0x000f620000300800 */
[----:B0-----:R-:W-:-:S04]  /*443c0*/  LEA R4, P6, R6, R0, 0x1 ;  /* 0x0000000006047211 */ /* 0x001fc800078c08ff */
[----:B------:R-:W-:Y:S01]  /*443d0*/  LEA.HI.X.SX32 R5, R6, R2, 0x1, P6 ;  /* 0x0000000206057211 */ /* 0x000fe200030f0eff */
[----:B------:R-:W-:Y:S01]  /*443e0*/  IMAD R6, R25, 0x2, R10 ;  /* 0x0000000219067824 */ /* 0x000fe200078e020a */
[----:B-1----:R-:W-:-:S03]  /*443f0*/  LEA R8, P6, R10, R0, 0x1 ;  /* 0x000000000a087211 */ /* 0x002fc600078c08ff */
[----:B------:R0:W-:Y:S01]  /*44400*/  @P2 STG.E.U16 [R4.64], R7 ;  /* 0x0000000704002986 */ /* 0x0001e2000c10150a */
[----:B------:R-:W-:Y:S02]  /*44410*/  LEA.HI.X.SX32 R9, R10, R2, 0x1, P6 ;  /* 0x000000020a097211 */ /* 0x000fe400030f0eff */
[----:B------:R-:W-:Y:S02]  /*44420*/  PRMT R11, R11, 0x7632, R11 ;  /* 0x000076320b0b7816 */ /* 0x000fe4000000000b */
[----:B------:R-:W-:Y:S02]  /*44430*/  PRMT R15, R15, 0x7632, R15 ;  /* 0x000076320f0f7816 */ /* 0x000fe4000000000f */
[C---:B0-----:R-:W-:Y:S01]  /*44440*/  LEA R4, P6, R6.reuse, R0, 0x1 ;  /* 0x0000000006047211 */ /* 0x041fe200078c08ff */
[----:B------:R0:W-:Y:S03]  /*44450*/  @P5 STG.E.U16 [R8.64], R11 ;  /* 0x0000000b08005986 */ /* 0x0001e6000c10150a */
[----:B------:R-:W-:-:S05]  /*44460*/  LEA.HI.X.SX32 R5, R6, R2, 0x1, P6 ;  /* 0x0000000206057211 */ /* 0x000fca00030f0eff */
[----:B------:R1:W-:Y:S01]  /*44470*/  @P1 STG.E.U16 [R4.64], R15 ;  /* 0x0000000f04001986 */ /* 0x0003e2000c10150a */
[----:B--2---:R-:W-:-:S03]  /*44480*/  ISETP.LT.AND P5, PT, R14, c[0x0][0x17c], !P0 ;  /* 0x00005f000e007a0c */ /* 0x004fc600047a1270 */
[----:B------:R-:W2:Y:S04]  /*44490*/  LDL.LU R14, [R1+0x11a8] ;  /* 0x0011a800010e7983 */ /* 0x000ea80000300800 */
[----:B------:R-:W-:Y:S04]  /*444a0*/  STL.64 [R1+0x20], R20 ;  /* 0x0000201401007387 */ /* 0x000fe80000100a00 */
[----:B------:R-:W-:Y:S01]  /*444b0*/  STL.64 [R1+0x28], R22 ;  /* 0x0000281601007387 */ /* 0x000fe20000100a00 */
[----:B----4-:R-:W-:-:S03]  /*444c0*/  ISETP.LT.AND P1, PT, R13, c[0x0][0x17c], !P0 ;  /* 0x00005f000d007a0c */ /* 0x010fc60004721270 */
[----:B------:R-:W4:Y:S04]  /*444d0*/  LDL.LU R13, [R1+0x11ac] ;  /* 0x0011ac00010d7983 */ /* 0x000f280000300800 */
[----:B0-----:R-:W2:Y:S04]  /*444e0*/  LDL.LU R11, [R1+0x11b0] ;  /* 0x0011b000010b7983 */ /* 0x001ea80000300800 */
[----:B------:R-:W0:Y:S01]  /*444f0*/  LDS.128 R20, [R29] ;  /* 0x000000001d147984 */ /* 0x000e220000000c00 */
[----:B------:R-:W-:Y:S01]  /*44500*/  IMAD R6, R25, 0x2, R6 ;  /* 0x0000000219067824 */ /* 0x000fe200078e0206 */
[----:B---3--:R-:W-:-:S03]  /*44510*/  ISETP.LT.AND P4, PT, R17, c[0x0][0x17c], !P0 ;  /* 0x00005f0011007a0c */ /* 0x008fc60004781270 */
[----:B------:R-:W-:Y:S01]  /*44520*/  IMAD R10, R25, 0x2, R6 ;  /* 0x00000002190a7824 */ /* 0x000fe200078e0206 */
[C---:B-1----:R-:W-:Y:S02]  /*44530*/  LEA R4, P6, R6.reuse, R0, 0x1 ;  /* 0x0000000006047211 */ /* 0x042fe400078c08ff */
[----:B------:R-:W-:Y:S02]  /*44540*/  PRMT R19, R19, 0x7632, R19 ;  /* 0x0000763213137816 */ /* 0x000fe40000000013 */
[----:B------:R-:W-:Y:S01]  /*44550*/  LEA.HI.X.SX32 R5, R6, R2, 0x1, P6 ;  /* 0x0000000206057211 */ /* 0x000fe200030f0eff */
[----:B------:R-:W-:Y:S01]  /*44560*/  IMAD R8, R25, 0x2, R10 ;  /* 0x0000000219087824 */ /* 0x000fe200078e020a */
[----:B------:R-:W-:Y:S02]  /*44570*/  LEA R6, P6, R10, R0, 0x1 ;  /* 0x000000000a067211 */ /* 0x000fe400078c08ff */
[----:B-----5:R-:W-:Y:S01]  /*44580*/  ISETP.LT.AND P2, PT, R16, c[0x0][0x17c], !P0 ;  /* 0x00005f0010007a0c */ /* 0x020fe20004741270 */
[----:B------:R1:W-:Y:S01]  /*44590*/  @P3 STG.E.U16 [R4.64], R19 ;  /* 0x0000001304003986 */ /* 0x0003e2000c10150a */
[----:B------:R-:W-:-:S02]  /*445a0*/  PRMT R9, R7, 0x7632, R9 ;  /* 0x0000763207097816 */ /* 0x000fc40000000009 */
[----:B------:R-:W-:Y:S02]  /*445b0*/  LEA.HI.X.SX32 R7, R10, R2, 0x1, P6 ;  /* 0x000000020a077211 */ /* 0x000fe400030f0eff */
[----:B------:R-:W-:-:S03]  /*445c0*/  PRMT R10, R28, 0x7632, R10 ;  /* 0x000076321c0a7816 */ /* 0x000fc6000000000a */
[----:B------:R3:W-:Y:S01]  /*445d0*/  @P4 STG.E.U16 [R6.64], R9 ;  /* 0x0000000906004986 */ /* 0x0007e2000c10150a */
[----:B-1----:R-:W-:Y:S02]  /*445e0*/  LEA R4, P6, R8, R0, 0x1 ;  /* 0x0000000008047211 */ /* 0x002fe400078c08ff */
[----:B------:R-:W-:Y:S01]  /*445f0*/  ISETP.LT.AND P3, PT, R12, c[0x0][0x17c], !P0 ;  /* 0x00005f000c007a0c */ /* 0x000fe20004761270 */
[----:B------:R-:W-:Y:S01]  /*44600*/  IMAD R12, R25, 0x2, R8 ;  /* 0x00000002190c7824 */ /* 0x000fe200078e0208 */
[----:B------:R-:W-:Y:S02]  /*44610*/  LEA.HI.X.SX32 R5, R8, R2, 0x1, P6 ;  /* 0x0000000208057211 */ /* 0x000fe400030f0eff */
[C---:B------:R-:W-:Y:S02]  /*44620*/  LOP3.LUT R25, R3.reuse, 0x40, RZ, 0x3c, !PT ;  /* 0x0000004003197812 */ /* 0x040fe400078e3cff */
[----:B---3--:R-:W-:Y:S02]  /*44630*/  PRMT R6, R26, 0x7632, R6 ;  /* 0x000076321a067816 */ /* 0x008fe40000000006 */
[----:B------:R-:W-:Y:S01]  /*44640*/  LEA R8, P6, R12, R0, 0x1 ;  /* 0x000000000c087211 */ /* 0x000fe200078c08ff */
[----:B0-----:R-:W-:Y:S01]  /*44650*/  STL.64 [R1+0x10], R20 ;  /* 0x0000101401007387 */ /* 0x001fe20000100a00 */
[----:B------:R-:W-:-:S02]  /*44660*/  LOP3.LUT R28, R3, 0x60, RZ, 0x3c, !PT ;  /* 0x00000060031c7812 */ /* 0x000fc400078e3cff */
[----:B------:R-:W-:Y:S01]  /*44670*/  LEA.HI.X.SX32 R9, R12, R2, 0x1, P6 ;  /* 0x000000020c097211 */ /* 0x000fe200030f0eff */
[----:B------:R-:W-:Y:S04]  /*44680*/  STL.64 [R1+0x18], R22 ;  /* 0x0000181601007387 */ /* 0x000fe80000100a00 */
[----:B------:R-:W0:Y:S04]  /*44690*/  LDS.128 R20, [R25] ;  /* 0x0000000019147984 */ /* 0x000e280000000c00 */
[----:B------:R-:W-:Y:S04]  /*446a0*/  @P2 STG.E.U16 [R4.64], R6 ;  /* 0x0000000604002986 */ /* 0x000fe8000c10150a */
[----:B------:R-:W1:Y:S04]  /*446b0*/  LDS.128 R4, [R28] ;  /* 0x000000001c047984 */ /* 0x000e680000000c00 */
[----:B------:R-:W-:Y:S04]  /*446c0*/  @P5 STG.E.U16 [R8.64], R10 ;  /* 0x0000000a08005986 */ /* 0x000fe8000c10150a */
[----:B------:R-:W3:Y:S04]  /*446d0*/  LDL.LU R19, [R1+0x11b4] ;  /* 0x0011b40001137983 */ /* 0x000ee80000300800 */
[----:B0-----:R-:W-:Y:S04]  /*446e0*/  STL.64 [R1], R20 ;  /* 0x0000001401007387 */ /* 0x001fe80000100a00 */
[----:B------:R-:W-:Y:S04]  /*446f0*/  STL.64 [R1+0x8], R22 ;  /* 0x0000081601007387 */ /* 0x000fe80000100a00 */
[----:B-1----:R0:W-:Y:S04]  /*44700*/  STL [R1+0x12e8], R5 ;  /* 0x0012e80501007387 */ /* 0x0021e80000100800 */
[----:B0-----:R-:W5:Y:S04]  /*44710*/  LDL.LU R5, [R1] ;  /* 0x0000000001057983 */ /* 0x001f680000300800 */
[----:B------:R0:W-:Y:S04]  /*44720*/  STL [R1+0x12e4], R6 ;  /* 0x0012e40601007387 */ /* 0x0001e80000100800 */
[----:B0-----:R-:W5:Y:S04]  /*44730*/  LDL.LU R6, [R1+0x10] ;  /* 0x0000100001067983 */ /* 0x001f680000300800 */
[----:B------:R-:W-:Y:S01]  /*44740*/  STL [R1+0x12e0], R7 ;  /* 0x0012e00701007387 */ /* 0x000fe20000100800 */
[----:B--2---:R-:W-:-:S03]  /*44750*/  ISETP.LT.AND P5, PT, R11, c[0x0][0x17c], !P0 ;  /* 0x00005f000b007a0c */ /* 0x004fc600047a1270 */
[----:B------:R-:W0:Y:S04]  /*44760*/  LDS.128 R8, [R3+0x400] ;  /* 0x0004000003087984 */ /* 0x000e280000000c00 */
[----:B0-----:R0:W-:Y:S04]  /*44770*/  STL [R1+0x12ec], R11 ;  /* 0x0012ec0b01007387 */ /* 0x0011e80000100800 */
[----:B0-----:R-:W2:Y:S01]  /*44780*/  LDL.LU R11, [R1+0x20] ;  /* 0x00002000010b7983 */ /* 0x001ea20000300800 */
[----:B------:R-:W-:-:S04]  /*44790*/  IMAD.MOV.U32 R7, RZ, RZ, c[0x0][0x198] ;  /* 0x00006600ff077624 */ /* 0x000fc800078e00ff */
[----:B------:R-:W-:-:S04]  /*447a0*/  IMAD R12, R7, 0x2, R12 ;  /* 0x00000002070c7824 */ /* 0x000fc800078e020c */
[----:B------:R-:W-:Y:S01]  /*447b0*/  IMAD R3, R7, 0x2, R12 ;  /* 0x0000000207037824 */ /* 0x000fe200078e020c */
[----:B------:R-:W-:-:S04]  /*447c0*/  LEA R16, P6, R12, R0, 0x1 ;  /* 0x000000000c107211 */ /* 0x000fc800078c08ff */
[----:B------:R-:W-:Y:S01]  /*447d0*/  LEA.HI.X.SX32 R17, R12, R2, 0x1, P6 ;  /* 0x000000020c117211 */ /* 0x000fe200030f0eff */
[----:B------:R-:W-:Y:S01]  /*447e0*/  IMAD R22, R7, 0x2, R3 ;  /* 0x0000000207167824 */ /* 0x000fe200078e0203 */
[----:B------:R-:W-:Y:S02]  /*447f0*/  LEA R20, P6, R3, R0, 0x1 ;  /* 0x0000000003147211 */ /* 0x000fe400078c08ff */
[----:B------:R-:W-:Y:S02]  /*44800*/  PRMT R18, R27, 0x7632, R18 ;  /* 0x000076321b127816 */ /* 0x000fe40000000012 */
[----:B------:R-:W-:Y:S01]  /*44810*/  LEA.HI.X.SX32 R21, R3, R2, 0x1, P6 ;  /* 0x0000000203157211 */ /* 0x000fe200030f0eff */
[----:B------:R-:W-:Y:S01]  /*44820*/  IMAD R3, R7, 0x2, R22 ;  /* 0x0000000207037824 */ /* 0x000fe200078e0216 */
[----:B------:R-:W-:Y:S01]  /*44830*/  LEA R26, P6, R22, R0, 0x1 ;  /* 0x00000000161a7211 */ /* 0x000fe200078c08ff */
[----:B------:R-:W-:Y:S01]  /*44840*/  @P1 STG.E.U16 [R16.64], R18 ;  /* 0x0000001210001986 */ /* 0x000fe2000c10150a */
[----:B------:R-:W-:-:S02]  /*44850*/  ISETP.LT.AND P4, PT, R14, c[0x0][0x17c], !P0 ;  /* 0x00005f000e007a0c */ /* 0x000fc40004781270 */
[----:B----4-:R-:W-:Y:S02]  /*44860*/  ISETP.LT.AND P2, PT, R13, c[0x0][0x17c], !P0 ;  /* 0x00005f000d007a0c */ /* 0x010fe40004741270 */
[----:B---3--:R-:W-:Y:S01]  /*44870*/  ISETP.LT.AND P1, PT, R19, c[0x0][0x17c], !P0 ;  /* 0x00005f0013007a0c */ /* 0x008fe20004721270 */
[----:B------:R0:W1:Y:S01]  /*44880*/  LDS.128 R12, [R29+0x400] ;  /* 0x000400001d0c7984 */ /* 0x0000620000000c00 */
[----:B------:R-:W-:-:S03]  /*44890*/  LEA.HI.X.SX32 R27, R22, R2, 0x1, P6 ;  /* 0x00000002161b7211 */ /* 0x000fc600030f0eff */
[----:B------:R3:W4:Y:S04]  /*448a0*/  LDS.128 R16, [R25+0x400] ;  /* 0x0004000019107984 */ /* 0x0007280000000c00 */
[----:B0-----:R-:W4:Y:S04]  /*448b0*/  LDL.LU R29, [R1+0x11c0] ;  /* 0x0011c000011d7983 */ /* 0x001f280000300800 */
[----:B--2---:R-:W-:Y:S01]  /*448c0*/  @P3 STG.E.U16 [R20.64], R11 ;  /* 0x0000000b14003986 */ /* 0x004fe2000c10150a */
[----:B------:R-:W-:-:S03]  /*448d0*/  LEA R24, P3, R3, R0, 0x1 ;  /* 0x0000000003187211 */ /* 0x000fc600078608ff */
[----:B------:R0:W2:Y:S01]  /*448e0*/  LDS.128 R20, [R28+0x400] ;  /* 0x000400001c147984 */ /* 0x0000a20000000c00 */
[----:B---3--:R-:W-:Y:S01]  /*448f0*/  LEA.HI.X.SX32 R25, R3, R2, 0x1, P3 ;  /* 0x0000000203197211 */ /* 0x008fe200018f0eff */
[----:B0-----:R-:W-:Y:S02]  /*44900*/  IMAD R28, R7, 0x2, R3 ;  /* 0x00000002071c7824 */ /* 0x001fe400078e0203 */
[----:B------:R-:W3:Y:S04]  /*44910*/  LDL.LU R3, [R1+0x11b8] ;  /* 0x0011b80001037983 */ /* 0x000ee80000300800 */
[----:B-----5:R0:W-:Y:S04]  /*44920*/  @P4 STG.E.U16 [R26.64], R6 ;  /* 0x000000061a004986 */ /* 0x0201e8000c10150a */
[----:B0-----:R-:W5:Y:S01]  /*44930*/  LDL.LU R27, [R1+0x11bc] ;  /* 0x0011bc00011b7983 */ /* 0x001f620000300800 */
[----:B------:R-:W-:-:S03]  /*44940*/  LEA R26, P6, R28, R0, 0x1 ;  /* 0x000000001c1a7211 */ /* 0x000fc600078c08ff */
[----:B------:R0:W-:Y:S01]  /*44950*/  @P2 STG.E.U16 [R24.64], R5 ;  /* 0x0000000518002986 */ /* 0x0001e2000c10150a */
[----:B---3--:R-:W-:Y:S01]  /*44960*/  ISETP.LT.AND P4, PT, R3, c[0x0][0x17c], !P0 ;  /* 0x00005f0003007a0c */ /* 0x008fe20004781270 */
[----:B------:R-:W-:-:S05]  /*44970*/  IMAD R3, R7, 0x2, R28 ;  /* 0x0000000207037824 */ /* 0x000fca00078e021c */
[----:B0-----:R-:W-:-:S04]  /*44980*/  LEA R24, P2, R3, R0, 0x1 ;  /* 0x0000000003187211 */ /* 0x001fc800078408ff */
[-C--:B------:R-:W-:Y:S02]  /*44990*/  LEA.HI.X.SX32 R25, R3, R2.reuse, 0x1, P2 ;  /* 0x0000000203197211 */ /* 0x080fe400010f0eff */
[----:B-----5:R-:W-:Y:S02]  /*449a0*/  ISETP.LT.AND P3, PT, R27, c[0x0][0x17c], !P0 ;  /* 0x00005f001b007a0c */ /* 0x020fe40004761270 */
[----:B------:R-:W-:Y:S01]  /*449b0*/  LEA.HI.X.SX32 R27, R28, R2, 0x1, P6 ;  /* 0x000000021c1b7211 */ /* 0x000fe200030f0eff */
[----:B------:R-:W-:Y:S02]  /*449c0*/  IMAD R28, R7, 0x2, R3 ;  /* 0x00000002071c7824 */ /* 0x000fe400078e0203 */
[----:B------:R-:W3:Y:S04]  /*449d0*/  LDL.LU R3, [R1+0x11c4] ;  /* 0x0011c40001037983 */ /* 0x000ee80000300800 */
[----:B------:R0:W-:Y:S04]  /*449e0*/  @P5 STG.E.U16 [R26.64], R4 ;  /* 0x000000041a005986 */ /* 0x0001e8000c10150a */
[----:B------:R5:W-:Y:S01]  /*449f0*/  @P1 STG.E.U16 [R24.64], R8 ;  /* 0x0000000818001986 */ /* 0x000be2000c10150a */
[----:B----4-:R-:W-:-:S02]  /*44a00*/  ISETP.LT.AND P5, PT, R29, c[0x0][0x17c], !P0 ;  /* 0x00005f001d007a0c */ /* 0x010fc400047a1270 */
[----:B0-----:R-:W-:-:S04]  /*44a10*/  LEA R26, P6, R28, R0, 0x1 ;  /* 0x000000001c1a7211 */ /* 0x001fc800078c08ff */
[----:B------:R-:W-:-:S05]  /*44a20*/  LEA.HI.X.SX32 R27, R28, R2, 0x1, P6 ;  /* 0x000000021c1b7211 */ /* 0x000fca00030f0eff */
[----:B-1----:R0:W-:Y:S01]  /*44a30*/  @P3 STG.E.U16 [R26.64], R12 ;  /* 0x0000000c1a003986 */ /* 0x0021e2000c10150a */
[----:B---3--:R-:W-:Y:S01]  /*44a40*/  ISETP.LT.AND P2, PT, R3, c[0x0][0x17c], !P0 ;  /* 0x00005f0003007a0c */ /* 0x008fe20004741270 */
[----:B------:R-:W-:Y:S02]  /*44a50*/  IMAD R3, R7, 0x2, R28 ;  /* 0x0000000207037824 */ /* 0x000fe400078e021c */
[----:B------:R-:W3:Y:S03]  /*44a60*/  LDL.LU R28, [R1+0x11c8] ;  /* 0x0011c800011c7983 */ /* 0x000ee60000300800 */
[----:B-----5:R-:W-:Y:S01]  /*44a70*/  LEA R24, P1, R3, R0, 0x1 ;  /* 0x0000000003187211 */ /* 0x020fe200078208ff */
[----:B------:R-:W-:-:S03]  /*44a80*/  IMAD R29, R7, 0x2, R3 ;  /* 0x00000002071d7824 */ /* 0x000fc600078e0203 */
[----:B------:R-:W-:Y:S02]  /*44a90*/  LEA.HI.X.SX32 R25, R3, R2, 0x1, P1 ;  /* 0x0000000203197211 */ /* 0x000fe400008f0eff */
[----:B------:R-:W4:Y:S04]  /*44aa0*/  LDL.LU R3, [R1+0x11d0] ;  /* 0x0011d00001037983 */ /* 0x000f280000300800 */
[----:B0-----:R-:W5:Y:S01]  /*44ab0*/  LDL.LU R27, [R1+0x11cc] ;  /* 0x0011cc00011b7983 */ /* 0x001f620000300800 */
[----:B------:R-:W-:-:S03]  /*44ac0*/  LEA R26, P6, R29, R0, 0x1 ;  /* 0x000000001d1a7211 */ /* 0x000fc600078c08ff */
[----:B------:R0:W-:Y:S01]  /*44ad0*/  @P4 STG.E.U16 [R24.64], R16 ;  /* 0x0000001018004986 */ /* 0x0001e2000c10150a */
[----:B---3--:R-:W-:Y:S01]  /*44ae0*/  ISETP.LT.AND P1, PT, R28, c[0x0][0x17c], !P0 ;  /* 0x00005f001c007a0c */ /* 0x008fe20004721270 */
[----:B------:R-:W-:Y:S01]  /*44af0*/  IMAD R28, R7, 0x2, R29 ;  /* 0x00000002071c7824 */ /* 0x000fe200078e021d */
[----:B-----5:R-:W-:Y:S02]  /*44b00*/  ISETP.LT.AND P3, PT, R27, c[0x0][0x17c], !P0 ;  /* 0x00005f001b007a0c */ /* 0x020fe40004761270 */
[----:B------:R-:W-:Y:S02]  /*44b10*/  LEA.HI.X.SX32 R27, R29, R2, 0x1, P6 ;  /* 0x000000021d1b7211 */ /* 0x000fe400030f0eff */
[----:B------:R-:W3:Y:S01]  /*44b20*/  LDL.LU R29, [R1+0x11d4] ;  /* 0x0011d400011d7983 */ /* 0x000ee20000300800 */
[C---:B0-----:R-:W-:Y:S02]  /*44b30*/  LEA R24, P6, R28.reuse, R0, 0x1 ;  /* 0x000000001c187211 */ /* 0x041fe400078c08ff */
[----:B----4-:R-:W-:Y:S01]  /*44b40*/  ISETP.LT.AND P4, PT, R3, c[0x0][0x17c], !P0 ;  /* 0x00005f0003007a0c */ /* 0x010fe20004781270 */
[----:B------:R-:W-:Y:S01]  /*44b50*/  IMAD R3, R7, 0x2, R28 ;  /* 0x0000000207037824 */ /* 0x000fe200078e021c */
[----:B------:R-:W-:-:S02]  /*44b60*/  LEA.HI.X.SX32 R25, R28, R2, 0x1, P6 ;  /* 0x000000021c197211 */ /* 0x000fc400030f0eff */
[----:B------:R-:W4:Y:S01]  /*44b70*/  LDL.LU R28, [R1+0x11d8] ;  /* 0x0011d800011c7983 */ /* 0x000f220000300800 */
[----:B------:R-:W-:-:S03]  /*44b80*/  PRMT R4, R11, 0x7632, R4 ;  /* 0x000076320b047816 */ /* 0x000fc60000000004 */
[----:B--2---:R0:W-:Y:S04]  /*44b90*/  @P2 STG.E.U16 [R26.64], R20 ;  /* 0x000000141a002986 */ /* 0x0041e8000c10150a */
[----:B------:R1:W-:Y:S04]  /*44ba0*/  @P5 STG.E.U16 [R24.64], R4 ;  /* 0x0000000418005986 */ /* 0x0003e8000c10150a */
[----:B------:R-:W2:Y:S01]  /*44bb0*/  LDL.LU R11, [R1+0x12ec] ;  /* 0x0012ec00010b7983 */ /* 0x000ea20000300800 */
[----:B0-----:R-:W-:-:S04]  /*44bc0*/  LEA R26, P6, R3, R0, 0x1 ;  /* 0x00000000031a7211 */ /* 0x001fc800078c08ff */
[----:B------:R-:W-:Y:S02]  /*44bd0*/  LEA.HI.X.SX32 R27, R3, R2, 0x1, P6 ;  /* 0x00000002031b7211 */ /* 0x000fe400030f0eff */
[----:B-1----:R-:W-:Y:S02]  /*44be0*/  PRMT R4, R5, 0x7632, R4 ;  /* 0x0000763205047816 */ /* 0x002fe40000000004 */
[----:B---3--:R-:W-:Y:S01]  /*44bf0*/  ISETP.LT.AND P2, PT, R29, c[0x0][0x17c], !P0 ;  /* 0x00005f001d007a0c */ /* 0x008fe20004741270 */
[--C-:B------:R-:W-:Y:S01]  /*44c00*/  IMAD R29, R7, 0x2, R3.reuse ;  /* 0x00000002071d7824 */ /* 0x100fe200078e0203 */
[----:B------:R-:W-:Y:S02]  /*44c10*/  PRMT R3, R6, 0x7632, R3 ;  /* 0x0000763206037816 */ /* 0x000fe40000000003 */
[----:B------:R-:W3:Y:S02]  /*44c20*/  LDL.LU R6, [R1+0x11e4] ;  /* 0x0011e40001067983 */ /* 0x000ee40000300800 */
[----:B------:R-:W-:-:S02]  /*44c30*/  LEA R24, P6, R29, R0, 0x1 ;  /* 0x000000001d187211 */ /* 0x000fc400078c08ff */
[----:B----4-:R-:W-:Y:S01]  /*44c40*/  ISETP.LT.AND P5, PT, R28, c[0x0][0x17c], !P0 ;  /* 0x00005f001c007a0c */ /* 0x010fe200047a1270 */
[----:B------:R-:W4:Y:S01]  /*44c50*/  LDL.LU R5, [R1+0x12e8] ;  /* 0x0012e80001057983 */ /* 0x000f220000300800 */
[----:B------:R-:W-:Y:S01]  /*44c60*/  IMAD R28, R7, 0x2, R29 ;  /* 0x00000002071c7824 */ /* 0x000fe200078e021d */
[----:B------:R-:W-:Y:S02]  /*44c70*/  LEA.HI.X.SX32 R25, R29, R2, 0x1, P6 ;  /* 0x000000021d197211 */ /* 0x000fe400030f0eff */
[----:B------:R-:W5:Y:S04]  /*44c80*/  LDL.LU R29, [R1+0x11e0] ;  /* 0x0011e000011d7983 */ /* 0x000f680000300800 */
[----:B------:R0:W-:Y:S04]  /*44c90*/  @P3 STG.E.U16 [R26.64], R3 ;  /* 0x000000031a003986 */ /* 0x0001e8000c10150a */
[----:B0-----:R-:W2:Y:S01]  /*44ca0*/  LDL.LU R27, [R1+0x11dc] ;  /* 0x0011dc00011b7983 */ /* 0x001ea20000300800 */
[----:B------:R-:W-:-:S03]  /*44cb0*/  IMAD R3, R7, 0x2, R28 ;  /* 0x0000000207037824 */ /* 0x000fc600078e021c */
[----:B------:R-:W3:Y:S01]  /*44cc0*/  LDL.LU R7, [R1+0x11e8] ;  /* 0x0011e80001077983 */ /* 0x000ee20000300800 */
[----:B------:R-:W-:Y:S02]  /*44cd0*/  LEA R26, P6, R28, R0, 0x1 ;  /* 0x000000001c1a7211 */ /* 0x000fe400078c08ff */
[----:B------:R-:W-:Y:S01]  /*44ce0*/  PRMT R8, R4, 0x7632, R8 ;  /* 0x0000763204087816 */ /* 0x000fe20000000008 */
[----:B------:R0:W-:Y:S01]  /*44cf0*/  @P1 STG.E.U16 [R24.64], R4 ;  /* 0x0000000418001986 */ /* 0x0001e2000c10150a */
[----:B------:R-:W-:Y:S02]  /*44d00*/  PRMT R12, R12, 0x7632, R12 ;  /* 0x000076320c0c7816 */ /* 0x000fe4000000000c */
[----:B--2---:R-:W-:Y:S02]  /*44d10*/  ISETP.LT.AND P3, PT, R27, c[0x0][0x17c], !P0 ;  /* 0x00005f001b007a0c */ /* 0x004fe40004761270 */
[----:B------:R-:W-:Y:S01]  /*44d20*/  LEA.HI.X.SX32 R27, R28, R2, 0x1, P6 ;  /* 0x000000021c1b7211 */ /* 0x000fe200030f0eff */
[----:B------:R-:W-:Y:S01]  /*44d30*/  IMAD.MOV.U32 R28, RZ, RZ, c[0x0][0x198] ;  /* 0x00006600ff1c7624 */ /* 0x000fe200078e00ff */
[----:B0-----:R-:W-:-:S03]  /*44d40*/  LEA R24, P6, R3, R0, 0x1 ;  /* 0x0000000003187211 */ /* 0x001fc600078c08ff */
[----:B------:R-:W-:Y:S01]  /*44d50*/  IMAD R4, R28, 0x2, R3 ;  /* 0x000000021c047824 */ /* 0x000fe200078e0203 */
[----:B------:R0:W-:Y:S01]  /*44d60*/  @P4 STG.E.U16 [R26.64], R8 ;  /* 0x000000081a004986 */ /* 0x0001e2000c10150a */
[----:B------:R-:W-:Y:S02]  /*44d70*/  LEA.HI.X.SX32 R25, R3, R2, 0x1, P6 ;  /* 0x0000000203197211 */ /* 0x000fe400030f0eff */
[----:B-----5:R-:W-:Y:S02]  /*44d80*/  ISETP.LT.AND P1, PT, R29, c[0x0][0x17c], !P0 ;  /* 0x00005f001d007a0c */ /* 0x020fe40004721270 */
[----:B---3--:R-:W-:Y:S01]  /*44d90*/  ISETP.LT.AND P4, PT, R6, c[0x0][0x17c], !P0 ;  /* 0x00005f0006007a0c */ /* 0x008fe20004781270 */
[----:B------:R-:W2:Y:S04]  /*44da0*/  LDL.LU R29, [R1+0x11f0] ;  /* 0x0011f000011d7983 */ /* 0x000ea80000300800 */
[----:B------:R-:W3:Y:S01]  /*44db0*/  LDL.LU R6, [R1+0x14] ;  /* 0x0000140001067983 */ /* 0x000ee20000300800 */
[----:B0-----:R-:W-:-:S02]  /*44dc0*/  LEA R26, P6, R4, R0, 0x1 ;  /* 0x00000000041a7211 */ /* 0x001fc400078c08ff */
[----:B------:R-:W-:Y:S02]  /*44dd0*/  PRMT R8, R8, 0x7632, R8 ;  /* 0x0000763208087816 */ /* 0x000fe40000000008 */
[----:B------:R-:W-:-:S03]  /*44de0*/  LEA.HI.X.SX32 R27, R4, R2, 0x1, P6 ;  /* 0x00000002041b7211 */ /* 0x000fc600030f0eff */
[----:B------:R-:W-:Y:S01]  /*44df0*/  @P2 STG.E.U16 [R24.64], R8 ;  /* 0x0000000818002986 */ /* 0x000fe2000c10150a */
[----:B------:R-:W-:-:S03]  /*44e00*/  ISETP.LT.AND P2, PT, R7, c[0x0][0x17c], !P0 ;  /* 0x00005f0007007a0c */ /* 0x000fc60004741270 */
[----:B------:R-:W5:Y:S04]  /*44e10*/  LDL.LU R7, [R1+0x4] ;  /* 0x0000040001077983 */ /* 0x000f680000300800 */
[----:B------:R0:W-:Y:S04]  /*44e20*/  @P5 STG.E.U16 [R26.64], R12 ;  /* 0x0000000c1a005986 */ /* 0x0001e8000c10150a */
[----:B0-----:R-:W3:Y:S01]  /*44e30*/  LDL.LU R27, [R1+0x11ec] ;  /* 0x0011ec00011b7983 */ /* 0x001ee20000300800 */
[----:B------:R-:W-:-:S04]  /*44e40*/  IMAD R3, R28, 0x2, R4 ;  /* 0x000000021c037824 */ /* 0x000fc800078e0204 */
[----:B------:R-:W-:Y:S01]  /*44e50*/  IMAD R4, R28, 0x2, R3 ;  /* 0x000000021c047824 */ /* 0x000fe200078e0203 */
[C---:B------:R-:W-:Y:S02]  /*44e60*/  LEA R24, P6, R3.reuse, R0, 0x1 ;  /* 0x0000000003187211 */ /* 0x040fe400078c08ff */
[----:B------:R-:W-:Y:S02]  /*44e70*/  PRMT R16, R16, 0x7632, R16 ;  /* 0x0000763210107816 */ /* 0x000fe40000000010 */
[----:B------:R-:W-:Y:S01]  /*44e80*/  LEA.HI.X.SX32 R25, R3, R2, 0x1, P6 ;  /* 0x0000000203197211 */ /* 0x000fe200030f0eff */
[----:B------:R-:W-:Y:S01]  /*44e90*/  IMAD R3, R28, 0x2, R4 ;  /* 0x000000021c037824 */ /* 0x000fe200078e0204 */
[----:B------:R-:W-:-:S03]  /*44ea0*/  LEA R26, P6, R4, R0, 0x1 ;  /* 0x00000000041a7211 */ /* 0x000fc600078c08ff */
[----:B------:R0:W-:Y:S04]  /*44eb0*/  @P3 STG.E.U16 [R24.64], R16 ;  /* 0x0000001018003986 */ /* 0x0001e8000c10150a */
[----:B0-----:R-:W4:Y:S01]  /*44ec0*/  LDL.LU R16, [R1+0x24] ;  /* 0x0000240001107983 */ /* 0x001f220000300800 */
[----:B--2---:R-:W-:-:S03]  /*44ed0*/  ISETP.LT.AND P3, PT, R29, c[0x0][0x17c], !P0 ;  /* 0x00005f001d007a0c */ /* 0x004fc60004761270 */
[----:B------:R-:W2:Y:S01]  /*44ee0*/  LDL.LU R29, [R1+0x1200] ;  /* 0x00120000011d7983 */ /* 0x000ea20000300800 */
[----:B---3--:R-:W-:Y:S02]  /*44ef0*/  ISETP.LT.AND P5, PT, R27, c[0x0][0x17c], !P0 ;  /* 0x00005f001b007a0c */ /* 0x008fe400047a1270 */
[----:B------:R-:W-:Y:S02]  /*44f00*/  LEA.HI.X.SX32 R27, R4, R2, 0x1, P6 ;  /* 0x00000002041b7211 */ /* 0x000fe400030f0eff */
[----:B------:R-:W-:Y:S01]  /*44f10*/  LEA R24, P6, R3, R0, 0x1 ;  /* 0x0000000003187211 */ /* 0x000fe200078c08ff */
[----:B------:R-:W-:-:S03]  /*44f20*/  IMAD R4, R28, 0x2, R3 ;  /* 0x000000021c047824 */ /* 0x000fc600078e0203 */
[----:B------:R-:W-:Y:S02]  /*44f30*/  LEA.HI.X.SX32 R25, R3, R2, 0x1, P6 ;  /* 0x0000000203197211 */ /* 0x000fe400030f0eff */
[----:B------:R-:W3:Y:S01]  /*44f40*/  LDL.LU R3, [R1+0x11f4] ;  /* 0x0011f40001037983 */ /* 0x000ee20000300800 */
[----:B------:R-:W-:-:S05]  /*44f50*/  PRMT R20, R20, 0x7632, R20 ;  /* 0x0000763214147816 */ /* 0x000fca0000000014 */
[----:B------:R0:W-:Y:S02]  /*44f60*/  @P1 STG.E.U16 [R26.64], R20 ;  /* 0x000000141a001986 */ /* 0x0001e4000c10150a */
[C---:B0-----:R-:W-:Y:S02]  /*44f70*/  LEA R26, P6, R4.reuse, R0, 0x1 ;  /* 0x00000000041a7211 */ /* 0x041fe400078c08ff */
[----:B------:R-:W2:Y:S02]  /*44f80*/  LDL.LU R20, [R1+0x11fc] ;  /* 0x0011fc0001147983 */ /* 0x000ea40000300800 */
[----:B------:R-:W-:Y:S02]  /*44f90*/  LEA.HI.X.SX32 R27, R4, R2, 0x1, P6 ;  /* 0x00000002041b7211 */ /* 0x000fe400030f0eff */
[----:B---3--:R-:W-:Y:S01]  /*44fa0*/  ISETP.LT.AND P1, PT, R3, c[0x0][0x17c], !P0 ;  /* 0x00005f0003007a0c */ /* 0x008fe20004721270 */
[----:B------:R-:W-:Y:S02]  /*44fb0*/  IMAD R3, R28, 0x2, R4 ;  /* 0x000000021c037824 */ /* 0x000fe400078e0204 */
[----:B------:R-:W3:Y:S04]  /*44fc0*/  LDL.LU R4, [R1+0x11f8] ;  /* 0x0011f80001047983 */ /* 0x000ee80000300800 */
[----:B----4-:R0:W-:Y:S04]  /*44fd0*/  @P4 STG.E.U16 [R24.64], R16 ;  /* 0x0000001018004986 */ /* 0x0101e8000c10150a */
[----:B------:R1:W-:Y:S01]  /*44fe0*/  @P2 STG.E.U16 [R26.64], R6 ;  /* 0x000000061a002986 */ /* 0x0003e2000c10150a */
[----:B0-----:R-:W-:-:S04]  /*44ff0*/  LEA R24, P6, R3, R0, 0x1 ;  /* 0x0000000003187211 */ /* 0x001fc800078c08ff */
[----:B------:R-:W-:Y:S02]  /*45000*/  LEA.HI.X.SX32 R25, R3, R2, 0x1, P6 ;  /* 0x0000000203197211 */ /* 0x000fe400030f0eff */
[----:B--2---:R-:W-:Y:S02]  /*45010*/  ISETP.LT.AND P2, PT, R20, c[0x0][0x17c], !P0 ;  /* 0x00005f0014007a0c */ /* 0x004fe40004741270 */
[----:B------:R-:W2:Y:S04]  /*45020*/  LDL.LU R20, [R1+0x120c] ;  /* 0x00120c0001147983 */ /* 0x000ea80000300800 */
[----:B-----5:R0:W-:Y:S01]  /*45030*/  @P5 STG.E.U16 [R24.64], R7 ;  /* 0x0000000718005986 */ /* 0x0201e2000c10150a */
[----:B------:R-:W-:-:S03]  /*45040*/  ISETP.LT.AND P5, PT, R29, c[0x0][0x17c], !P0 ;  /* 0x00005f001d007a0c */ /* 0x000fc600047a1270 */
[----:B------:R-:W4:Y:S01]  /*45050*/  LDL.LU R29, [R1+0x1210] ;  /* 0x00121000011d7983 */ /* 0x000f220000300800 */
[----:B---3--:R-:W-:Y:S01]  /*45060*/  ISETP.LT.AND P4, PT, R4, c[0x0][0x17c], !P0 ;  /* 0x00005f0004007a0c */ /* 0x008fe20004781270 */
[----:B------:R-:W-:-:S04]  /*45070*/  IMAD R4, R28, 0x2, R3 ;  /* 0x000000021c047824 */ /* 0x000fc800078e0203 */
[----:B------:R-:W-:Y:S01]  /*45080*/  IMAD R3, R28, 0x2, R4 ;  /* 0x000000021c037824 */ /* 0x000fe200078e0204 */
[----:B-1----:R-:W-:-:S04]  /*45090*/  LEA R26, P6, R4, R0, 0x1 ;  /* 0x00000000041a7211 */ /* 0x002fc800078c08ff */
[----:B------:R-:W-:Y:S02]  /*450a0*/  LEA.HI.X.SX32 R27, R4, R2, 0x1, P6 ;  /* 0x00000002041b7211 */ /* 0x000fe400030f0eff */
[----:B0-----:R-:W-:Y:S01]  /*450b0*/  LEA R24, P6, R3, R0, 0x1 ;  /* 0x0000000003187211 */ /* 0x001fe200078c08ff */
[----:B------:R-:W-:-:S03]  /*450c0*/  IMAD R4, R28, 0x2, R3 ;  /* 0x000000021c047824 */ /* 0x000fc600078e0203 */
[----:B------:R-:W-:Y:S02]  /*450d0*/  LEA.HI.X.SX32 R25, R3, R2, 0x1, P6 ;  /* 0x0000000203197211 */ /* 0x000fe400030f0eff */
[----:B------:R-:W3:Y:S04]  /*450e0*/  LDL.LU R3, [R1+0x1204] ;  /* 0x0012040001037983 */ /* 0x000ee80000300800 */
[----:B------:R0:W-:Y:S04]  /*450f0*/  @P3 STG.E.U16 [R26.64], R5 ;  /* 0x000000051a003986 */ /* 0x0001e8000c10150a */
[----:B------:R1:W-:Y:S01]  /*45100*/  @P1 STG.E.U16 [R24.64], R9 ;  /* 0x0000000918001986 */ /* 0x0003e2000c10150a */
[----:B0-----:R-:W-:-:S04]  /*45110*/  LEA R26, P6, R4, R0, 0x1 ;  /* 0x00000000041a7211 */ /* 0x001fc800078c08ff */
[----:B------:R-:W-:-:S05]  /*45120*/  LEA.HI.X.SX32 R27, R4, R2, 0x1, P6 ;  /* 0x00000002041b7211 */ /* 0x000fca00030f0eff */
[----:B------:R-:W-:Y:S01]  /*45130*/  @P4 STG.E.U16 [R26.64], R13 ;  /* 0x0000000d1a004986 */ /* 0x000fe2000c10150a */
[----:B--2---:R-:W-:Y:S02]  /*45140*/  ISETP.LT.AND P4, PT, R20, c[0x0][0x17c], !P0 ;  /* 0x00005f0014007a0c */ /* 0x004fe40004781270 */
[----:B---3--:R-:W-:Y:S01]  /*45150*/  ISETP.LT.AND P3, PT, R3, c[0x0][0x17c], !P0 ;  /* 0x00005f0003007a0c */ /* 0x008fe20004761270 */
[----:B------:R-:W-:Y:S02]  /*45160*/  IMAD R3, R28, 0x2, R4 ;  /* 0x000000021c037824 */ /* 0x000fe400078e0204 */
[----:B------:R-:W2:Y:S03]  /*45170*/  LDL.LU R4, [R1+0x1208] ;  /* 0x0012080001047983 */ /* 0x000ea60000300800 */
[C---:B-1----:R-:W-:Y:S01]  /*45180*/  LEA R24, P6, R3.reuse, R0, 0x1 ;  /* 0x0000000003187211 */ /* 0x042fe200078c08ff */
[----:B------:R-:W3:Y:S03]  /*45190*/  LDL.LU R20, [R1+0x1218] ;  /* 0x0012180001147983 */ /* 0x000ee60000300800 */
[----:B------:R-:W-:-:S05]  /*451a0*/  LEA.HI.X.SX32 R25, R3, R2, 0x1, P6 ;  /* 0x0000000203197211 */ /* 0x000fca00030f0eff */
[----:B------:R0:W-:Y:S01]  /*451b0*/  @P2 STG.E.U16 [R24.64], R17 ;  /* 0x0000001118002986 */ /* 0x0001e2000c10150a */
[----:B----4-:R-:W-:-:S03]  /*451c0*/  ISETP.LT.AND P2, PT, R29, c[0x0][0x17c], !P0 ;  /* 0x00005f001d007a0c */ /* 0x010fc60004741270 */
[----:B------:R-:W4:Y:S04]  /*451d0*/  LDL.LU R29, [R1+0x121c] ;  /* 0x00121c00011d7983 */ /* 0x000f280000300800 */
[----:B0-----:R-:W5:Y:S01]  /*451e0*/  LDL.LU R25, [R1+0x1214] ;  /* 0x0012140001197983 */ /* 0x001f620000300800 */
[----:B------:R-:W-:Y:S02]  /*451f0*/  PRMT R8, R16, 0x7632, R8 ;  /* 0x0000763210087816 */ /* 0x000fe40000000008 */
[----:B------:R-:W-:Y:S01]  /*45200*/  PRMT R5, R6, 0x7632, R5 ;  /* 0x0000763206057816 */ /* 0x000fe20000000005 */
[----:B------:R-:W3:Y:S04]  /*45210*/  LDL.LU R16, [R1+0x1220] ;  /* 0x0012200001107983 */ /* 0x000ee80000300800 */
[----:B------:R-:W3:Y:S01]  /*45220*/  LDL.LU R6, [R1+0x12e4] ;  /* 0x0012e40001067983 */ /* 0x000ee20000300800 */
[----:B--2---:R-:W-:Y:S01]  /*45230*/  ISETP.LT.AND P1, PT, R4, c[0x0][0x17c], !P0 ;  /* 0x00005f0004007a0c */ /* 0x004fe20004721270 */
[----:B------:R-:W-:-:S05]  /*45240*/  IMAD R4, R28, 0x2, R3 ;  /* 0x000000021c047824 */ /* 0x000fca00078e0203 */
[----:B------:R-:W-:Y:S01]  /*45250*/  LEA R26, P6, R4, R0, 0x1 ;  /* 0x00000000041a7211 */ /* 0x000fe200078c08ff */
[----:B------:R-:W-:-:S03]  /*45260*/  IMAD R3, R28, 0x2, R4 ;  /* 0x000000021c037824 */ /* 0x000fc600078e0204 */
[----:B------:R-:W-:Y:S02]  /*45270*/  LEA.HI.X.SX32 R27, R4, R2, 0x1, P6 ;  /* 0x00000002041b7211 */ /* 0x000fe400030f0eff */
[----:B------:R-:W-:-:S03]  /*45280*/  LEA R24, P6, R3, R0, 0x1 ;  /* 0x0000000003187211 */ /* 0x000fc600078c08ff */
[----:B------:R0:W-:Y:S01]  /*45290*/  @P5 STG.E.U16 [R26.64], R21 ;  /* 0x000000151a005986 */ /* 0x0001e2000c10150a */
[----:B-----5:R-:W-:Y:S02]  /*452a0*/  ISETP.LT.AND P5, PT, R25, c[0x0][0x17c], !P0 ;  /* 0x00005f0019007a0c */ /* 0x020fe400047a1270 */
[----:B------:R-:W-:-:S05]  /*452b0*/  LEA.HI.X.SX32 R25, R3, R2, 0x1, P6 ;  /* 0x0000000203197211 */ /* 0x000fca00030f0eff */
[----:B------:R-:W-:Y:S01]  /*452c0*/  @P3 STG.E.U16 [R24.64], R8 ;  /* 0x0000000818003986 */ /* 0x000fe2000c10150a */
[----:B---3--:R-:W-:-:S03]  /*452d0*/  ISETP.LT.AND P3, PT, R20, c[0x0][0x17c], !P0 ;  /* 0x00005f0014007a0c */ /* 0x008fc60004761270 */
[----:B------:R-:W2:Y:S01]  /*452e0*/  LDL.LU R20, [R1+0x1224] ;  /* 0x0012240001147983 */ /* 0x000ea20000300800 */
[----:B------:R-:W-:-:S05]  /*452f0*/  IMAD R4, R28, 0x2, R3 ;  /* 0x000000021c047824 */ /* 0x000fca00078e0203 */
[----:B0-----:R-:W-:-:S04]  /*45300*/  LEA R26, P6, R4, R0, 0x1 ;  /* 0x00000000041a7211 */ /* 0x001fc800078c08ff */
[----:B------:R-:W-:-:S05]  /*45310*/  LEA.HI.X.SX32 R27, R4, R2, 0x1, P6 ;  /* 0x00000002041b7211 */ /* 0x000fca00030f0eff */
[----:B------:R0:W-:Y:S01]  /*45320*/  @P1 STG.E.U16 [R26.64], R5 ;  /* 0x000000051a001986 */ /* 0x0001e2000c10150a */
[----:B----4-:R-:W-:Y:S01]  /*45330*/  ISETP.LT.AND P1, PT, R29, c[0x0][0x17c], !P0 ;  /* 0x00005f001d007a0c */ /* 0x010fe20004721270 */
[C---:B------:R-:W-:Y:S01]  /*45340*/  IMAD R3, R28.reuse, 0x2, R4 ;  /* 0x000000021c037824 */ /* 0x040fe200078e0204 */
[----:B0-----:R-:W-:Y:S02]  /*45350*/  PRMT R5, R7, 0x7632, R5 ;  /* 0x0000763207057816 */ /* 0x001fe40000000005 */
[----:B------:R-:W3:Y:S04]  /*45360*/  LDL.LU R7, [R1+0x12e0] ;  /* 0x0012e00001077983 */ /* 0x000ee80000300800 */
[----:B------:R-:W4:Y:S01]  /*45370*/  LDL.LU R29, [R1+0x1228] ;  /* 0x00122800011d7983 */ /* 0x000f220000300800 */
[----:B------:R-:W-:Y:S01]  /*45380*/  LEA R24, P6, R3, R0, 0x1 ;  /* 0x0000000003187211 */ /* 0x000fe200078c08ff */
[----:B------:R-:W-:-:S03]  /*45390*/  IMAD R4, R28, 0x2, R3 ;  /* 0x000000021c047824 */ /* 0x000fc600078e0203 */
[----:B------:R-:W-:Y:S02]  /*453a0*/  LEA.HI.X.SX32 R25, R3, R2, 0x1, P6 ;  /* 0x0000000203197211 */ /* 0x000fe400030f0eff */
[C---:B------:R-:W-:Y:S02]  /*453b0*/  LEA R26, P6, R4.reuse, R0, 0x1 ;  /* 0x00000000041a7211 */ /* 0x040fe400078c08ff */
[----:B------:R-:W-:Y:S02]  /*453c0*/  PRMT R8, R5, 0x7632, R8 ;  /* 0x0000763205087816 */ /* 0x000fe40000000008 */
[----:B------:R-:W-:Y:S01]  /*453d0*/  LEA.HI.X.SX32 R27, R4, R2, 0x1, P6 ;  /* 0x00000002041b7211 */ /* 0x000fe200030f0eff */
[----:B------:R-:W-:Y:S01]  /*453e0*/  @P4 STG.E.U16 [R24.64], R5 ;  /* 0x0000000518004986 */ /* 0x000fe2000c10150a */
[----:B------:R-:W-:-:S03]  /*453f0*/  ISETP.LT.AND P4, PT, R16, c[0x0][0x17c], !P0 ;  /* 0x00005f0010007a0c */ /* 0x000fc60004781270 */
[----:B------:R-:W5:Y:S04]  /*45400*/  LDL.LU R16, [R1+0x28] ;  /* 0x0000280001107983 */ /* 0x000f680000300800 */
[----:B------:R0:W-:Y:S04]  /*45410*/  @P2 STG.E.U16 [R26.64], R8 ;  /* 0x000000081a002986 */ /* 0x0001e8000c10150a */
[----:B0-----:R-:W3:Y:S01]  /*45420*/  LDL.LU R27, [R1+0x122c] ;  /* 0x00122c00011b7983 */ /* 0x001ee20000300800 */
[----:B--2---:R-:W-:-:S03]  /*45430*/  ISETP.LT.AND P2, PT, R20, c[0x0][0x17c], !P0 ;  /* 0x00005f0014007a0c */ /* 0x004fc60004741270 */
[----:B------:R-:W2:Y:S04]  /*45440*/  LDL.LU R20, [R1+0x18] ;  /* 0x0000180001147983 */ /* 0x000ea80000300800 */
[----:B------:R-:W2:Y:S04]  /*45450*/  LDL.LU R25, [R1+0x1238] ;  /* 0x0012380001197983 */ /* 0x000ea80000300800 */
[----:B------:R-:W3:Y:S01]  /*45460*/  LDL.LU R24, [R1+0x1234] ;  /* 0x0012340001187983 */ /* 0x000ee20000300800 */
[----:B------:R-:W-:Y:S01]  /*45470*/  IMAD R3, R28, 0x2, R4 ;  /* 0x000000021c037824 */ /* 0x000fe200078e0204 */
[----:B------:R-:W-:-:S03]  /*45480*/  PRMT R12, R9, 0x7632, R12 ;  /* 0x00007632090c7816 */ /* 0x000fc6000000000c */
[----:B------:R-:W-:Y:S01]  /*45490*/  IMAD R9, R28, 0x2, R3 ;  /* 0x000000021c097824 */ /* 0x000fe200078e0203 */
[----:B------:R-:W-:-:S04]  /*454a0*/  LEA R4, P6, R3, R0, 0x1 ;  /* 0x0000000003047211 */ /* 0x000fc800078c08ff */
[----:B------:R-:W-:Y:S02]  /*454b0*/  LEA.HI.X.SX32 R5, R3, R2, 0x1, P6 ;  /* 0x0000000203057211 */ /* 0x000fe400030f0eff */
[----:B------:R-:W-:Y:S01]  /*454c0*/  LEA R8, P6, R9, R0, 0x1 ;  /* 0x0000000009087211 */ /* 0x000fe200078c08ff */
[----:B------:R-:W-:Y:S01]  /*454d0*/  IMAD R3, R28, 0x2, R9 ;  /* 0x000000021c037824 */ /* 0x000fe200078e0209 */
[----:B------:R-:W-:Y:S02]  /*454e0*/  PRMT R13, R13, 0x7632, R13 ;  /* 0x000076320d0d7816 */ /* 0x000fe4000000000d */
[----:B------:R-:W-:Y:S01]  /*454f0*/  LEA.HI.X.SX32 R9, R9, R2, 0x1, P6 ;  /* 0x0000000209097211 */ /* 0x000fe200030f0eff */
[----:B------:R-:W-:Y:S04]  /*45500*/  @P5 STG.E.U16 [R4.64], R12 ;  /* 0x0000000c04005986 */ /* 0x000fe8000c10150a */
[----:B------:R0:W-:Y:S01]  /*45510*/  @P3 STG.E.U16 [R8.64], R13 ;  /* 0x0000000d08003986 */ /* 0x0001e2000c10150a */
[----:B----4-:R-:W-:-:S03]  /*45520*/  ISETP.LT.AND P5, PT, R29, c[0x0][0x17c], !P0 ;  /* 0x00005f001d007a0c */ /* 0x010fc600047a1270 */
[----:B------:R-:W4:Y:S04]  /*45530*/  LDL.LU R29, [R1+0x8] ;  /* 0x00000800011d7983 */ /* 0x000f280000300800 */
[----:B------:R-:W4:Y:S04]  /*45540*/  LDL.LU R26, [R1+0x1240] ;  /* 0x00124000011a7983 */ /* 0x000f280000300800 */
[----:B0-----:R-:W4:Y:S01]  /*45550*/  LDL.LU R13, [R1+0x123c] ;  /* 0x00123c00010d7983 */ /* 0x001f220000300800 */
[----:B------:R-:W-:Y:S01]  /*45560*/  IMAD R12, R28, 0x2, R3 ;  /* 0x000000021c0c7824 */ /* 0x000fe200078e0203 */
[----:B------:R-:W-:-:S02]  /*45570*/  LEA R4, P6, R3, R0, 0x1 ;  /* 0x0000000003047211 */ /* 0x000fc400078c08ff */
[----:B------:R-:W-:Y:S02]  /*45580*/  PRMT R17, R17, 0x7632, R17 ;  /* 0x0000763211117816 */ /* 0x000fe40000000011 */
[----:B------:R-:W-:Y:S01]  /*45590*/  LEA.HI.X.SX32 R5, R3, R2, 0x1, P6 ;  /* 0x0000000203057211 */ /* 0x000fe200030f0eff */
[----:B------:R-:W-:Y:S01]  /*455a0*/  IMAD R3, R28, 0x2, R12 ;  /* 0x000000021c037824 */ /* 0x000fe200078e020c */
[C---:B------:R-:W-:Y:S02]  /*455b0*/  LEA R8, P6, R12.reuse, R0, 0x1 ;  /* 0x000000000c087211 */ /* 0x040fe400078c08ff */
[----:B------:R-:W-:Y:S01]  /*455c0*/  PRMT R21, R21, 0x7632, R21 ;  /* 0x0000763215157816 */ /* 0x000fe20000000015 */
[----:B------:R0:W-:Y:S01]  /*455d0*/  @P1 STG.E.U16 [R4.64], R17 ;  /* 0x0000001104001986 */ /* 0x0001e2000c10150a */
[----:B------:R-:W-:-:S05]  /*455e0*/  LEA.HI.X.SX32 R9, R12, R2, 0x1, P6 ;  /* 0x000000020c097211 */ /* 0x000fca00030f0eff */
[----:B------:R1:W-:Y:S01]  /*455f0*/  @P4 STG.E.U16 [R8.64], R21 ;  /* 0x0000001508004986 */ /* 0x0003e2000c10150a */
[----:B0-----:R-:W-:-:S04]  /*45600*/  LEA R4, P1, R3, R0, 0x1 ;  /* 0x0000000003047211 */ /* 0x001fc800078208ff */
[----:B------:R-:W-:Y:S02]  /*45610*/  LEA.HI.X.SX32 R5, R3, R2, 0x1, P1 ;  /* 0x0000000203057211 */ /* 0x000fe400008f0eff */
[----:B--2---:R-:W-:Y:S02]  /*45620*/  ISETP.LT.AND P4, PT, R25, c[0x0][0x17c], !P0 ;  /* 0x00005f0019007a0c */ /* 0x004fe40004781270 */
[----:B------:R-:W2:Y:S01]  /*45630*/  LDL.LU R25, [R1+0x1248] ;  /* 0x0012480001197983 */ /* 0x000ea20000300800 */
[----:B---3--:R-:W-:-:S03]  /*45640*/  ISETP.LT.AND P1, PT, R24, c[0x0][0x17c], !P0 ;  /* 0x00005f0018007a0c */ /* 0x008fc60004721270 */
[----:B------:R-:W3:Y:S04]  /*45650*/  LDL.LU R24, [R1+0x1244] ;  /* 0x0012440001187983 */ /* 0x000ee80000300800 */
[----:B-1----:R-:W2:Y:S04]  /*45660*/  LDL.LU R21, [R1+0x1254] ;  /* 0x0012540001157983 */ /* 0x002ea80000300800 */
[----:B------:R-:W2:Y:S01]  /*45670*/  LDL.LU R17, [R1+0x1250] ;  /* 0x0012500001117983 */ /* 0x000ea20000300800 */
[----:B------:R-:W-:-:S05]  /*45680*/  IMAD R12, R28, 0x2, R3 ;  /* 0x000000021c0c7824 */ /* 0x000fca00078e0203 */
[----:B------:R-:W-:-:S04]  /*45690*/  LEA R8, P6, R12, R0, 0x1 ;  /* 0x000000000c087211 */ /* 0x000fc800078c08ff */
[----:B------:R-:W-:Y:S01]  /*456a0*/  LEA.HI.X.SX32 R9, R12, R2, 0x1, P6 ;  /* 0x000000020c097211 */ /* 0x000fe200030f0eff */
[----:B-----5:R0:W-:Y:S01]  /*456b0*/  @P2 STG.E.U16 [R4.64], R16 ;  /* 0x0000001004002986 */ /* 0x0201e2000c10150a */
[C---:B------:R-:W-:Y:S01]  /*456c0*/  IMAD R3, R28.reuse, 0x2, R12 ;  /* 0x000000021c037824 */ /* 0x040fe200078e020c */
[----:B------:R-:W-:Y:S02]  /*456d0*/  ISETP.LT.AND P3, PT, R27, c[0x0][0x17c], !P0 ;  /* 0x00005f001b007a0c */ /* 0x000fe40004761270 */
[----:B------:R1:W-:Y:S01]  /*456e0*/  @P5 STG.E.U16 [R8.64], R20 ;  /* 0x0000001408005986 */ /* 0x0003e2000c10150a */
[----:B------:R-:W-:Y:S01]  /*456f0*/  IMAD R12, R28, 0x2, R3 ;  /* 0x000000021c0c7824 */ /* 0x000fe200078e0203 */
[----:B----4-:R-:W-:Y:S02]  /*45700*/  ISETP.LT.AND P5, PT, R13, c[0x0][0x17c], !P0 ;  /* 0x00005f000d007a0c */ /* 0x010fe400047a1270 */
[----:B------:R-:W4:Y:S01]  /*45710*/  LDL.LU R13, [R1+0x124c] ;  /* 0x00124c00010d7983 */ /* 0x000f220000300800 */
[----:B0-----:R-:W-:-:S02]  /*45720*/  LEA R4, P2, R3, R0, 0x1 ;  /* 0x0000000003047211 */ /* 0x001fc400078408ff */
[----:B-1----:R-:W-:Y:S02]  /*45730*/  LEA R8, P6, R12, R0, 0x1 ;  /* 0x000000000c087211 */ /* 0x002fe400078c08ff */
[-C--:B------:R-:W-:Y:S01]  /*45740*/  LEA.HI.X.SX32 R5, R3, R2.reuse, 0x1, P2 ;  /* 0x0000000203057211 */ /* 0x080fe200010f0eff */
[----:B------:R-:W-:Y:S01]  /*45750*/  IMAD R3, R28, 0x2, R12 ;  /* 0x000000021c037824 */ /* 0x000fe200078e020c */
[----:B------:R-:W-:-:S03]  /*45760*/  LEA.HI.X.SX32 R9, R12, R2, 0x1, P6 ;  /* 0x000000020c097211 */ /* 0x000fc600030f0eff */
[----:B------:R0:W-:Y:S01]  /*45770*/  @P3 STG.E.U16 [R4.64], R29 ;  /* 0x0000001d04003986 */ /* 0x0001e2000c10150a */
[----:B------:R-:W-:Y:S01]  /*45780*/  IMAD R12, R28, 0x2, R3 ;  /* 0x000000021c0c7824 */ /* 0x000fe200078e0203 */
[----:B------:R-:W-:Y:S02]  /*45790*/  ISETP.LT.AND P2, PT, R26, c[0x0][0x17c], !P0 ;  /* 0x00005f001a007a0c */ /* 0x000fe40004741270 */
[----:B------:R1:W-:Y:S01]  /*457a0*/  @P4 STG.E.U16 [R8.64], R6 ;  /* 0x0000000608004986 */ /* 0x0003e2000c10150a */
[----:B0-----:R-:W-:-:S04]  /*457b0*/  LEA R4, P3, R3, R0, 0x1 ;  /* 0x0000000003047211 */ /* 0x001fc800078608ff */
[----:B------:R-:W-:Y:S01]  /*457c0*/  LEA.HI.X.SX32 R5, R3, R2, 0x1, P3 ;  /* 0x0000000203057211 */ /* 0x000fe200018f0eff */
[----:B------:R-:W-:Y:S01]  /*457d0*/  IMAD R3, R28, 0x2, R12 ;  /* 0x000000021c037824 */ /* 0x000fe200078e020c */
[----:B-1----:R-:W-:-:S03]  /*457e0*/  LEA R8, P6, R12, R0, 0x1 ;  /* 0x000000000c087211 */ /* 0x002fc600078c08ff */
[----:B------:R0:W-:Y:S01]  /*457f0*/  @P1 STG.E.U16 [R4.64], R10 ;  /* 0x0000000a04001986 */ /* 0x0001e2000c10150a */
[----:B------:R-:W-:-:S05]  /*45800*/  LEA.HI.X.SX32 R9, R12, R2, 0x1, P6 ;  /* 0x000000020c097211 */ /* 0x000fca00030f0eff */
[----:B------:R1:W-:Y:S01]  /*45810*/  @P2 STG.E.U16 [R8.64], R14 ;  /* 0x0000000e08002986 */ /* 0x0003e2000c10150a */
[----:B0-----:R-:W-:-:S04]  /*45820*/  LEA R4, P1, R3, R0, 0x1 ;  /* 0x0000000003047211 */ /* 0x001fc800078208ff */
[----:B------:R-:W-:Y:S02]  /*45830*/  LEA.HI.X.SX32 R5, R3, R2, 0x1, P1 ;  /* 0x0000000203057211 */ /* 0x000fe400008f0eff */
[----:B---3--:R-:W-:Y:S02]  /*45840*/  ISETP.LT.AND P3, PT, R24, c[0x0][0x17c], !P0 ;  /* 0x00005f0018007a0c */ /* 0x008fe40004761270 */
[----:B------:R-:W3:Y:S01]  /*45850*/  LDL.LU R24, [R1+0x1258] ;  /* 0x0012580001187983 */ /* 0x000ee20000300800 */
[----:B--2---:R-:W-:-:S03]  /*45860*/  ISETP.LT.AND P1, PT, R21, c[0x0][0x17c], !P0 ;  /* 0x00005f0015007a0c */ /* 0x004fc60004721270 */
[----:B------:R-:W2:Y:S01]  /*45870*/  LDL.LU R21, [R1+0x125c] ;  /* 0x00125c0001157983 */ /* 0x000ea20000300800 */
[----:B------:R-:W-:-:S03]  /*45880*/  ISETP.LT.AND P2, PT, R17, c[0x0][0x17c], !P0 ;  /* 0x00005f0011007a0c */ /* 0x000fc60004741270 */
[----:B------:R-:W5:Y:S01]  /*45890*/  LDL.LU R17, [R1+0x1260] ;  /* 0x0012600001117983 */ /* 0x000f620000300800 */
[----:B------:R-:W-:Y:S01]  /*458a0*/  PRMT R6, R16, 0x7632, R6 ;  /* 0x0000763210067816 */ /* 0x000fe20000000006 */
[----:B------:R-:W-:Y:S02]  /*458b0*/  IMAD R12, R28, 0x2, R3 ;  /* 0x000000021c0c7824 */ /* 0x000fe400078e0203 */
[----:B------:R0:W-:Y:S01]  /*458c0*/  @P5 STG.E.U16 [R4.64], R18 ;  /* 0x0000001204005986 */ /* 0x0001e2000c10150a */
[----:B------:R-:W-:-:S03]  /*458d0*/  ISETP.LT.AND P4, PT, R25, c[0x0][0x17c], !P0 ;  /* 0x00005f0019007a0c */ /* 0x000fc60004781270 */
[----:B------:R-:W5:Y:S01]  /*458e0*/  LDL.LU R16, [R1+0x1264] ;  /* 0x0012640001107983 */ /* 0x000f620000300800 */
[----:B-1----:R-:W-:Y:S01]  /*458f0*/  LEA R8, P6, R12, R0, 0x1 ;  /* 0x000000000c087211 */ /* 0x002fe200078c08ff */
[----:B------:R-:W-:-:S03]  /*45900*/  IMAD R3, R28, 0x2, R12 ;  /* 0x000000021c037824 */ /* 0x000fc600078e020c */
[----:B------:R-:W-:Y:S02]  /*45910*/  LEA.HI.X.SX32 R9, R12, R2, 0x1, P6 ;  /* 0x000000020c097211 */ /* 0x000fe400030f0eff */
[----:B----4-:R-:W-:Y:S02]  /*45920*/  ISETP.LT.AND P5, PT, R13, c[0x0][0x17c], !P0 ;  /* 0x00005f000d007a0c */ /* 0x010fe400047a1270 */
[----:B------:R-:W4:Y:S01]  /*45930*/  LDL.LU R13, [R1+0x1268] ;  /* 0x00126800010d7983 */ /* 0x000f220000300800 */
[----:B0-----:R-:W-:-:S03]  /*45940*/  LEA R4, P6, R3, R0, 0x1 ;  /* 0x0000000003047211 */ /* 0x001fc600078c08ff */
[----:B------:R0:W-:Y:S01]  /*45950*/  @P4 STG.E.U16 [R8.64], R22 ;  /* 0x0000001608004986 */ /* 0x0001e2000c10150a */
[----:B------:R-:W-:Y:S02]  /*45960*/  LEA.HI.X.SX32 R5, R3, R2, 0x1, P6 ;  /* 0x0000000203057211 */ /* 0x000fe400030f0eff */
[----:B------:R-:W-:Y:S01]  /*45970*/  PRMT R10, R20, 0x7632, R10 ;  /* 0x00007632140a7816 */ /* 0x000fe2000000000a */
[----:B0-----:R-:W-:-:S05]  /*45980*/  IMAD R9, R28, 0x2, R3 ;  /* 0x000000021c097824 */ /* 0x001fca00078e0203 */
[----:B------:R-:W-:Y:S01]  /*45990*/  LEA R8, P6, R9, R0, 0x1 ;  /* 0x0000000009087211 */ /* 0x000fe200078c08ff */
[----:B------:R-:W-:-:S03]  /*459a0*/  IMAD R3, R28, 0x2, R9 ;  /* 0x000000021c037824 */ /* 0x000fc600078e0209 */
[----:B------:R-:W-:Y:S01]  /*459b0*/  LEA.HI.X.SX32 R9, R9, R2, 0x1, P6 ;  /* 0x0000000209097211 */ /* 0x000fe200030f0eff */
[----:B------:R0:W-:Y:S04]  /*459c0*/  @P3 STG.E.U16 [R4.64], R6 ;  /* 0x0000000604003986 */ /* 0x0001e8000c10150a */
[----:B------:R1:W-:Y:S01]  /*459d0*/  @P1 STG.E.U16 [R8.64], R10 ;  /* 0x0000000a08001986 */ /* 0x0003e2000c10150a */
[----:B---3--:R-:W-:-:S03]  /*459e0*/  ISETP.LT.AND P4, PT, R24, c[0x0][0x17c], !P0 ;  /* 0x00005f0018007a0c */ /* 0x008fc60004781270 */
[----:B------:R-:W3:Y:S01]  /*459f0*/  LDL.LU R24, [R1+0x126c] ;  /* 0x00126c0001187983 */ /* 0x000ee20000300800 */
[----:B--2---:R-:W-:-:S03]  /*45a00*/  ISETP.LT.AND P3, PT, R21, c[0x0][0x17c], !P0 ;  /* 0x00005f0015007a0c */ /* 0x004fc60004761270 */
[----:B------:R-:W2:Y:S01]  /*45a10*/  LDL.LU R21, [R1+0x1270] ;  /* 0x0012700001157983 */ /* 0x000ea20000300800 */
[----:B-----5:R-:W-:-:S03]  /*45a20*/  ISETP.LT.AND P1, PT, R17, c[0x0][0x17c], !P0 ;  /* 0x00005f0011007a0c */ /* 0x020fc60004721270 */
[----:B------:R-:W5:Y:S01]  /*45a30*/  LDL.LU R17, [R1+0x1274] ;  /* 0x0012740001117983 */ /* 0x000f620000300800 */
[----:B0-----:R-:W-:Y:S01]  /*45a40*/  LEA R4, P6, R3, R0, 0x1 ;  /* 0x0000000003047211 */ /* 0x001fe200078c08ff */
[----:B------:R-:W-:Y:S01]  /*45a50*/  IMAD R12, R28, 0x2, R3 ;  /* 0x000000021c0c7824 */ /* 0x000fe200078e0203 */
[----:B------:R-:W-:Y:S02]  /*45a60*/  PRMT R6, R29, 0x7632, R6 ;  /* 0x000076321d067816 */ /* 0x000fe40000000006 */
[----:B------:R-:W-:Y:S02]  /*45a70*/  LEA.HI.X.SX32 R5, R3, R2, 0x1, P6 ;  /* 0x0000000203057211 */ /* 0x000fe400030f0eff */
[----:B-1----:R-:W-:-:S03]  /*45a80*/  LEA R8, P6, R12, R0, 0x1 ;  /* 0x000000000c087211 */ /* 0x002fc600078c08ff */
[----:B------:R0:W-:Y:S01]  /*45a90*/  @P2 STG.E.U16 [R4.64], R6 ;  /* 0x0000000604002986 */ /* 0x0001e2000c10150a */
[----:B------:R-:W-:Y:S02]  /*45aa0*/  LEA.HI.X.SX32 R9, R12, R2, 0x1, P6 ;  /* 0x000000020c097211 */ /* 0x000fe400030f0eff */
[----:B0-----:R-:W-:-:S05]  /*45ab0*/  PRMT R5, R6, 0x7632, R5 ;  /* 0x0000763206057816 */ /* 0x001fca0000000005 */
[----:B------:R0:W-:Y:S01]  /*45ac0*/  @P5 STG.E.U16 [R8.64], R5 ;  /* 0x0000000508005986 */ /* 0x0001e2000c10150a */
[----:B----4-:R-:W-:-:S03]  /*45ad0*/  ISETP.LT.AND P5, PT, R13, c[0x0][0x17c], !P0 ;  /* 0x00005f000d007a0c */ /* 0x010fc600047a1270 */
[----:B------:R-:W4:Y:S04]  /*45ae0*/  LDL.LU R13, [R1+0x1278] ;  /* 0x00127800010d7983 */ /* 0x000f280000300800 */
[----:B------:R-:W4:Y:S01]  /*45af0*/  LDL.LU R20, [R1+0x2c] ;  /* 0x00002c0001147983 */ /* 0x000f220000300800 */
[----:B------:R-:W-:Y:S01]  /*45b00*/  IMAD R3, R28, 0x2, R12 ;  /* 0x000000021c037824 */ /* 0x000fe200078e020c */
[----:B------:R-:W-:Y:S02]  /*45b10*/  ISETP.LT.AND P2, PT, R16, c[0x0][0x17c], !P0 ;  /* 0x00005f0010007a0c */ /* 0x000fe40004741270 */
[----:B------:R-:W4:Y:S01]  /*45b20*/  LDL.LU R16, [R1+0x1c] ;  /* 0x00001c0001107983 */ /* 0x000f220000300800 */
[----:B------:R-:W-:Y:S01]  /*45b30*/  IMAD R6, R28, 0x2, R3 ;  /* 0x000000021c067824 */ /* 0x000fe200078e0203 */
[----:B------:R-:W-:-:S02]  /*45b40*/  LEA R4, P6, R3, R0, 0x1 ;  /* 0x0000000003047211 */ /* 0x000fc400078c08ff */
[----:B------:R-:W4:Y:S01]  /*45b50*/  LDL.LU R12, [R1+0x127c] ;  /* 0x00127c00010c7983 */ /* 0x000f220000300800 */
[----:B------:R-:W-:-:S03]  /*45b60*/  PRMT R10, R10, 0x7632, R10 ;  /* 0x000076320a0a7816 */ /* 0x000fc6000000000a */
[----:B------:R-:W4:Y:S01]  /*45b70*/  LDL.LU R29, [R1+0xc] ;  /* 0x00000c00011d7983 */ /* 0x000f220000300800 */
[----:B0-----:R-:W-:Y:S01]  /*45b80*/  LEA.HI.X.SX32 R5, R3, R2, 0x1, P6 ;  /* 0x0000000203057211 */ /* 0x001fe200030f0eff */
[----:B------:R-:W-:Y:S01]  /*45b90*/  IMAD R3, R28, 0x2, R6 ;  /* 0x000000021c037824 */ /* 0x000fe200078e0206 */
[C---:B------:R-:W-:Y:S01]  /*45ba0*/  LEA R8, P6, R6.reuse, R0, 0x1 ;  /* 0x0000000006087211 */ /* 0x040fe200078c08ff */
[----:B------:R-:W4:Y:S03]  /*45bb0*/  LDL.LU R25, [R1+0x1280] ;  /* 0x0012800001197983 */ /* 0x000f260000300800 */
[----:B------:R-:W-:Y:S01]  /*45bc0*/  LEA.HI.X.SX32 R9, R6, R2, 0x1, P6 ;  /* 0x0000000206097211 */ /* 0x000fe200030f0eff */
[----:B------:R0:W-:Y:S01]  /*45bd0*/  @P4 STG.E.U16 [R4.64], R10 ;  /* 0x0000000a04004986 */ /* 0x0001e2000c10150a */
[----:B------:R-:W-:Y:S02]  /*45be0*/  PRMT R14, R14, 0x7632, R14 ;  /* 0x000076320e0e7816 */ /* 0x000fe4000000000e */
[----:B------:R-:W-:-:S02]  /*45bf0*/  PRMT R18, R18, 0x7632, R18 ;  /* 0x0000763212127816 */ /* 0x000fc40000000012 */
[C---:B0-----:R-:W-:Y:S01]  /*45c00*/  LEA R4, P6, R3.reuse, R0, 0x1 ;  /* 0x0000000003047211 */ /* 0x041fe200078c08ff */
[----:B------:R-:W-:Y:S03]  /*45c10*/  @P3 STG.E.U16 [R8.64], R14 ;  /* 0x0000000e08003986 */ /* 0x000fe6000c10150a */
[----:B------:R-:W-:-:S05]  /*45c20*/  LEA.HI.X.SX32 R5, R3, R2, 0x1, P6 ;  /* 0x0000000203057211 */ /* 0x000fca00030f0eff */
[----:B------:R0:W-:Y:S01]  /*45c30*/  @P1 STG.E.U16 [R4.64], R18 ;  /* 0x0000001204001986 */ /* 0x0001e2000c10150a */
[----:B---3--:R-:W-:-:S03]  /*45c40*/  ISETP.LT.AND P4, PT, R24, c[0x0][0x17c], !P0 ;  /* 0x00005f0018007a0c */ /* 0x008fc60004781270 */
[----:B------:R-:W3:Y:S01]  /*45c50*/  LDL.LU R24, [R1+0x1284] ;  /* 0x0012840001187983 */ /* 0x000ee20000300800 */
[----:B--2---:R-:W-:-:S03]  /*45c60*/  ISETP.LT.AND P3, PT, R21, c[0x0][0x17c], !P0 ;  /* 0x00005f0015007a0c */ /* 0x004fc60004761270 */
[----:B------:R-:W2:Y:S01]  /*45c70*/  LDL.LU R21, [R1+0x1288] ;  /* 0x0012880001157983 */ /* 0x000ea20000300800 */
[----:B-----5:R-:W-:-:S03]  /*45c80*/  ISETP.LT.AND P1, PT, R17, c[0x0][0x17c], !P0 ;  /* 0x00005f0011007a0c */ /* 0x020fc60004721270 */
[----:B0-----:R-:W5:Y:S04]  /*45c90*/  LDL.LU R18, [R1+0x128c] ;  /* 0x00128c0001127983 */ /* 0x001f680000300800 */
[----:B------:R-:W2:Y:S04]  /*45ca0*/  LDL.LU R17, [R1+0x1294] ;  /* 0x0012940001117983 */ /* 0x000ea80000300800 */
[----:B------:R-:W2:Y:S01]  /*45cb0*/  LDL.LU R14, [R1+0x1290] ;  /* 0x00129000010e7983 */ /* 0x000ea20000300800 */
[----:B------:R-:W-:-:S04]  /*45cc0*/  IMAD R6, R28, 0x2, R3 ;  /* 0x000000021c067824 */ /* 0x000fc800078e0203 */
[----:B------:R-:W-:Y:S01]  /*45cd0*/  IMAD R3, R28, 0x2, R6 ;  /* 0x000000021c037824 */ /* 0x000fe200078e0206 */
[----:B------:R-:W-:Y:S02]  /*45ce0*/  LEA R8, P6, R6, R0, 0x1 ;  /* 0x0000000006087211 */ /* 0x000fe400078c08ff */
[----:B------:R-:W-:Y:S02]  /*45cf0*/  PRMT R22, R22, 0x7632, R22 ;  /* 0x0000763216167816 */ /* 0x000fe40000000016 */
[----:B------:R-:W-:Y:S01]  /*45d00*/  LEA.HI.X.SX32 R9, R6, R2, 0x1, P6 ;  /* 0x0000000206097211 */ /* 0x000fe200030f0eff */
[----:B------:R-:W-:Y:S01]  /*45d10*/  IMAD R6, R28, 0x2, R3 ;  /* 0x000000021c067824 */ /* 0x000fe200078e0203 */
[----:B------:R-:W-:-:S03]  /*45d20*/  LEA R4, P6, R3, R0, 0x1 ;  /* 0x0000000003047211 */ /* 0x000fc600078c08ff */
[----:B------:R0:W-:Y:S01]  /*45d30*/  @P2 STG.E.U16 [R8.64], R22 ;  /* 0x0000001608002986 */ /* 0x0001e2000c10150a */
[----:B------:R-:W-:Y:S01]  /*45d40*/  LEA.HI.X.SX32 R5, R3, R2, 0x1, P6 ;  /* 0x0000000203057211 */ /* 0x000fe200030f0eff */
[----:B------:R-:W-:Y:S01]  /*45d50*/  IMAD R3, R28, 0x2, R6 ;  /* 0x000000021c037824 */ /* 0x000fe200078e0206 */
[----:B----4-:R-:W-:-:S03]  /*45d60*/  ISETP.LT.AND P2, PT, R13, c[0x0][0x17c], !P0 ;  /* 0x00005f000d007a0c */ /* 0x010fc60004741270 */
[----:B------:R-:W-:Y:S01]  /*45d70*/  IMAD R13, R28, 0x2, R3 ;  /* 0x000000021c0d7824 */ /* 0x000fe200078e0203 */
[C---:B0-----:R-:W-:Y:S01]  /*45d80*/  LEA R8, P6, R6.reuse, R0, 0x1 ;  /* 0x0000000006087211 */ /* 0x041fe200078c08ff */
[----:B------:R0:W-:Y:S03]  /*45d90*/  @P5 STG.E.U16 [R4.64], R20 ;  /* 0x0000001404005986 */ /* 0x0001e6000c10150a */
[----:B------:R-:W-:-:S05]  /*45da0*/  LEA.HI.X.SX32 R9, R6, R2, 0x1, P6 ;  /* 0x0000000206097211 */ /* 0x000fca00030f0eff */
[----:B------:R1:W-:Y:S01]  /*45db0*/  @P4 STG.E.U16 [R8.64], R16 ;  /* 0x0000001008004986 */ /* 0x0003e2000c10150a */
[----:B0-----:R-:W-:-:S04]  /*45dc0*/  LEA R4, P6, R3, R0, 0x1 ;  /* 0x0000000003047211 */ /* 0x001fc800078c08ff */
[----:B------:R-:W-:Y:S01]  /*45dd0*/  LEA.HI.X.SX32 R5, R3, R2, 0x1, P6 ;  /* 0x0000000203057211 */ /* 0x000fe200030f0eff */
[----:B------:R-:W-:Y:S01]  /*45de0*/  IMAD R3, R28, 0x2, R13 ;  /* 0x000000021c037824 */ /* 0x000fe200078e020d */
[----:B-1----:R-:W-:-:S03]  /*45df0*/  LEA R8, P6, R13, R0, 0x1 ;  /* 0x000000000d087211 */ /* 0x002fc600078c08ff */
[----:B------:R0:W-:Y:S01]  /*45e00*/  @P3 STG.E.U16 [R4.64], R29 ;  /* 0x0000001d04003986 */ /* 0x0001e2000c10150a */
[----:B------:R-:W-:Y:S01]  /*45e10*/  LEA.HI.X.SX32 R9, R13, R2, 0x1, P6 ;  /* 0x000000020d097211 */ /* 0x000fe200030f0eff */
[----:B------:R-:W-:Y:S01]  /*45e20*/  IMAD R13, R28, 0x2, R3 ;  /* 0x000000021c0d7824 */ /* 0x000fe200078e0203 */
[----:B------:R-:W-:Y:S02]  /*45e30*/  ISETP.LT.AND P5, PT, R12, c[0x0][0x17c], !P0 ;  /* 0x00005f000c007a0c */ /* 0x000fe400047a1270 */
[----:B------:R-:W-:Y:S01]  /*45e40*/  ISETP.LT.AND P4, PT, R25, c[0x0][0x17c], !P0 ;  /* 0x00005f0019007a0c */ /* 0x000fe20004781270 */
[----:B------:R1:W-:Y:S01]  /*45e50*/  @P1 STG.E.U16 [R8.64], R7 ;  /* 0x0000000708001986 */ /* 0x0003e2000c10150a */
[----:B0-----:R-:W-:-:S03]  /*45e60*/  LEA R4, P6, R3, R0, 0x1 ;  /* 0x0000000003047211 */ /* 0x001fc600078c08ff */
[----:B------:R-:W4:Y:S01]  /*45e70*/  LDL.LU R12, [R1+0x1298] ;  /* 0x00129800010c7983 */ /* 0x000f220000300800 */
[----:B------:R-:W-:Y:S01]  /*45e80*/  LEA.HI.X.SX32 R5, R3, R2, 0x1, P6 ;  /* 0x0000000203057211 */ /* 0x000fe200030f0eff */
[----:B------:R-:W-:Y:S02]  /*45e90*/  IMAD R3, R28, 0x2, R13 ;  /* 0x000000021c037824 */ /* 0x000fe400078e020d */
[----:B------:R-:W4:Y:S01]  /*45ea0*/  LDL.LU R22, [R1+0x129c] ;  /* 0x00129c0001167983 */ /* 0x000f220000300800 */
[----:B-1----:R-:W-:-:S03]  /*45eb0*/  LEA R8, P6, R13, R0, 0x1 ;  /* 0x000000000d087211 */ /* 0x002fc600078c08ff */
[----:B------:R0:W-:Y:S01]  /*45ec0*/  @P2 STG.E.U16 [R4.64], R11 ;  /* 0x0000000b04002986 */ /* 0x0001e2000c10150a */
[----:B------:R-:W-:Y:S02]  /*45ed0*/  LEA.HI.X.SX32 R9, R13, R2, 0x1, P6 ;  /* 0x000000020d097211 */ /* 0x000fe400030f0eff */
[----:B0-----:R-:W-:-:S04]  /*45ee0*/  LEA R4, P6, R3, R0, 0x1 ;  /* 0x0000000003047211 */ /* 0x001fc800078c08ff */
[----:B------:R-:W-:Y:S01]  /*45ef0*/  LEA.HI.X.SX32 R5, R3, R2, 0x1, P6 ;  /* 0x0000000203057211 */ /* 0x000fe200030f0eff */
[----:B------:R0:W-:Y:S04]  /*45f00*/  @P5 STG.E.U16 [R8.64], R15 ;  /* 0x0000000f08005986 */ /* 0x0001e8000c10150a */
[----:B------:R1:W-:Y:S01]  /*45f10*/  @P4 STG.E.U16 [R4.64], R19 ;  /* 0x0000001304004986 */ /* 0x0003e2000c10150a */
[----:B-----5:R-:W-:-:S03]  /*45f20*/  ISETP.LT.AND P2, PT, R18, c[0x0][0x17c], !P0 ;  /* 0x00005f0012007a0c */ /* 0x020fc60004741270 */
[----:B------:R-:W5:Y:S01]  /*45f30*/  LDL.LU R18, [R1+0x12a0] ;  /* 0x0012a00001127983 */ /* 0x000f620000300800 */
[----:B--2---:R-:W-:-:S03]  /*45f40*/  ISETP.LT.AND P4, PT, R14, c[0x0][0x17c], !P0 ;  /* 0x00005f000e007a0c */ /* 0x004fc60004781270 */
[----:B------:R-:W2:Y:S01]  /*45f50*/  LDL.LU R14, [R1+0x1230] ;  /* 0x00123000010e7983 */ /* 0x000ea20000300800 */
[----:B------:R-:W-:Y:S01]  /*45f60*/  IMAD R13, R28, 0x2, R3 ;  /* 0x000000021c0d7824 */ /* 0x000fe200078e0203 */
[----:B------:R-:W-:Y:S02]  /*45f70*/  ISETP.LT.AND P5, PT, R17, c[0x0][0x17c], !P0 ;  /* 0x00005f0011007a0c */ /* 0x000fe400047a1270 */
[----:B---3--:R-:W-:Y:S01]  /*45f80*/  ISETP.LT.AND P3, PT, R24, c[0x0][0x17c], !P0 ;  /* 0x00005f0018007a0c */ /* 0x008fe20004761270 */
[C---:B------:R-:W-:Y:S01]  /*45f90*/  IMAD R17, R28.reuse, 0x2, R13 ;  /* 0x000000021c117824 */ /* 0x040fe200078e020d */
[----:B------:R-:W-:Y:S02]  /*45fa0*/  ISETP.LT.AND P1, PT, R21, c[0x0][0x17c], !P0 ;  /* 0x00005f0015007a0c */ /* 0x000fe40004721270 */
[----:B0-----:R-:W-:Y:S01]  /*45fb0*/  LEA R8, P6, R13, R0, 0x1 ;  /* 0x000000000d087211 */ /* 0x001fe200078c08ff */
[----:B------:R-:W-:-:S03]  /*45fc0*/  IMAD R21, R28, 0x2, R17 ;  /* 0x000000021c157824 */ /* 0x000fc600078e0211 */
[----:B------:R-:W-:Y:S01]  /*45fd0*/  LEA.HI.X.SX32 R9, R13, R2, 0x1, P6 ;  /* 0x000000020d097211 */ /* 0x000fe200030f0eff */
[----:B------:R-:W-:Y:S01]  /*45fe0*/  IMAD R3, R28, 0x2, R21 ;  /* 0x000000021c037824 */ /* 0x000fe200078e0215 */
[----:B-1----:R-:W-:-:S03]  /*45ff0*/  LEA R4, P6, R17, R0, 0x1 ;  /* 0x0000000011047211 */ /* 0x002fc600078c08ff */
[C---:B------:R-:W-:Y:S01]  /*46000*/  IMAD R13, R28.reuse, 0x2, R3 ;  /* 0x000000021c0d7824 */ /* 0x040fe200078e0203 */
[----:B------:R0:W-:Y:S01]  /*46010*/  @P3 STG.E.U16 [R8.64], R23 ;  /* 0x0000001708003986 */ /* 0x0001e2000c10150a */
[----:B------:R-:W-:Y:S02]  /*46020*/  LEA.HI.X.SX32 R5, R17, R2, 0x1, P6 ;  /* 0x0000000211057211 */ /* 0x000fe400030f0eff */
[----:B------:R-:W-:Y:S01]  /*46030*/  IMAD R17, R28, 0x2, R13 ;  /* 0x000000021c117824 */ /* 0x000fe200078e020d */
[----:B------:R-:W-:Y:S02]  /*46040*/  PRMT R6, R20, 0x7632, R6 ;  /* 0x0000763214067816 */ /* 0x000fe40000000006 */
[----:B0-----:R-:W-:-:S03]  /*46050*/  LEA R8, P6, R21, R0, 0x1 ;  /* 0x0000000015087211 */ /* 0x001fc600078c08ff */
[----:B------:R0:W-:Y:S01]  /*46060*/  @P1 STG.E.U16 [R4.64], R6 ;  /* 0x0000000604001986 */ /* 0x0001e2000c10150a */
[----:B------:R-:W-:Y:S01]  /*46070*/  LEA.HI.X.SX32 R9, R21, R2, 0x1, P6 ;  /* 0x0000000215097211 */ /* 0x000fe200030f0eff */
[----:B------:R-:W-:Y:S01]  /*46080*/  IMAD R21, R28, 0x2, R17 ;  /* 0x000000021c157824 */ /* 0x000fe200078e0211 */
[----:B------:R-:W-:-:S03]  /*46090*/  PRMT R7, R16, 0x7632, R7 ;  /* 0x0000763210077816 */ /* 0x000fc60000000007 */
[C---:B------:R-:W-:Y:S01]  /*460a0*/  IMAD R25, R28.reuse, 0x2, R21 ;  /* 0x000000021c197824 */ /* 0x040fe200078e0215 */
[C---:B0-----:R-:W-:Y:S01]  /*460b0*/  LEA R4, P1, R3.reuse, R0, 0x1 ;  /* 0x0000000003047211 */ /* 0x041fe200078208ff */
[----:B------:R0:W-:Y:S03]  /*460c0*/  @P2 STG.E.U16 [R8.64], R7 ;  /* 0x0000000708002986 */ /* 0x0001e6000c10150a */
[----:B------:R-:W-:Y:S01]  /*460d0*/  LEA.HI.X.SX32 R5, R3, R2, 0x1, P1 ;  /* 0x0000000203057211 */ /* 0x000fe200008f0eff */
[----:B------:R-:W-:Y:S01]  /*460e0*/  IMAD R3, R28, 0x2, R25 ;  /* 0x000000021c037824 */ /* 0x000fe200078e0219 */
[-C--:B------:R-:W-:Y:S02]  /*460f0*/  LEA R20, P6, R21, R0.reuse, 0x1 ;  /* 0x0000000015147211 */ /* 0x080fe400078c08ff */
[----:B0-----:R-:W-:Y:S02]  /*46100*/  LEA R8, P1, R17, R0, 0x1 ;  /* 0x0000000011087211 */ /* 0x001fe400078208ff */
[----:B----4-:R-:W-:-:S02]  /*46110*/  ISETP.LT.AND P3, PT, R12, c[0x0][0x17c], !P0 ;  /* 0x00005f000c007a0c */ /* 0x010fc40004761270 */
[----:B------:R-:W-:Y:S02]  /*46120*/  LEA R12, P2, R13, R0, 0x1 ;  /* 0x000000000d0c7211 */ /* 0x000fe400078408ff */
[----:B------:R-:W-:Y:S02]  /*46130*/  LEA.HI.X.SX32 R9, R17, R2, 0x1, P1 ;  /* 0x0000000211097211 */ /* 0x000fe400008f0eff */
[----:B------:R-:W-:Y:S02]  /*46140*/  LEA R16, P1, R3, R0, 0x1 ;  /* 0x0000000003107211 */ /* 0x000fe400078208ff */
[-C--:B------:R-:W-:Y:S02]  /*46150*/  LEA.HI.X.SX32 R13, R13, R2.reuse, 0x1, P2 ;  /* 0x000000020d0d7211 */ /* 0x080fe400010f0eff */
[----:B------:R-:W-:Y:S02]  /*46160*/  LEA.HI.X.SX32 R21, R21, R2, 0x1, P6 ;  /* 0x0000000215157211 */ /* 0x000fe400030f0eff */
[----:B------:R-:W-:-:S02]  /*46170*/  ISETP.LT.AND P2, PT, R22, c[0x0][0x17c], !P0 ;  /* 0x00005f0016007a0c */ /* 0x000fc40004741270 */
[----:B------:R-:W-:Y:S02]  /*46180*/  LEA R24, P6, R25, R0, 0x1 ;  /* 0x0000000019187211 */ /* 0x000fe400078c08ff */
[-C--:B------:R-:W-:Y:S02]  /*46190*/  LEA.HI.X.SX32 R17, R3, R2.reuse, 0x1, P1 ;  /* 0x0000000203117211 */ /* 0x080fe400008f0eff */
[----:B------:R-:W-:Y:S02]  /*461a0*/  LEA.HI.X.SX32 R25, R25, R2, 0x1, P6 ;  /* 0x0000000219197211 */ /* 0x000fe400030f0eff */
[----:B------:R-:W-:Y:S02]  /*461b0*/  PRMT R2, R29, 0x7632, R2 ;  /* 0x000076321d027816 */ /* 0x000fe40000000002 */
[----:B------:R-:W-:Y:S02]  /*461c0*/  PRMT R6, R7, 0x7632, R6 ;  /* 0x0000763207067816 */ /* 0x000fe40000000006 */
[----:B------:R-:W-:-:S02]  /*461d0*/  PRMT R11, R11, 0x7632, R11 ;  /* 0x000076320b0b7816 */ /* 0x000fc4000000000b */
[----:B------:R-:W-:Y:S01]  /*461e0*/  PRMT R10, R15, 0x7632, R10 ;  /* 0x000076320f0a7816 */ /* 0x000fe2000000000a */
[----:B------:R0:W-:Y:S01]  /*461f0*/  @P5 STG.E.U16 [R4.64], R2 ;  /* 0x0000000204005986 */ /* 0x0001e2000c10150a */
[----:B------:R-:W-:-:S03]  /*46200*/  PRMT R19, R19, 0x7632, R19 ;  /* 0x0000763213137816 */ /* 0x000fc60000000013 */
[----:B------:R0:W-:Y:S04]  /*46210*/  @P4 STG.E.U16 [R12.64], R6 ;  /* 0x000000060c004986 */ /* 0x0001e8000c10150a */
[----:B------:R0:W-:Y:S04]  /*46220*/  @P3 STG.E.U16 [R8.64], R11 ;  /* 0x0000000b08003986 */ /* 0x0001e8000c10150a */
[----:B------:R0:W-:Y:S01]  /*46230*/  @P2 STG.E.U16 [R20.64], R10 ;  /* 0x0000000a14002986 */ /* 0x0001e2000c10150a */
[----:B-----5:R-:W-:Y:S02]  /*46240*/  ISETP.LT.AND P1, PT, R18, c[0x0][0x17c], !P0 ;  /* 0x00005f0012007a0c */ /* 0x020fe40004721270 */
[----:B--2---:R-:W-:-:S11]  /*46250*/  ISETP.LT.AND P0, PT, R14, c[0x0][0x17c], !P0 ;  /* 0x00005f000e007a0c */ /* 0x004fd60004701270 */
[----:B------:R0:W-:Y:S02]  /*46260*/  @P1 STG.E.U16 [R24.64], R19 ;  /* 0x0000001318001986 */ /* 0x0001e4000c10150a */
[----:B------:R-:W-:Y:S05]  /*46270*/  @!P0 EXIT ;  /* 0x000000000000894d */ /* 0x000fea0003800000 */
[----:B0-----:R-:W-:-:S05]  /*46280*/  PRMT R8, R23, 0x7632, R8 ;  /* 0x0000763217087816 */ /* 0x001fca0000000008 */
[----:B------:R-:W-:Y:S01]  /*46290*/  STG.E.U16 [R16.64], R8 ;  /* 0x0000000810007986 */ /* 0x000fe2000c10150a */
[----:B------:R-:W-:Y:S05]  /*462a0*/  EXIT ;  /* 0x000000000000794d */ /* 0x000fea0003800000 */
.L_x_4:
[----:B------:R-:W-:-:S00]  /*462b0*/  BRA `(.L_x_4) ;  /* 0xfffffff000007947 */ /* 0x000fc0000383ffff */
[----:B------:R-:W-:-:S00]  /*462c0*/  NOP ;  /* 0x0000000000007918 */ /* 0x000fc00000000000 */
        /* <DEDUP_REMOVED lines=11> */
.L_x_5:


//--------------------- .nv.shared.matmul_kernel  --------------------------
	.section	.nv.shared.matmul_kernel,"aw",@nobits
	.sectionflags	@""
	.align	16
